//
// Generated by NVIDIA NVVM Compiler
//
// Compiler Build ID: CL-36424714
// Cuda compilation tools, release 13.0, V13.0.88
// Based on NVVM 20.0.0
//

.version 9.0
.target sm_100
.address_size 64

	// .globl	_Z14conv2d_forwardPKfS0_S0_Pfiiiiiiiiiiiii
.extern .shared .align 16 .b8 shared_mem[];
.extern .shared .align 16 .b8 shared_mem_f64[];

.visible .entry _Z14conv2d_forwardPKfS0_S0_Pfiiiiiiiiiiiii(
	.param .u64 .ptr .align 1 _Z14conv2d_forwardPKfS0_S0_Pfiiiiiiiiiiiii_param_0,
	.param .u64 .ptr .align 1 _Z14conv2d_forwardPKfS0_S0_Pfiiiiiiiiiiiii_param_1,
	.param .u64 .ptr .align 1 _Z14conv2d_forwardPKfS0_S0_Pfiiiiiiiiiiiii_param_2,
	.param .u64 .ptr .align 1 _Z14conv2d_forwardPKfS0_S0_Pfiiiiiiiiiiiii_param_3,
	.param .u32 _Z14conv2d_forwardPKfS0_S0_Pfiiiiiiiiiiiii_param_4,
	.param .u32 _Z14conv2d_forwardPKfS0_S0_Pfiiiiiiiiiiiii_param_5,
	.param .u32 _Z14conv2d_forwardPKfS0_S0_Pfiiiiiiiiiiiii_param_6,
	.param .u32 _Z14conv2d_forwardPKfS0_S0_Pfiiiiiiiiiiiii_param_7,
	.param .u32 _Z14conv2d_forwardPKfS0_S0_Pfiiiiiiiiiiiii_param_8,
	.param .u32 _Z14conv2d_forwardPKfS0_S0_Pfiiiiiiiiiiiii_param_9,
	.param .u32 _Z14conv2d_forwardPKfS0_S0_Pfiiiiiiiiiiiii_param_10,
	.param .u32 _Z14conv2d_forwardPKfS0_S0_Pfiiiiiiiiiiiii_param_11,
	.param .u32 _Z14conv2d_forwardPKfS0_S0_Pfiiiiiiiiiiiii_param_12,
	.param .u32 _Z14conv2d_forwardPKfS0_S0_Pfiiiiiiiiiiiii_param_13,
	.param .u32 _Z14conv2d_forwardPKfS0_S0_Pfiiiiiiiiiiiii_param_14,
	.param .u32 _Z14conv2d_forwardPKfS0_S0_Pfiiiiiiiiiiiii_param_15,
	.param .u32 _Z14conv2d_forwardPKfS0_S0_Pfiiiiiiiiiiiii_param_16
)
{
	.reg .pred 	%p<100>;
	.reg .b32 	%r<100>;
	.reg .b32 	%f<107>;
	.reg .b64 	%rd<30>;

	ld.param.u64 	%rd11, [_Z14conv2d_forwardPKfS0_S0_Pfiiiiiiiiiiiii_param_0];
	ld.param.u64 	%rd12, [_Z14conv2d_forwardPKfS0_S0_Pfiiiiiiiiiiiii_param_1];
	ld.param.u64 	%rd9, [_Z14conv2d_forwardPKfS0_S0_Pfiiiiiiiiiiiii_param_2];
	ld.param.u32 	%r42, [_Z14conv2d_forwardPKfS0_S0_Pfiiiiiiiiiiiii_param_4];
	ld.param.u32 	%r30, [_Z14conv2d_forwardPKfS0_S0_Pfiiiiiiiiiiiii_param_5];
	ld.param.u32 	%r31, [_Z14conv2d_forwardPKfS0_S0_Pfiiiiiiiiiiiii_param_6];
	ld.param.u32 	%r32, [_Z14conv2d_forwardPKfS0_S0_Pfiiiiiiiiiiiii_param_7];
	ld.param.u32 	%r33, [_Z14conv2d_forwardPKfS0_S0_Pfiiiiiiiiiiiii_param_8];
	ld.param.u32 	%r43, [_Z14conv2d_forwardPKfS0_S0_Pfiiiiiiiiiiiii_param_9];
	ld.param.u32 	%r35, [_Z14conv2d_forwardPKfS0_S0_Pfiiiiiiiiiiiii_param_10];
	ld.param.u32 	%r36, [_Z14conv2d_forwardPKfS0_S0_Pfiiiiiiiiiiiii_param_11];
	ld.param.u32 	%r37, [_Z14conv2d_forwardPKfS0_S0_Pfiiiiiiiiiiiii_param_12];
	ld.param.u32 	%r38, [_Z14conv2d_forwardPKfS0_S0_Pfiiiiiiiiiiiii_param_13];
	ld.param.u32 	%r39, [_Z14conv2d_forwardPKfS0_S0_Pfiiiiiiiiiiiii_param_14];
	ld.param.u32 	%r40, [_Z14conv2d_forwardPKfS0_S0_Pfiiiiiiiiiiiii_param_15];
	ld.param.u32 	%r41, [_Z14conv2d_forwardPKfS0_S0_Pfiiiiiiiiiiiii_param_16];
	cvta.to.global.u64 	%rd1, %rd12;
	cvta.to.global.u64 	%rd2, %rd11;
	mov.u32 	%r44, %ctaid.x;
	mov.u32 	%r45, %ntid.x;
	mov.u32 	%r46, %tid.x;
	mad.lo.s32 	%r1, %r44, %r45, %r46;
	mov.u32 	%r47, %ctaid.y;
	mov.u32 	%r48, %ntid.y;
	mov.u32 	%r49, %tid.y;
	mad.lo.s32 	%r50, %r47, %r48, %r49;
	mov.u32 	%r51, %ctaid.z;
	mov.u32 	%r52, %ntid.z;
	mov.u32 	%r53, %tid.z;
	mad.lo.s32 	%r54, %r51, %r52, %r53;
	setp.ge.s32 	%p2, %r1, %r35;
	setp.ge.s32 	%p3, %r50, %r43;
	or.pred  	%p4, %p2, %p3;
	mul.lo.s32 	%r55, %r33, %r42;
	setp.ge.s32 	%p5, %r54, %r55;
	or.pred  	%p6, %p4, %p5;
	mov.f32 	%f84, 0f00000000;
	@%p6 bra 	$L__BB0_50;
	div.s32 	%r4, %r54, %r33;
	mul.lo.s32 	%r57, %r4, %r33;
	sub.s32 	%r5, %r54, %r57;
	mul.lo.s32 	%r58, %r39, %r1;
	sub.s32 	%r6, %r58, %r41;
	mul.lo.s32 	%r59, %r38, %r50;
	sub.s32 	%r7, %r59, %r40;
	setp.lt.s32 	%p7, %r30, 1;
	@%p7 bra 	$L__BB0_47;
	min.s32 	%r60, %r36, %r37;
	setp.lt.s32 	%p8, %r60, 1;
	@%p8 bra 	$L__BB0_47;
	and.b32  	%r8, %r37, 7;
	and.b32  	%r9, %r37, 2147483640;
	and.b32  	%r10, %r37, 1;
	mov.f32 	%f84, 0f00000000;
	mov.b32 	%r94, 0;
$L__BB0_4:
	mad.lo.s32 	%r63, %r4, %r30, %r94;
	mul.lo.s32 	%r12, %r63, %r31;
	mad.lo.s32 	%r64, %r5, %r30, %r94;
	mul.lo.s32 	%r13, %r64, %r36;
	mov.b32 	%r95, 0;
$L__BB0_5:
	setp.lt.u32 	%p9, %r37, 8;
	add.s32 	%r66, %r95, %r7;
	setp.gt.s32 	%p10, %r66, -1;
	setp.lt.s32 	%p11, %r66, %r31;
	and.pred  	%p1, %p10, %p11;
	add.s32 	%r67, %r12, %r66;
	mul.lo.s32 	%r15, %r67, %r32;
	add.s32 	%r68, %r13, %r95;
	mul.lo.s32 	%r16, %r68, %r37;
	mov.b32 	%r98, 0;
	@%p9 bra 	$L__BB0_24;
	mov.b32 	%r96, 0;
$L__BB0_7:
	.pragma "nounroll";
	add.s32 	%r18, %r96, %r6;
	setp.gt.s32 	%p12, %r18, -1;
	setp.lt.s32 	%p13, %r18, %r32;
	and.pred  	%p14, %p12, %p13;
	and.pred  	%p16, %p1, %p14;
	add.s32 	%r70, %r18, %r15;
	mul.wide.s32 	%rd13, %r70, 4;
	add.s64 	%rd3, %rd2, %rd13;
	add.s32 	%r71, %r96, %r16;
	mul.wide.s32 	%rd14, %r71, 4;
	add.s64 	%rd4, %rd1, %rd14;
	not.pred 	%p17, %p16;
	@%p17 bra 	$L__BB0_9;
	ld.global.f32 	%f47, [%rd3];
	ld.global.f32 	%f48, [%rd4];
	fma.rn.f32 	%f84, %f47, %f48, %f84;
$L__BB0_9:
	add.s32 	%r72, %r18, 1;
	setp.gt.s32 	%p18, %r72, -1;
	setp.lt.s32 	%p19, %r72, %r32;
	and.pred  	%p20, %p18, %p19;
	and.pred  	%p21, %p1, %p20;
	not.pred 	%p22, %p21;
	@%p22 bra 	$L__BB0_11;
	ld.global.f32 	%f49, [%rd3+4];
	ld.global.f32 	%f50, [%rd4+4];
	fma.rn.f32 	%f84, %f49, %f50, %f84;
$L__BB0_11:
	add.s32 	%r73, %r18, 2;
	setp.gt.s32 	%p23, %r73, -1;
	setp.lt.s32 	%p24, %r73, %r32;
	and.pred  	%p25, %p23, %p24;
	and.pred  	%p26, %p1, %p25;
	not.pred 	%p27, %p26;
	@%p27 bra 	$L__BB0_13;
	ld.global.f32 	%f51, [%rd3+8];
	ld.global.f32 	%f52, [%rd4+8];
	fma.rn.f32 	%f84, %f51, %f52, %f84;
$L__BB0_13:
	add.s32 	%r74, %r18, 3;
	setp.gt.s32 	%p28, %r74, -1;
	setp.lt.s32 	%p29, %r74, %r32;
	and.pred  	%p30, %p28, %p29;
	and.pred  	%p31, %p1, %p30;
	not.pred 	%p32, %p31;
	@%p32 bra 	$L__BB0_15;
	ld.global.f32 	%f53, [%rd3+12];
	ld.global.f32 	%f54, [%rd4+12];
	fma.rn.f32 	%f84, %f53, %f54, %f84;
$L__BB0_15:
	add.s32 	%r75, %r18, 4;
	setp.gt.s32 	%p33, %r75, -1;
	setp.lt.s32 	%p34, %r75, %r32;
	and.pred  	%p35, %p33, %p34;
	and.pred  	%p36, %p1, %p35;
	not.pred 	%p37, %p36;
	@%p37 bra 	$L__BB0_17;
	ld.global.f32 	%f55, [%rd3+16];
	ld.global.f32 	%f56, [%rd4+16];
	fma.rn.f32 	%f84, %f55, %f56, %f84;
$L__BB0_17:
	add.s32 	%r76, %r18, 5;
	setp.gt.s32 	%p38, %r76, -1;
	setp.lt.s32 	%p39, %r76, %r32;
	and.pred  	%p40, %p38, %p39;
	and.pred  	%p41, %p1, %p40;
	not.pred 	%p42, %p41;
	@%p42 bra 	$L__BB0_19;
	ld.global.f32 	%f57, [%rd3+20];
	ld.global.f32 	%f58, [%rd4+20];
	fma.rn.f32 	%f84, %f57, %f58, %f84;
$L__BB0_19:
	add.s32 	%r77, %r18, 6;
	setp.gt.s32 	%p43, %r77, -1;
	setp.lt.s32 	%p44, %r77, %r32;
	and.pred  	%p45, %p43, %p44;
	and.pred  	%p46, %p1, %p45;
	not.pred 	%p47, %p46;
	@%p47 bra 	$L__BB0_21;
	ld.global.f32 	%f59, [%rd3+24];
	ld.global.f32 	%f60, [%rd4+24];
	fma.rn.f32 	%f84, %f59, %f60, %f84;
$L__BB0_21:
	add.s32 	%r78, %r18, 7;
	setp.gt.s32 	%p48, %r78, -1;
	setp.lt.s32 	%p49, %r78, %r32;
	and.pred  	%p50, %p48, %p49;
	and.pred  	%p51, %p1, %p50;
	not.pred 	%p52, %p51;
	@%p52 bra 	$L__BB0_23;
	ld.global.f32 	%f61, [%rd3+28];
	ld.global.f32 	%f62, [%rd4+28];
	fma.rn.f32 	%f84, %f61, %f62, %f84;
$L__BB0_23:
	add.s32 	%r96, %r96, 8;
	setp.ne.s32 	%p53, %r96, %r9;
	mov.u32 	%r98, %r9;
	@%p53 bra 	$L__BB0_7;
$L__BB0_24:
	setp.eq.s32 	%p54, %r8, 0;
	@%p54 bra 	$L__BB0_45;
	add.s32 	%r79, %r8, -1;
	setp.lt.u32 	%p55, %r79, 3;
	@%p55 bra 	$L__BB0_35;
	add.s32 	%r21, %r98, %r6;
	setp.gt.s32 	%p56, %r21, -1;
	setp.lt.s32 	%p57, %r21, %r32;
	and.pred  	%p58, %p56, %p57;
	and.pred  	%p60, %p1, %p58;
	add.s32 	%r80, %r21, %r15;
	mul.wide.s32 	%rd15, %r80, 4;
	add.s64 	%rd5, %rd2, %rd15;
	add.s32 	%r81, %r98, %r16;
	mul.wide.s32 	%rd16, %r81, 4;
	add.s64 	%rd6, %rd1, %rd16;
	not.pred 	%p61, %p60;
	@%p61 bra 	$L__BB0_28;
	ld.global.f32 	%f64, [%rd5];
	ld.global.f32 	%f65, [%rd6];
	fma.rn.f32 	%f84, %f64, %f65, %f84;
$L__BB0_28:
	add.s32 	%r82, %r21, 1;
	setp.gt.s32 	%p62, %r82, -1;
	setp.lt.s32 	%p63, %r82, %r32;
	and.pred  	%p64, %p62, %p63;
	and.pred  	%p65, %p1, %p64;
	not.pred 	%p66, %p65;
	@%p66 bra 	$L__BB0_30;
	ld.global.f32 	%f66, [%rd5+4];
	ld.global.f32 	%f67, [%rd6+4];
	fma.rn.f32 	%f84, %f66, %f67, %f84;
$L__BB0_30:
	add.s32 	%r83, %r21, 2;
	setp.gt.s32 	%p67, %r83, -1;
	setp.lt.s32 	%p68, %r83, %r32;
	and.pred  	%p69, %p67, %p68;
	and.pred  	%p70, %p1, %p69;
	not.pred 	%p71, %p70;
	@%p71 bra 	$L__BB0_32;
	ld.global.f32 	%f68, [%rd5+8];
	ld.global.f32 	%f69, [%rd6+8];
	fma.rn.f32 	%f84, %f68, %f69, %f84;
$L__BB0_32:
	add.s32 	%r84, %r21, 3;
	setp.gt.s32 	%p72, %r84, -1;
	setp.lt.s32 	%p73, %r84, %r32;
	and.pred  	%p74, %p72, %p73;
	and.pred  	%p75, %p1, %p74;
	not.pred 	%p76, %p75;
	@%p76 bra 	$L__BB0_34;
	ld.global.f32 	%f70, [%rd5+12];
	ld.global.f32 	%f71, [%rd6+12];
	fma.rn.f32 	%f84, %f70, %f71, %f84;
$L__BB0_34:
	add.s32 	%r98, %r98, 4;
$L__BB0_35:
	and.b32  	%r85, %r37, 3;
	setp.eq.s32 	%p77, %r85, 0;
	@%p77 bra 	$L__BB0_45;
	setp.eq.s32 	%p78, %r85, 1;
	@%p78 bra 	$L__BB0_42;
	add.s32 	%r24, %r98, %r6;
	setp.gt.s32 	%p79, %r24, -1;
	setp.lt.s32 	%p80, %r24, %r32;
	and.pred  	%p81, %p79, %p80;
	and.pred  	%p83, %p1, %p81;
	add.s32 	%r86, %r24, %r15;
	mul.wide.s32 	%rd17, %r86, 4;
	add.s64 	%rd7, %rd2, %rd17;
	add.s32 	%r87, %r98, %r16;
	mul.wide.s32 	%rd18, %r87, 4;
	add.s64 	%rd8, %rd1, %rd18;
	not.pred 	%p84, %p83;
	@%p84 bra 	$L__BB0_39;
	ld.global.f32 	%f73, [%rd7];
	ld.global.f32 	%f74, [%rd8];
	fma.rn.f32 	%f84, %f73, %f74, %f84;
$L__BB0_39:
	add.s32 	%r88, %r24, 1;
	setp.gt.s32 	%p85, %r88, -1;
	setp.lt.s32 	%p86, %r88, %r32;
	and.pred  	%p87, %p85, %p86;
	and.pred  	%p88, %p1, %p87;
	not.pred 	%p89, %p88;
	@%p89 bra 	$L__BB0_41;
	ld.global.f32 	%f75, [%rd7+4];
	ld.global.f32 	%f76, [%rd8+4];
	fma.rn.f32 	%f84, %f75, %f76, %f84;
$L__BB0_41:
	add.s32 	%r98, %r98, 2;
$L__BB0_42:
	setp.eq.s32 	%p90, %r10, 0;
	@%p90 bra 	$L__BB0_45;
	add.s32 	%r27, %r98, %r6;
	setp.gt.s32 	%p91, %r27, -1;
	setp.lt.s32 	%p92, %r27, %r32;
	and.pred  	%p93, %p91, %p92;
	and.pred  	%p95, %p1, %p93;
	not.pred 	%p96, %p95;
	@%p96 bra 	$L__BB0_45;
	add.s32 	%r89, %r27, %r15;
	add.s32 	%r90, %r98, %r16;
	mul.wide.s32 	%rd19, %r89, 4;
	add.s64 	%rd20, %rd2, %rd19;
	ld.global.f32 	%f77, [%rd20];
	mul.wide.s32 	%rd21, %r90, 4;
	add.s64 	%rd22, %rd1, %rd21;
	ld.global.f32 	%f78, [%rd22];
	fma.rn.f32 	%f84, %f77, %f78, %f84;
$L__BB0_45:
	add.s32 	%r95, %r95, 1;
	setp.ne.s32 	%p97, %r95, %r36;
	@%p97 bra 	$L__BB0_5;
	add.s32 	%r94, %r94, 1;
	setp.ne.s32 	%p98, %r94, %r30;
	@%p98 bra 	$L__BB0_4;
$L__BB0_47:
	setp.eq.s64 	%p99, %rd9, 0;
	@%p99 bra 	$L__BB0_49;
	cvta.to.global.u64 	%rd23, %rd9;
	mul.wide.u32 	%rd24, %r5, 4;
	add.s64 	%rd25, %rd23, %rd24;
	ld.global.f32 	%f79, [%rd25];
	add.f32 	%f84, %f84, %f79;
$L__BB0_49:
	ld.param.u64 	%rd29, [_Z14conv2d_forwardPKfS0_S0_Pfiiiiiiiiiiiii_param_3];
	mad.lo.s32 	%r91, %r4, %r33, %r5;
	mad.lo.s32 	%r92, %r91, %r43, %r50;
	mad.lo.s32 	%r93, %r92, %r35, %r1;
	cvta.to.global.u64 	%rd26, %rd29;
	mul.wide.s32 	%rd27, %r93, 4;
	add.s64 	%rd28, %rd26, %rd27;
	st.global.f32 	[%rd28], %f84;
$L__BB0_50:
	ret;

}
	// .globl	conv2d_forward_shared
.visible .entry conv2d_forward_shared(
	.param .u64 .ptr .align 1 conv2d_forward_shared_param_0,
	.param .u64 .ptr .align 1 conv2d_forward_shared_param_1,
	.param .u64 .ptr .align 1 conv2d_forward_shared_param_2,
	.param .u64 .ptr .align 1 conv2d_forward_shared_param_3,
	.param .u32 conv2d_forward_shared_param_4,
	.param .u32 conv2d_forward_shared_param_5,
	.param .u32 conv2d_forward_shared_param_6,
	.param .u32 conv2d_forward_shared_param_7,
	.param .u32 conv2d_forward_shared_param_8,
	.param .u32 conv2d_forward_shared_param_9,
	.param .u32 conv2d_forward_shared_param_10,
	.param .u32 conv2d_forward_shared_param_11,
	.param .u32 conv2d_forward_shared_param_12,
	.param .u32 conv2d_forward_shared_param_13,
	.param .u32 conv2d_forward_shared_param_14,
	.param .u32 conv2d_forward_shared_param_15,
	.param .u32 conv2d_forward_shared_param_16
)
{
	.reg .pred 	%p<139>;
	.reg .b32 	%r<223>;
	.reg .b32 	%f<136>;
	.reg .b64 	%rd<31>;

	ld.param.u64 	%rd6, [conv2d_forward_shared_param_0];
	ld.param.u64 	%rd4, [conv2d_forward_shared_param_2];
	ld.param.u32 	%r91, [conv2d_forward_shared_param_4];
	ld.param.u32 	%r79, [conv2d_forward_shared_param_5];
	ld.param.u32 	%r80, [conv2d_forward_shared_param_6];
	ld.param.u32 	%r81, [conv2d_forward_shared_param_7];
	ld.param.u32 	%r82, [conv2d_forward_shared_param_8];
	ld.param.u32 	%r92, [conv2d_forward_shared_param_9];
	ld.param.u32 	%r84, [conv2d_forward_shared_param_10];
	ld.param.u32 	%r85, [conv2d_forward_shared_param_11];
	ld.param.u32 	%r86, [conv2d_forward_shared_param_12];
	cvta.to.global.u64 	%rd1, %rd6;
	add.s32 	%r1, %r85, 15;
	add.s32 	%r2, %r86, 15;
	mul.lo.s32 	%r3, %r86, %r85;
	mov.u32 	%r93, %ctaid.x;
	shl.b32 	%r4, %r93, 4;
	mov.u32 	%r5, %tid.x;
	add.s32 	%r6, %r4, %r5;
	mov.u32 	%r94, %ctaid.y;
	shl.b32 	%r7, %r94, 4;
	mov.u32 	%r8, %tid.y;
	add.s32 	%r95, %r7, %r8;
	mov.u32 	%r96, %ctaid.z;
	div.u32 	%r11, %r96, %r82;
	mul.lo.s32 	%r97, %r11, %r82;
	sub.s32 	%r10, %r96, %r97;
	mov.u32 	%r98, %ntid.x;
	mad.lo.s32 	%r12, %r8, %r98, %r5;
	mov.u32 	%r99, %ntid.y;
	mul.lo.s32 	%r13, %r98, %r99;
	setp.ge.s32 	%p3, %r6, %r84;
	setp.ge.s32 	%p4, %r95, %r92;
	or.pred  	%p5, %p3, %p4;
	setp.ge.s32 	%p6, %r10, %r82;
	or.pred  	%p7, %p5, %p6;
	setp.ge.s32 	%p8, %r11, %r91;
	or.pred  	%p1, %p7, %p8;
	setp.lt.s32 	%p9, %r79, 1;
	mov.f32 	%f112, 0f00000000;
	@%p9 bra 	$L__BB1_70;
	ld.param.u32 	%r213, [conv2d_forward_shared_param_16];
	ld.param.u32 	%r212, [conv2d_forward_shared_param_15];
	ld.param.u32 	%r211, [conv2d_forward_shared_param_14];
	ld.param.u32 	%r210, [conv2d_forward_shared_param_13];
	ld.param.u64 	%rd29, [conv2d_forward_shared_param_1];
	mul.lo.s32 	%r101, %r2, %r1;
	shl.b32 	%r102, %r101, 2;
	mov.u32 	%r103, shared_mem;
	add.s32 	%r14, %r103, %r102;
	mul.lo.s32 	%r104, %r211, %r4;
	sub.s32 	%r15, %r104, %r213;
	mul.lo.s32 	%r105, %r210, %r7;
	sub.s32 	%r16, %r105, %r212;
	mul.lo.s32 	%r17, %r210, %r8;
	mul.lo.s32 	%r18, %r211, %r5;
	add.s32 	%r19, %r12, %r13;
	max.s32 	%r106, %r101, %r19;
	setp.lt.s32 	%p10, %r19, %r101;
	selp.u32 	%r107, 1, 0, %p10;
	add.s32 	%r108, %r19, %r107;
	sub.s32 	%r109, %r106, %r108;
	div.u32 	%r110, %r109, %r13;
	add.s32 	%r20, %r110, %r107;
	and.b32  	%r21, %r86, 7;
	and.b32  	%r22, %r86, 3;
	shl.b32 	%r23, %r13, 2;
	add.s32 	%r24, %r19, %r13;
	min.s32 	%r111, %r85, %r86;
	setp.lt.s32 	%p11, %r111, 1;
	or.pred  	%p2, %p11, %p1;
	and.b32  	%r25, %r86, 2147483640;
	cvta.to.global.u64 	%rd2, %rd29;
	mov.f32 	%f112, 0f00000000;
	mov.b32 	%r214, 0;
$L__BB1_2:
	setp.ge.s32 	%p12, %r12, %r3;
	@%p12 bra 	$L__BB1_5;
	mul.lo.s32 	%r112, %r3, %r79;
	mul.lo.s32 	%r113, %r112, %r10;
	mad.lo.s32 	%r27, %r214, %r3, %r113;
	mov.u32 	%r216, %r12;
$L__BB1_4:
	add.s32 	%r114, %r27, %r216;
	mul.wide.s32 	%rd7, %r114, 4;
	add.s64 	%rd8, %rd2, %rd7;
	ld.global.f32 	%f60, [%rd8];
	shl.b32 	%r115, %r216, 2;
	add.s32 	%r116, %r14, %r115;
	st.shared.f32 	[%r116], %f60;
	add.s32 	%r216, %r216, %r13;
	setp.lt.s32 	%p13, %r216, %r3;
	@%p13 bra 	$L__BB1_4;
$L__BB1_5:
	mul.lo.s32 	%r117, %r2, %r1;
	setp.ge.s32 	%p14, %r12, %r117;
	@%p14 bra 	$L__BB1_26;
	and.b32  	%r118, %r20, 3;
	setp.eq.s32 	%p15, %r118, 3;
	mad.lo.s32 	%r119, %r11, %r79, %r214;
	mul.lo.s32 	%r28, %r119, %r80;
	mov.u32 	%r215, %r12;
	@%p15 bra 	$L__BB1_16;
	div.s32 	%r120, %r12, %r2;
	mul.lo.s32 	%r121, %r120, %r2;
	sub.s32 	%r122, %r12, %r121;
	add.s32 	%r29, %r122, %r15;
	add.s32 	%r30, %r120, %r16;
	setp.gt.s32 	%p16, %r29, -1;
	setp.lt.s32 	%p17, %r29, %r81;
	and.pred  	%p18, %p16, %p17;
	setp.gt.s32 	%p19, %r30, -1;
	setp.lt.s32 	%p20, %r30, %r80;
	and.pred  	%p21, %p19, %p20;
	and.pred  	%p23, %p18, %p21;
	mov.f32 	%f103, 0f00000000;
	not.pred 	%p24, %p23;
	@%p24 bra 	$L__BB1_9;
	add.s32 	%r123, %r28, %r30;
	mad.lo.s32 	%r124, %r123, %r81, %r29;
	mul.wide.s32 	%rd9, %r124, 4;
	add.s64 	%rd10, %rd1, %rd9;
	ld.global.f32 	%f103, [%rd10];
$L__BB1_9:
	and.b32  	%r125, %r20, 3;
	setp.eq.s32 	%p25, %r125, 0;
	shl.b32 	%r126, %r12, 2;
	mov.u32 	%r127, shared_mem;
	add.s32 	%r128, %r127, %r126;
	st.shared.f32 	[%r128], %f103;
	mov.u32 	%r215, %r19;
	@%p25 bra 	$L__BB1_16;
	div.s32 	%r129, %r19, %r2;
	mul.lo.s32 	%r130, %r129, %r2;
	sub.s32 	%r131, %r19, %r130;
	add.s32 	%r31, %r131, %r15;
	add.s32 	%r32, %r129, %r16;
	setp.gt.s32 	%p26, %r31, -1;
	setp.lt.s32 	%p27, %r31, %r81;
	and.pred  	%p28, %p26, %p27;
	setp.gt.s32 	%p29, %r32, -1;
	setp.lt.s32 	%p30, %r32, %r80;
	and.pred  	%p31, %p29, %p30;
	and.pred  	%p33, %p28, %p31;
	mov.f32 	%f104, 0f00000000;
	not.pred 	%p34, %p33;
	@%p34 bra 	$L__BB1_12;
	add.s32 	%r132, %r28, %r32;
	mad.lo.s32 	%r133, %r132, %r81, %r31;
	mul.wide.s32 	%rd11, %r133, 4;
	add.s64 	%rd12, %rd1, %rd11;
	ld.global.f32 	%f104, [%rd12];
$L__BB1_12:
	and.b32  	%r134, %r20, 3;
	setp.eq.s32 	%p35, %r134, 1;
	shl.b32 	%r135, %r12, 2;
	mov.u32 	%r136, shared_mem;
	add.s32 	%r137, %r136, %r135;
	add.s32 	%r33, %r137, %r23;
	st.shared.f32 	[%r33], %f104;
	mov.u32 	%r215, %r24;
	@%p35 bra 	$L__BB1_16;
	div.s32 	%r138, %r24, %r2;
	mul.lo.s32 	%r139, %r138, %r2;
	sub.s32 	%r140, %r24, %r139;
	add.s32 	%r34, %r140, %r15;
	add.s32 	%r35, %r138, %r16;
	setp.gt.s32 	%p36, %r34, -1;
	setp.lt.s32 	%p37, %r34, %r81;
	and.pred  	%p38, %p36, %p37;
	setp.gt.s32 	%p39, %r35, -1;
	setp.lt.s32 	%p40, %r35, %r80;
	and.pred  	%p41, %p39, %p40;
	and.pred  	%p43, %p38, %p41;
	mov.f32 	%f105, 0f00000000;
	not.pred 	%p44, %p43;
	@%p44 bra 	$L__BB1_15;
	add.s32 	%r141, %r28, %r35;
	mad.lo.s32 	%r142, %r141, %r81, %r34;
	mul.wide.s32 	%rd13, %r142, 4;
	add.s64 	%rd14, %rd1, %rd13;
	ld.global.f32 	%f105, [%rd14];
$L__BB1_15:
	add.s32 	%r215, %r24, %r13;
	add.s32 	%r143, %r33, %r23;
	st.shared.f32 	[%r143], %f105;
$L__BB1_16:
	setp.lt.u32 	%p45, %r20, 3;
	@%p45 bra 	$L__BB1_26;
$L__BB1_17:
	div.s32 	%r144, %r215, %r2;
	mul.lo.s32 	%r145, %r144, %r2;
	sub.s32 	%r146, %r215, %r145;
	add.s32 	%r41, %r146, %r15;
	add.s32 	%r42, %r144, %r16;
	setp.gt.s32 	%p46, %r41, -1;
	setp.lt.s32 	%p47, %r41, %r81;
	and.pred  	%p48, %p46, %p47;
	setp.gt.s32 	%p49, %r42, -1;
	setp.lt.s32 	%p50, %r42, %r80;
	and.pred  	%p51, %p49, %p50;
	and.pred  	%p53, %p48, %p51;
	mov.f32 	%f106, 0f00000000;
	not.pred 	%p54, %p53;
	@%p54 bra 	$L__BB1_19;
	add.s32 	%r147, %r28, %r42;
	mad.lo.s32 	%r148, %r147, %r81, %r41;
	mul.wide.s32 	%rd15, %r148, 4;
	add.s64 	%rd16, %rd1, %rd15;
	ld.global.f32 	%f106, [%rd16];
$L__BB1_19:
	shl.b32 	%r149, %r215, 2;
	mov.u32 	%r150, shared_mem;
	add.s32 	%r43, %r150, %r149;
	st.shared.f32 	[%r43], %f106;
	add.s32 	%r44, %r215, %r13;
	div.s32 	%r151, %r44, %r2;
	mul.lo.s32 	%r152, %r151, %r2;
	sub.s32 	%r153, %r44, %r152;
	add.s32 	%r45, %r153, %r15;
	add.s32 	%r46, %r151, %r16;
	setp.gt.s32 	%p55, %r45, -1;
	setp.lt.s32 	%p56, %r45, %r81;
	and.pred  	%p57, %p55, %p56;
	setp.gt.s32 	%p58, %r46, -1;
	setp.lt.s32 	%p59, %r46, %r80;
	and.pred  	%p60, %p58, %p59;
	and.pred  	%p62, %p57, %p60;
	mov.f32 	%f107, 0f00000000;
	not.pred 	%p63, %p62;
	@%p63 bra 	$L__BB1_21;
	add.s32 	%r154, %r28, %r46;
	mad.lo.s32 	%r155, %r154, %r81, %r45;
	mul.wide.s32 	%rd17, %r155, 4;
	add.s64 	%rd18, %rd1, %rd17;
	ld.global.f32 	%f107, [%rd18];
$L__BB1_21:
	add.s32 	%r47, %r43, %r23;
	st.shared.f32 	[%r47], %f107;
	add.s32 	%r48, %r44, %r13;
	div.s32 	%r156, %r48, %r2;
	mul.lo.s32 	%r157, %r156, %r2;
	sub.s32 	%r158, %r48, %r157;
	add.s32 	%r49, %r158, %r15;
	add.s32 	%r50, %r156, %r16;
	setp.gt.s32 	%p64, %r49, -1;
	setp.lt.s32 	%p65, %r49, %r81;
	and.pred  	%p66, %p64, %p65;
	setp.gt.s32 	%p67, %r50, -1;
	setp.lt.s32 	%p68, %r50, %r80;
	and.pred  	%p69, %p67, %p68;
	and.pred  	%p71, %p66, %p69;
	mov.f32 	%f108, 0f00000000;
	not.pred 	%p72, %p71;
	@%p72 bra 	$L__BB1_23;
	add.s32 	%r159, %r28, %r50;
	mad.lo.s32 	%r160, %r159, %r81, %r49;
	mul.wide.s32 	%rd19, %r160, 4;
	add.s64 	%rd20, %rd1, %rd19;
	ld.global.f32 	%f108, [%rd20];
$L__BB1_23:
	add.s32 	%r51, %r47, %r23;
	st.shared.f32 	[%r51], %f108;
	add.s32 	%r52, %r48, %r13;
	div.s32 	%r161, %r52, %r2;
	mul.lo.s32 	%r162, %r161, %r2;
	sub.s32 	%r163, %r52, %r162;
	add.s32 	%r53, %r163, %r15;
	add.s32 	%r54, %r161, %r16;
	setp.gt.s32 	%p73, %r53, -1;
	setp.lt.s32 	%p74, %r53, %r81;
	and.pred  	%p75, %p73, %p74;
	setp.gt.s32 	%p76, %r54, -1;
	setp.lt.s32 	%p77, %r54, %r80;
	and.pred  	%p78, %p76, %p77;
	and.pred  	%p80, %p75, %p78;
	mov.f32 	%f109, 0f00000000;
	not.pred 	%p81, %p80;
	@%p81 bra 	$L__BB1_25;
	add.s32 	%r164, %r28, %r54;
	mad.lo.s32 	%r165, %r164, %r81, %r53;
	mul.wide.s32 	%rd21, %r165, 4;
	add.s64 	%rd22, %rd1, %rd21;
	ld.global.f32 	%f109, [%rd22];
$L__BB1_25:
	add.s32 	%r166, %r51, %r23;
	st.shared.f32 	[%r166], %f109;
	add.s32 	%r215, %r52, %r13;
	mul.lo.s32 	%r167, %r2, %r1;
	setp.lt.s32 	%p82, %r215, %r167;
	@%p82 bra 	$L__BB1_17;
$L__BB1_26:
	bar.sync 	0;
	@%p2 bra 	$L__BB1_69;
	mov.b32 	%r218, 0;
$L__BB1_28:
	setp.lt.u32 	%p83, %r86, 8;
	add.s32 	%r57, %r218, %r17;
	mul.lo.s32 	%r58, %r57, %r2;
	mul.lo.s32 	%r59, %r218, %r86;
	mov.b32 	%r221, 0;
	@%p83 bra 	$L__BB1_47;
	mov.b32 	%r219, 0;
$L__BB1_30:
	.pragma "nounroll";
	setp.ge.s32 	%p84, %r57, %r1;
	add.s32 	%r61, %r219, %r18;
	setp.ge.s32 	%p85, %r61, %r2;
	add.s32 	%r171, %r61, %r58;
	shl.b32 	%r172, %r171, 2;
	mov.u32 	%r173, shared_mem;
	add.s32 	%r62, %r173, %r172;
	add.s32 	%r174, %r219, %r59;
	shl.b32 	%r175, %r174, 2;
	add.s32 	%r63, %r14, %r175;
	or.pred  	%p86, %p84, %p85;
	@%p86 bra 	$L__BB1_32;
	ld.shared.f32 	%f69, [%r62];
	ld.shared.f32 	%f70, [%r63];
	fma.rn.f32 	%f112, %f69, %f70, %f112;
$L__BB1_32:
	add.s32 	%r176, %r61, 1;
	setp.ge.s32 	%p88, %r176, %r2;
	or.pred  	%p89, %p84, %p88;
	@%p89 bra 	$L__BB1_34;
	ld.shared.f32 	%f71, [%r62+4];
	ld.shared.f32 	%f72, [%r63+4];
	fma.rn.f32 	%f112, %f71, %f72, %f112;
$L__BB1_34:
	add.s32 	%r177, %r61, 2;
	setp.ge.s32 	%p91, %r177, %r2;
	or.pred  	%p92, %p84, %p91;
	@%p92 bra 	$L__BB1_36;
	ld.shared.f32 	%f73, [%r62+8];
	ld.shared.f32 	%f74, [%r63+8];
	fma.rn.f32 	%f112, %f73, %f74, %f112;
$L__BB1_36:
	add.s32 	%r178, %r61, 3;
	setp.ge.s32 	%p94, %r178, %r2;
	or.pred  	%p95, %p84, %p94;
	@%p95 bra 	$L__BB1_38;
	ld.shared.f32 	%f75, [%r62+12];
	ld.shared.f32 	%f76, [%r63+12];
	fma.rn.f32 	%f112, %f75, %f76, %f112;
$L__BB1_38:
	add.s32 	%r179, %r61, 4;
	setp.ge.s32 	%p97, %r179, %r2;
	or.pred  	%p98, %p84, %p97;
	@%p98 bra 	$L__BB1_40;
	ld.shared.f32 	%f77, [%r62+16];
	ld.shared.f32 	%f78, [%r63+16];
	fma.rn.f32 	%f112, %f77, %f78, %f112;
$L__BB1_40:
	add.s32 	%r180, %r61, 5;
	setp.ge.s32 	%p100, %r180, %r2;
	or.pred  	%p101, %p84, %p100;
	@%p101 bra 	$L__BB1_42;
	ld.shared.f32 	%f79, [%r62+20];
	ld.shared.f32 	%f80, [%r63+20];
	fma.rn.f32 	%f112, %f79, %f80, %f112;
$L__BB1_42:
	add.s32 	%r181, %r61, 6;
	setp.ge.s32 	%p103, %r181, %r2;
	or.pred  	%p104, %p84, %p103;
	@%p104 bra 	$L__BB1_44;
	ld.shared.f32 	%f81, [%r62+24];
	ld.shared.f32 	%f82, [%r63+24];
	fma.rn.f32 	%f112, %f81, %f82, %f112;
$L__BB1_44:
	add.s32 	%r182, %r61, 7;
	setp.ge.s32 	%p106, %r182, %r2;
	or.pred  	%p107, %p84, %p106;
	@%p107 bra 	$L__BB1_46;
	ld.shared.f32 	%f83, [%r62+28];
	ld.shared.f32 	%f84, [%r63+28];
	fma.rn.f32 	%f112, %f83, %f84, %f112;
$L__BB1_46:
	add.s32 	%r219, %r219, 8;
	setp.ne.s32 	%p108, %r219, %r25;
	mov.u32 	%r221, %r25;
	@%p108 bra 	$L__BB1_30;
$L__BB1_47:
	setp.eq.s32 	%p109, %r21, 0;
	@%p109 bra 	$L__BB1_68;
	add.s32 	%r183, %r21, -1;
	setp.lt.u32 	%p110, %r183, 3;
	@%p110 bra 	$L__BB1_58;
	setp.ge.s32 	%p111, %r57, %r1;
	add.s32 	%r66, %r221, %r18;
	setp.ge.s32 	%p112, %r66, %r2;
	add.s32 	%r185, %r66, %r58;
	shl.b32 	%r186, %r185, 2;
	mov.u32 	%r187, shared_mem;
	add.s32 	%r67, %r187, %r186;
	add.s32 	%r188, %r221, %r59;
	shl.b32 	%r189, %r188, 2;
	add.s32 	%r68, %r14, %r189;
	or.pred  	%p113, %p111, %p112;
	@%p113 bra 	$L__BB1_51;
	ld.shared.f32 	%f86, [%r67];
	ld.shared.f32 	%f87, [%r68];
	fma.rn.f32 	%f112, %f86, %f87, %f112;
$L__BB1_51:
	add.s32 	%r190, %r66, 1;
	setp.ge.s32 	%p115, %r190, %r2;
	or.pred  	%p116, %p111, %p115;
	@%p116 bra 	$L__BB1_53;
	ld.shared.f32 	%f88, [%r67+4];
	ld.shared.f32 	%f89, [%r68+4];
	fma.rn.f32 	%f112, %f88, %f89, %f112;
$L__BB1_53:
	add.s32 	%r191, %r66, 2;
	setp.ge.s32 	%p118, %r191, %r2;
	or.pred  	%p119, %p111, %p118;
	@%p119 bra 	$L__BB1_55;
	ld.shared.f32 	%f90, [%r67+8];
	ld.shared.f32 	%f91, [%r68+8];
	fma.rn.f32 	%f112, %f90, %f91, %f112;
$L__BB1_55:
	add.s32 	%r192, %r66, 3;
	setp.ge.s32 	%p121, %r192, %r2;
	or.pred  	%p122, %p111, %p121;
	@%p122 bra 	$L__BB1_57;
	ld.shared.f32 	%f92, [%r67+12];
	ld.shared.f32 	%f93, [%r68+12];
	fma.rn.f32 	%f112, %f92, %f93, %f112;
$L__BB1_57:
	add.s32 	%r221, %r221, 4;
$L__BB1_58:
	setp.eq.s32 	%p123, %r22, 0;
	@%p123 bra 	$L__BB1_68;
	setp.eq.s32 	%p124, %r22, 1;
	@%p124 bra 	$L__BB1_65;
	setp.ge.s32 	%p125, %r57, %r1;
	add.s32 	%r71, %r221, %r18;
	setp.ge.s32 	%p126, %r71, %r2;
	add.s32 	%r193, %r71, %r58;
	shl.b32 	%r194, %r193, 2;
	mov.u32 	%r195, shared_mem;
	add.s32 	%r72, %r195, %r194;
	add.s32 	%r196, %r221, %r59;
	shl.b32 	%r197, %r196, 2;
	add.s32 	%r73, %r14, %r197;
	or.pred  	%p127, %p125, %p126;
	@%p127 bra 	$L__BB1_62;
	ld.shared.f32 	%f95, [%r72];
	ld.shared.f32 	%f96, [%r73];
	fma.rn.f32 	%f112, %f95, %f96, %f112;
$L__BB1_62:
	add.s32 	%r198, %r71, 1;
	setp.ge.s32 	%p129, %r198, %r2;
	or.pred  	%p130, %p125, %p129;
	@%p130 bra 	$L__BB1_64;
	ld.shared.f32 	%f97, [%r72+4];
	ld.shared.f32 	%f98, [%r73+4];
	fma.rn.f32 	%f112, %f97, %f98, %f112;
$L__BB1_64:
	add.s32 	%r221, %r221, 2;
$L__BB1_65:
	and.b32  	%r199, %r86, 1;
	setp.eq.b32 	%p131, %r199, 1;
	not.pred 	%p132, %p131;
	@%p132 bra 	$L__BB1_68;
	setp.ge.s32 	%p133, %r57, %r1;
	add.s32 	%r76, %r221, %r18;
	setp.ge.s32 	%p134, %r76, %r2;
	or.pred  	%p135, %p133, %p134;
	@%p135 bra 	$L__BB1_68;
	add.s32 	%r200, %r76, %r58;
	add.s32 	%r201, %r221, %r59;
	shl.b32 	%r202, %r200, 2;
	mov.u32 	%r203, shared_mem;
	add.s32 	%r204, %r203, %r202;
	ld.shared.f32 	%f99, [%r204];
	shl.b32 	%r205, %r201, 2;
	add.s32 	%r206, %r14, %r205;
	ld.shared.f32 	%f100, [%r206];
	fma.rn.f32 	%f112, %f99, %f100, %f112;
$L__BB1_68:
	add.s32 	%r218, %r218, 1;
	setp.ne.s32 	%p136, %r218, %r85;
	@%p136 bra 	$L__BB1_28;
$L__BB1_69:
	bar.sync 	0;
	add.s32 	%r214, %r214, 1;
	setp.ne.s32 	%p137, %r214, %r79;
	@%p137 bra 	$L__BB1_2;
$L__BB1_70:
	@%p1 bra 	$L__BB1_74;
	setp.eq.s64 	%p138, %rd4, 0;
	@%p138 bra 	$L__BB1_73;
	cvta.to.global.u64 	%rd23, %rd4;
	mul.wide.u32 	%rd24, %r10, 4;
	add.s64 	%rd25, %rd23, %rd24;
	ld.global.f32 	%f101, [%rd25];
	add.f32 	%f112, %f112, %f101;
$L__BB1_73:
	ld.param.u64 	%rd30, [conv2d_forward_shared_param_3];
	mad.lo.s32 	%r207, %r11, %r82, %r10;
	mad.lo.s32 	%r208, %r207, %r92, %r95;
	mad.lo.s32 	%r209, %r208, %r84, %r6;
	cvta.to.global.u64 	%rd26, %rd30;
	mul.wide.s32 	%rd27, %r209, 4;
	add.s64 	%rd28, %rd26, %rd27;
	st.global.f32 	[%rd28], %f112;
$L__BB1_74:
	ret;

}
	// .globl	depthwise_conv2d_forward
.visible .entry depthwise_conv2d_forward(
	.param .u64 .ptr .align 1 depthwise_conv2d_forward_param_0,
	.param .u64 .ptr .align 1 depthwise_conv2d_forward_param_1,
	.param .u64 .ptr .align 1 depthwise_conv2d_forward_param_2,
	.param .u64 .ptr .align 1 depthwise_conv2d_forward_param_3,
	.param .u32 depthwise_conv2d_forward_param_4,
	.param .u32 depthwise_conv2d_forward_param_5,
	.param .u32 depthwise_conv2d_forward_param_6,
	.param .u32 depthwise_conv2d_forward_param_7,
	.param .u32 depthwise_conv2d_forward_param_8,
	.param .u32 depthwise_conv2d_forward_param_9,
	.param .u32 depthwise_conv2d_forward_param_10,
	.param .u32 depthwise_conv2d_forward_param_11,
	.param .u32 depthwise_conv2d_forward_param_12,
	.param .u32 depthwise_conv2d_forward_param_13,
	.param .u32 depthwise_conv2d_forward_param_14,
	.param .u32 depthwise_conv2d_forward_param_15
)
{
	.reg .pred 	%p<101>;
	.reg .b32 	%r<87>;
	.reg .b32 	%f<105>;
	.reg .b64 	%rd<30>;

	ld.param.u64 	%rd11, [depthwise_conv2d_forward_param_0];
	ld.param.u64 	%rd12, [depthwise_conv2d_forward_param_1];
	ld.param.u64 	%rd9, [depthwise_conv2d_forward_param_2];
	ld.param.u32 	%r39, [depthwise_conv2d_forward_param_4];
	ld.param.u32 	%r28, [depthwise_conv2d_forward_param_5];
	ld.param.u32 	%r29, [depthwise_conv2d_forward_param_6];
	ld.param.u32 	%r30, [depthwise_conv2d_forward_param_7];
	ld.param.u32 	%r40, [depthwise_conv2d_forward_param_8];
	ld.param.u32 	%r32, [depthwise_conv2d_forward_param_9];
	ld.param.u32 	%r33, [depthwise_conv2d_forward_param_10];
	ld.param.u32 	%r34, [depthwise_conv2d_forward_param_11];
	ld.param.u32 	%r35, [depthwise_conv2d_forward_param_12];
	ld.param.u32 	%r36, [depthwise_conv2d_forward_param_13];
	ld.param.u32 	%r37, [depthwise_conv2d_forward_param_14];
	ld.param.u32 	%r38, [depthwise_conv2d_forward_param_15];
	cvta.to.global.u64 	%rd1, %rd12;
	cvta.to.global.u64 	%rd2, %rd11;
	mov.u32 	%r41, %ctaid.x;
	mov.u32 	%r42, %ntid.x;
	mov.u32 	%r43, %tid.x;
	mad.lo.s32 	%r1, %r41, %r42, %r43;
	mov.u32 	%r44, %ctaid.y;
	mov.u32 	%r45, %ntid.y;
	mov.u32 	%r46, %tid.y;
	mad.lo.s32 	%r47, %r44, %r45, %r46;
	mov.u32 	%r48, %ctaid.z;
	div.u32 	%r4, %r48, %r28;
	mul.lo.s32 	%r49, %r4, %r28;
	sub.s32 	%r3, %r48, %r49;
	setp.ge.s32 	%p2, %r1, %r32;
	setp.ge.s32 	%p3, %r47, %r40;
	or.pred  	%p4, %p2, %p3;
	setp.ge.s32 	%p5, %r3, %r28;
	or.pred  	%p6, %p4, %p5;
	setp.ge.s32 	%p7, %r4, %r39;
	or.pred  	%p8, %p6, %p7;
	mov.f32 	%f82, 0f00000000;
	@%p8 bra 	$L__BB2_48;
	mul.lo.s32 	%r50, %r36, %r1;
	sub.s32 	%r5, %r50, %r38;
	mul.lo.s32 	%r51, %r35, %r47;
	sub.s32 	%r6, %r51, %r37;
	setp.lt.s32 	%p9, %r33, 1;
	@%p9 bra 	$L__BB2_45;
	setp.lt.s32 	%p10, %r34, 1;
	@%p10 bra 	$L__BB2_45;
	and.b32  	%r7, %r34, 7;
	and.b32  	%r8, %r34, 3;
	and.b32  	%r9, %r34, 2147483640;
	and.b32  	%r10, %r34, 1;
	mul.lo.s32 	%r11, %r3, %r33;
	mad.lo.s32 	%r53, %r4, %r28, %r3;
	mul.lo.s32 	%r12, %r53, %r29;
	mov.f32 	%f82, 0f00000000;
	mov.b32 	%r82, 0;
$L__BB2_4:
	setp.lt.u32 	%p11, %r34, 8;
	add.s32 	%r55, %r82, %r6;
	setp.gt.s32 	%p12, %r55, -1;
	setp.lt.s32 	%p13, %r55, %r29;
	and.pred  	%p1, %p12, %p13;
	add.s32 	%r56, %r12, %r55;
	mul.lo.s32 	%r14, %r56, %r30;
	add.s32 	%r57, %r82, %r11;
	mul.lo.s32 	%r15, %r57, %r34;
	mov.b32 	%r85, 0;
	@%p11 bra 	$L__BB2_23;
	mov.b32 	%r83, 0;
$L__BB2_6:
	.pragma "nounroll";
	add.s32 	%r17, %r83, %r5;
	setp.gt.s32 	%p14, %r17, -1;
	setp.lt.s32 	%p15, %r17, %r30;
	and.pred  	%p16, %p14, %p15;
	and.pred  	%p18, %p1, %p16;
	add.s32 	%r59, %r17, %r14;
	mul.wide.s32 	%rd13, %r59, 4;
	add.s64 	%rd3, %rd2, %rd13;
	add.s32 	%r60, %r83, %r15;
	mul.wide.s32 	%rd14, %r60, 4;
	add.s64 	%rd4, %rd1, %rd14;
	not.pred 	%p19, %p18;
	@%p19 bra 	$L__BB2_8;
	ld.global.f32 	%f46, [%rd3];
	ld.global.f32 	%f47, [%rd4];
	fma.rn.f32 	%f82, %f46, %f47, %f82;
$L__BB2_8:
	add.s32 	%r61, %r17, 1;
	setp.gt.s32 	%p20, %r61, -1;
	setp.lt.s32 	%p21, %r61, %r30;
	and.pred  	%p22, %p20, %p21;
	and.pred  	%p23, %p1, %p22;
	not.pred 	%p24, %p23;
	@%p24 bra 	$L__BB2_10;
	ld.global.f32 	%f48, [%rd3+4];
	ld.global.f32 	%f49, [%rd4+4];
	fma.rn.f32 	%f82, %f48, %f49, %f82;
$L__BB2_10:
	add.s32 	%r62, %r17, 2;
	setp.gt.s32 	%p25, %r62, -1;
	setp.lt.s32 	%p26, %r62, %r30;
	and.pred  	%p27, %p25, %p26;
	and.pred  	%p28, %p1, %p27;
	not.pred 	%p29, %p28;
	@%p29 bra 	$L__BB2_12;
	ld.global.f32 	%f50, [%rd3+8];
	ld.global.f32 	%f51, [%rd4+8];
	fma.rn.f32 	%f82, %f50, %f51, %f82;
$L__BB2_12:
	add.s32 	%r63, %r17, 3;
	setp.gt.s32 	%p30, %r63, -1;
	setp.lt.s32 	%p31, %r63, %r30;
	and.pred  	%p32, %p30, %p31;
	and.pred  	%p33, %p1, %p32;
	not.pred 	%p34, %p33;
	@%p34 bra 	$L__BB2_14;
	ld.global.f32 	%f52, [%rd3+12];
	ld.global.f32 	%f53, [%rd4+12];
	fma.rn.f32 	%f82, %f52, %f53, %f82;
$L__BB2_14:
	add.s32 	%r64, %r17, 4;
	setp.gt.s32 	%p35, %r64, -1;
	setp.lt.s32 	%p36, %r64, %r30;
	and.pred  	%p37, %p35, %p36;
	and.pred  	%p38, %p1, %p37;
	not.pred 	%p39, %p38;
	@%p39 bra 	$L__BB2_16;
	ld.global.f32 	%f54, [%rd3+16];
	ld.global.f32 	%f55, [%rd4+16];
	fma.rn.f32 	%f82, %f54, %f55, %f82;
$L__BB2_16:
	add.s32 	%r65, %r17, 5;
	setp.gt.s32 	%p40, %r65, -1;
	setp.lt.s32 	%p41, %r65, %r30;
	and.pred  	%p42, %p40, %p41;
	and.pred  	%p43, %p1, %p42;
	not.pred 	%p44, %p43;
	@%p44 bra 	$L__BB2_18;
	ld.global.f32 	%f56, [%rd3+20];
	ld.global.f32 	%f57, [%rd4+20];
	fma.rn.f32 	%f82, %f56, %f57, %f82;
$L__BB2_18:
	add.s32 	%r66, %r17, 6;
	setp.gt.s32 	%p45, %r66, -1;
	setp.lt.s32 	%p46, %r66, %r30;
	and.pred  	%p47, %p45, %p46;
	and.pred  	%p48, %p1, %p47;
	not.pred 	%p49, %p48;
	@%p49 bra 	$L__BB2_20;
	ld.global.f32 	%f58, [%rd3+24];
	ld.global.f32 	%f59, [%rd4+24];
	fma.rn.f32 	%f82, %f58, %f59, %f82;
$L__BB2_20:
	add.s32 	%r67, %r17, 7;
	setp.gt.s32 	%p50, %r67, -1;
	setp.lt.s32 	%p51, %r67, %r30;
	and.pred  	%p52, %p50, %p51;
	and.pred  	%p53, %p1, %p52;
	not.pred 	%p54, %p53;
	@%p54 bra 	$L__BB2_22;
	ld.global.f32 	%f60, [%rd3+28];
	ld.global.f32 	%f61, [%rd4+28];
	fma.rn.f32 	%f82, %f60, %f61, %f82;
$L__BB2_22:
	add.s32 	%r83, %r83, 8;
	setp.ne.s32 	%p55, %r83, %r9;
	mov.u32 	%r85, %r9;
	@%p55 bra 	$L__BB2_6;
$L__BB2_23:
	setp.eq.s32 	%p56, %r7, 0;
	@%p56 bra 	$L__BB2_44;
	add.s32 	%r68, %r7, -1;
	setp.lt.u32 	%p57, %r68, 3;
	@%p57 bra 	$L__BB2_34;
	add.s32 	%r20, %r85, %r5;
	setp.gt.s32 	%p58, %r20, -1;
	setp.lt.s32 	%p59, %r20, %r30;
	and.pred  	%p60, %p58, %p59;
	and.pred  	%p62, %p1, %p60;
	add.s32 	%r69, %r20, %r14;
	mul.wide.s32 	%rd15, %r69, 4;
	add.s64 	%rd5, %rd2, %rd15;
	add.s32 	%r70, %r85, %r15;
	mul.wide.s32 	%rd16, %r70, 4;
	add.s64 	%rd6, %rd1, %rd16;
	not.pred 	%p63, %p62;
	@%p63 bra 	$L__BB2_27;
	ld.global.f32 	%f63, [%rd5];
	ld.global.f32 	%f64, [%rd6];
	fma.rn.f32 	%f82, %f63, %f64, %f82;
$L__BB2_27:
	add.s32 	%r71, %r20, 1;
	setp.gt.s32 	%p64, %r71, -1;
	setp.lt.s32 	%p65, %r71, %r30;
	and.pred  	%p66, %p64, %p65;
	and.pred  	%p67, %p1, %p66;
	not.pred 	%p68, %p67;
	@%p68 bra 	$L__BB2_29;
	ld.global.f32 	%f65, [%rd5+4];
	ld.global.f32 	%f66, [%rd6+4];
	fma.rn.f32 	%f82, %f65, %f66, %f82;
$L__BB2_29:
	add.s32 	%r72, %r20, 2;
	setp.gt.s32 	%p69, %r72, -1;
	setp.lt.s32 	%p70, %r72, %r30;
	and.pred  	%p71, %p69, %p70;
	and.pred  	%p72, %p1, %p71;
	not.pred 	%p73, %p72;
	@%p73 bra 	$L__BB2_31;
	ld.global.f32 	%f67, [%rd5+8];
	ld.global.f32 	%f68, [%rd6+8];
	fma.rn.f32 	%f82, %f67, %f68, %f82;
$L__BB2_31:
	add.s32 	%r73, %r20, 3;
	setp.gt.s32 	%p74, %r73, -1;
	setp.lt.s32 	%p75, %r73, %r30;
	and.pred  	%p76, %p74, %p75;
	and.pred  	%p77, %p1, %p76;
	not.pred 	%p78, %p77;
	@%p78 bra 	$L__BB2_33;
	ld.global.f32 	%f69, [%rd5+12];
	ld.global.f32 	%f70, [%rd6+12];
	fma.rn.f32 	%f82, %f69, %f70, %f82;
$L__BB2_33:
	add.s32 	%r85, %r85, 4;
$L__BB2_34:
	setp.eq.s32 	%p79, %r8, 0;
	@%p79 bra 	$L__BB2_44;
	setp.eq.s32 	%p80, %r8, 1;
	@%p80 bra 	$L__BB2_41;
	add.s32 	%r23, %r85, %r5;
	setp.gt.s32 	%p81, %r23, -1;
	setp.lt.s32 	%p82, %r23, %r30;
	and.pred  	%p83, %p81, %p82;
	and.pred  	%p85, %p1, %p83;
	add.s32 	%r74, %r23, %r14;
	mul.wide.s32 	%rd17, %r74, 4;
	add.s64 	%rd7, %rd2, %rd17;
	add.s32 	%r75, %r85, %r15;
	mul.wide.s32 	%rd18, %r75, 4;
	add.s64 	%rd8, %rd1, %rd18;
	not.pred 	%p86, %p85;
	@%p86 bra 	$L__BB2_38;
	ld.global.f32 	%f72, [%rd7];
	ld.global.f32 	%f73, [%rd8];
	fma.rn.f32 	%f82, %f72, %f73, %f82;
$L__BB2_38:
	add.s32 	%r76, %r23, 1;
	setp.gt.s32 	%p87, %r76, -1;
	setp.lt.s32 	%p88, %r76, %r30;
	and.pred  	%p89, %p87, %p88;
	and.pred  	%p90, %p1, %p89;
	not.pred 	%p91, %p90;
	@%p91 bra 	$L__BB2_40;
	ld.global.f32 	%f74, [%rd7+4];
	ld.global.f32 	%f75, [%rd8+4];
	fma.rn.f32 	%f82, %f74, %f75, %f82;
$L__BB2_40:
	add.s32 	%r85, %r85, 2;
$L__BB2_41:
	setp.eq.s32 	%p92, %r10, 0;
	@%p92 bra 	$L__BB2_44;
	add.s32 	%r26, %r85, %r5;
	setp.gt.s32 	%p93, %r26, -1;
	setp.lt.s32 	%p94, %r26, %r30;
	and.pred  	%p95, %p93, %p94;
	and.pred  	%p97, %p1, %p95;
	not.pred 	%p98, %p97;
	@%p98 bra 	$L__BB2_44;
	add.s32 	%r77, %r26, %r14;
	add.s32 	%r78, %r85, %r15;
	mul.wide.s32 	%rd19, %r77, 4;
	add.s64 	%rd20, %rd2, %rd19;
	ld.global.f32 	%f76, [%rd20];
	mul.wide.s32 	%rd21, %r78, 4;
	add.s64 	%rd22, %rd1, %rd21;
	ld.global.f32 	%f77, [%rd22];
	fma.rn.f32 	%f82, %f76, %f77, %f82;
$L__BB2_44:
	add.s32 	%r82, %r82, 1;
	setp.ne.s32 	%p99, %r82, %r33;
	@%p99 bra 	$L__BB2_4;
$L__BB2_45:
	setp.eq.s64 	%p100, %rd9, 0;
	@%p100 bra 	$L__BB2_47;
	cvta.to.global.u64 	%rd23, %rd9;
	mul.wide.u32 	%rd24, %r3, 4;
	add.s64 	%rd25, %rd23, %rd24;
	ld.global.f32 	%f78, [%rd25];
	add.f32 	%f82, %f82, %f78;
$L__BB2_47:
	ld.param.u64 	%rd29, [depthwise_conv2d_forward_param_3];
	mad.lo.s32 	%r79, %r4, %r28, %r3;
	mad.lo.s32 	%r80, %r79, %r40, %r47;
	mad.lo.s32 	%r81, %r80, %r32, %r1;
	cvta.to.global.u64 	%rd26, %rd29;
	mul.wide.s32 	%rd27, %r81, 4;
	add.s64 	%rd28, %rd26, %rd27;
	st.global.f32 	[%rd28], %f82;
$L__BB2_48:
	ret;

}
	// .globl	pointwise_conv2d_forward
.visible .entry pointwise_conv2d_forward(
	.param .u64 .ptr .align 1 pointwise_conv2d_forward_param_0,
	.param .u64 .ptr .align 1 pointwise_conv2d_forward_param_1,
	.param .u64 .ptr .align 1 pointwise_conv2d_forward_param_2,
	.param .u64 .ptr .align 1 pointwise_conv2d_forward_param_3,
	.param .u32 pointwise_conv2d_forward_param_4,
	.param .u32 pointwise_conv2d_forward_param_5,
	.param .u32 pointwise_conv2d_forward_param_6,
	.param .u32 pointwise_conv2d_forward_param_7,
	.param .u32 pointwise_conv2d_forward_param_8
)
{
	.reg .pred 	%p<18>;
	.reg .b32 	%r<84>;
	.reg .b32 	%f<72>;
	.reg .b64 	%rd<61>;

	ld.param.u64 	%rd5, [pointwise_conv2d_forward_param_0];
	ld.param.u64 	%rd6, [pointwise_conv2d_forward_param_1];
	ld.param.u64 	%rd3, [pointwise_conv2d_forward_param_2];
	ld.param.u64 	%rd4, [pointwise_conv2d_forward_param_3];
	ld.param.u32 	%r24, [pointwise_conv2d_forward_param_4];
	ld.param.u32 	%r20, [pointwise_conv2d_forward_param_5];
	ld.param.u32 	%r21, [pointwise_conv2d_forward_param_6];
	ld.param.u32 	%r25, [pointwise_conv2d_forward_param_7];
	ld.param.u32 	%r23, [pointwise_conv2d_forward_param_8];
	cvta.to.global.u64 	%rd1, %rd6;
	cvta.to.global.u64 	%rd2, %rd5;
	mov.u32 	%r26, %ctaid.x;
	mov.u32 	%r27, %ntid.x;
	mov.u32 	%r28, %tid.x;
	mad.lo.s32 	%r1, %r26, %r27, %r28;
	mov.u32 	%r29, %ctaid.y;
	mov.u32 	%r30, %ntid.y;
	mov.u32 	%r31, %tid.y;
	mad.lo.s32 	%r32, %r29, %r30, %r31;
	mov.u32 	%r33, %ctaid.z;
	div.u32 	%r4, %r33, %r21;
	mul.lo.s32 	%r34, %r4, %r21;
	sub.s32 	%r3, %r33, %r34;
	setp.ge.s32 	%p1, %r1, %r23;
	setp.ge.s32 	%p2, %r32, %r25;
	or.pred  	%p3, %p1, %p2;
	setp.ge.s32 	%p4, %r3, %r21;
	or.pred  	%p5, %p3, %p4;
	setp.ge.s32 	%p6, %r4, %r24;
	or.pred  	%p7, %p5, %p6;
	@%p7 bra 	$L__BB3_16;
	setp.lt.s32 	%p8, %r20, 1;
	mov.f32 	%f70, 0f00000000;
	@%p8 bra 	$L__BB3_13;
	mul.lo.s32 	%r5, %r4, %r20;
	mul.lo.s32 	%r6, %r3, %r20;
	and.b32  	%r7, %r20, 7;
	setp.lt.u32 	%p9, %r20, 8;
	mov.f32 	%f70, 0f00000000;
	mov.b32 	%r82, 0;
	@%p9 bra 	$L__BB3_5;
	and.b32  	%r82, %r20, 2147483640;
	neg.s32 	%r79, %r82;
	mov.f32 	%f70, 0f00000000;
	mov.b32 	%r80, 0;
$L__BB3_4:
	.pragma "nounroll";
	add.s32 	%r37, %r80, %r5;
	mad.lo.s32 	%r38, %r37, %r25, %r32;
	mad.lo.s32 	%r39, %r38, %r23, %r1;
	add.s32 	%r40, %r80, %r6;
	mul.wide.s32 	%rd7, %r39, 4;
	add.s64 	%rd8, %rd2, %rd7;
	ld.global.f32 	%f19, [%rd8];
	mul.wide.u32 	%rd9, %r40, 4;
	add.s64 	%rd10, %rd1, %rd9;
	ld.global.f32 	%f20, [%rd10];
	fma.rn.f32 	%f21, %f19, %f20, %f70;
	add.s32 	%r41, %r38, %r25;
	mad.lo.s32 	%r42, %r41, %r23, %r1;
	mul.wide.s32 	%rd11, %r42, 4;
	add.s64 	%rd12, %rd2, %rd11;
	ld.global.f32 	%f22, [%rd12];
	ld.global.f32 	%f23, [%rd10+4];
	fma.rn.f32 	%f24, %f22, %f23, %f21;
	add.s32 	%r43, %r41, %r25;
	mad.lo.s32 	%r44, %r43, %r23, %r1;
	mul.wide.s32 	%rd13, %r44, 4;
	add.s64 	%rd14, %rd2, %rd13;
	ld.global.f32 	%f25, [%rd14];
	ld.global.f32 	%f26, [%rd10+8];
	fma.rn.f32 	%f27, %f25, %f26, %f24;
	add.s32 	%r45, %r43, %r25;
	mad.lo.s32 	%r46, %r45, %r23, %r1;
	mul.wide.s32 	%rd15, %r46, 4;
	add.s64 	%rd16, %rd2, %rd15;
	ld.global.f32 	%f28, [%rd16];
	ld.global.f32 	%f29, [%rd10+12];
	fma.rn.f32 	%f30, %f28, %f29, %f27;
	add.s32 	%r47, %r45, %r25;
	mad.lo.s32 	%r48, %r47, %r23, %r1;
	mul.wide.s32 	%rd17, %r48, 4;
	add.s64 	%rd18, %rd2, %rd17;
	ld.global.f32 	%f31, [%rd18];
	ld.global.f32 	%f32, [%rd10+16];
	fma.rn.f32 	%f33, %f31, %f32, %f30;
	add.s32 	%r49, %r47, %r25;
	mad.lo.s32 	%r50, %r49, %r23, %r1;
	mul.wide.s32 	%rd19, %r50, 4;
	add.s64 	%rd20, %rd2, %rd19;
	ld.global.f32 	%f34, [%rd20];
	ld.global.f32 	%f35, [%rd10+20];
	fma.rn.f32 	%f36, %f34, %f35, %f33;
	add.s32 	%r51, %r49, %r25;
	mad.lo.s32 	%r52, %r51, %r23, %r1;
	mul.wide.s32 	%rd21, %r52, 4;
	add.s64 	%rd22, %rd2, %rd21;
	ld.global.f32 	%f37, [%rd22];
	ld.global.f32 	%f38, [%rd10+24];
	fma.rn.f32 	%f39, %f37, %f38, %f36;
	add.s32 	%r53, %r51, %r25;
	mad.lo.s32 	%r54, %r53, %r23, %r1;
	mul.wide.s32 	%rd23, %r54, 4;
	add.s64 	%rd24, %rd2, %rd23;
	ld.global.f32 	%f40, [%rd24];
	ld.global.f32 	%f41, [%rd10+28];
	fma.rn.f32 	%f70, %f40, %f41, %f39;
	add.s32 	%r80, %r80, 8;
	add.s32 	%r79, %r79, 8;
	setp.ne.s32 	%p10, %r79, 0;
	@%p10 bra 	$L__BB3_4;
$L__BB3_5:
	setp.eq.s32 	%p11, %r7, 0;
	@%p11 bra 	$L__BB3_13;
	and.b32  	%r15, %r20, 3;
	setp.lt.u32 	%p12, %r7, 4;
	@%p12 bra 	$L__BB3_8;
	add.s32 	%r55, %r82, %r5;
	mad.lo.s32 	%r56, %r55, %r25, %r32;
	mad.lo.s32 	%r57, %r56, %r23, %r1;
	add.s32 	%r58, %r82, %r6;
	mul.wide.s32 	%rd25, %r57, 4;
	add.s64 	%rd26, %rd2, %rd25;
	ld.global.f32 	%f43, [%rd26];
	mul.wide.u32 	%rd27, %r58, 4;
	add.s64 	%rd28, %rd1, %rd27;
	ld.global.f32 	%f44, [%rd28];
	fma.rn.f32 	%f45, %f43, %f44, %f70;
	add.s32 	%r59, %r56, %r25;
	mad.lo.s32 	%r60, %r59, %r23, %r1;
	mul.wide.s32 	%rd29, %r60, 4;
	add.s64 	%rd30, %rd2, %rd29;
	ld.global.f32 	%f46, [%rd30];
	cvt.u64.u32 	%rd31, %r6;
	cvt.u64.u32 	%rd32, %r82;
	add.s64 	%rd33, %rd32, %rd31;
	shl.b64 	%rd34, %rd33, 2;
	add.s64 	%rd35, %rd1, %rd34;
	ld.global.f32 	%f47, [%rd35+4];
	fma.rn.f32 	%f48, %f46, %f47, %f45;
	add.s32 	%r61, %r59, %r25;
	mad.lo.s32 	%r62, %r61, %r23, %r1;
	mul.wide.s32 	%rd36, %r62, 4;
	add.s64 	%rd37, %rd2, %rd36;
	ld.global.f32 	%f49, [%rd37];
	ld.global.f32 	%f50, [%rd35+8];
	fma.rn.f32 	%f51, %f49, %f50, %f48;
	add.s32 	%r63, %r61, %r25;
	mad.lo.s32 	%r64, %r63, %r23, %r1;
	mul.wide.s32 	%rd38, %r64, 4;
	add.s64 	%rd39, %rd2, %rd38;
	ld.global.f32 	%f52, [%rd39];
	ld.global.f32 	%f53, [%rd35+12];
	fma.rn.f32 	%f70, %f52, %f53, %f51;
	add.s32 	%r82, %r82, 4;
$L__BB3_8:
	setp.eq.s32 	%p13, %r15, 0;
	@%p13 bra 	$L__BB3_13;
	setp.eq.s32 	%p14, %r15, 1;
	@%p14 bra 	$L__BB3_11;
	add.s32 	%r65, %r82, %r5;
	mad.lo.s32 	%r66, %r65, %r25, %r32;
	mad.lo.s32 	%r67, %r66, %r23, %r1;
	add.s32 	%r68, %r82, %r6;
	mul.wide.s32 	%rd40, %r67, 4;
	add.s64 	%rd41, %rd2, %rd40;
	ld.global.f32 	%f55, [%rd41];
	mul.wide.u32 	%rd42, %r68, 4;
	add.s64 	%rd43, %rd1, %rd42;
	ld.global.f32 	%f56, [%rd43];
	fma.rn.f32 	%f57, %f55, %f56, %f70;
	add.s32 	%r69, %r66, %r25;
	mad.lo.s32 	%r70, %r69, %r23, %r1;
	mul.wide.s32 	%rd44, %r70, 4;
	add.s64 	%rd45, %rd2, %rd44;
	ld.global.f32 	%f58, [%rd45];
	cvt.u64.u32 	%rd46, %r6;
	cvt.u64.u32 	%rd47, %r82;
	add.s64 	%rd48, %rd47, %rd46;
	shl.b64 	%rd49, %rd48, 2;
	add.s64 	%rd50, %rd1, %rd49;
	ld.global.f32 	%f59, [%rd50+4];
	fma.rn.f32 	%f70, %f58, %f59, %f57;
	add.s32 	%r82, %r82, 2;
$L__BB3_11:
	and.b32  	%r71, %r20, 1;
	setp.eq.b32 	%p15, %r71, 1;
	not.pred 	%p16, %p15;
	@%p16 bra 	$L__BB3_13;
	add.s32 	%r72, %r82, %r5;
	mad.lo.s32 	%r73, %r72, %r25, %r32;
	mad.lo.s32 	%r74, %r73, %r23, %r1;
	add.s32 	%r75, %r82, %r6;
	mul.wide.s32 	%rd51, %r74, 4;
	add.s64 	%rd52, %rd2, %rd51;
	ld.global.f32 	%f60, [%rd52];
	mul.wide.u32 	%rd53, %r75, 4;
	add.s64 	%rd54, %rd1, %rd53;
	ld.global.f32 	%f61, [%rd54];
	fma.rn.f32 	%f70, %f60, %f61, %f70;
$L__BB3_13:
	setp.eq.s64 	%p17, %rd3, 0;
	@%p17 bra 	$L__BB3_15;
	cvta.to.global.u64 	%rd55, %rd3;
	mul.wide.u32 	%rd56, %r3, 4;
	add.s64 	%rd57, %rd55, %rd56;
	ld.global.f32 	%f62, [%rd57];
	add.f32 	%f70, %f70, %f62;
$L__BB3_15:
	mad.lo.s32 	%r76, %r4, %r21, %r3;
	mad.lo.s32 	%r77, %r76, %r25, %r32;
	mad.lo.s32 	%r78, %r77, %r23, %r1;
	cvta.to.global.u64 	%rd58, %rd4;
	mul.wide.s32 	%rd59, %r78, 4;
	add.s64 	%rd60, %rd58, %rd59;
	st.global.f32 	[%rd60], %f70;
$L__BB3_16:
	ret;

}
	// .globl	depthwise_separable_conv2d_fused
.visible .entry depthwise_separable_conv2d_fused(
	.param .u64 .ptr .align 1 depthwise_separable_conv2d_fused_param_0,
	.param .u64 .ptr .align 1 depthwise_separable_conv2d_fused_param_1,
	.param .u64 .ptr .align 1 depthwise_separable_conv2d_fused_param_2,
	.param .u64 .ptr .align 1 depthwise_separable_conv2d_fused_param_3,
	.param .u64 .ptr .align 1 depthwise_separable_conv2d_fused_param_4,
	.param .u64 .ptr .align 1 depthwise_separable_conv2d_fused_param_5,
	.param .u32 depthwise_separable_conv2d_fused_param_6,
	.param .u32 depthwise_separable_conv2d_fused_param_7,
	.param .u32 depthwise_separable_conv2d_fused_param_8,
	.param .u32 depthwise_separable_conv2d_fused_param_9,
	.param .u32 depthwise_separable_conv2d_fused_param_10,
	.param .u32 depthwise_separable_conv2d_fused_param_11,
	.param .u32 depthwise_separable_conv2d_fused_param_12,
	.param .u32 depthwise_separable_conv2d_fused_param_13,
	.param .u32 depthwise_separable_conv2d_fused_param_14,
	.param .u32 depthwise_separable_conv2d_fused_param_15,
	.param .u32 depthwise_separable_conv2d_fused_param_16
)
{
	.reg .pred 	%p<229>;
	.reg .b32 	%r<253>;
	.reg .b32 	%f<496>;
	.reg .b64 	%rd<144>;

	ld.param.u64 	%rd20, [depthwise_separable_conv2d_fused_param_0];
	ld.param.u64 	%rd21, [depthwise_separable_conv2d_fused_param_1];
	ld.param.u64 	%rd22, [depthwise_separable_conv2d_fused_param_2];
	ld.param.u64 	%rd17, [depthwise_separable_conv2d_fused_param_3];
	ld.param.u64 	%rd18, [depthwise_separable_conv2d_fused_param_4];
	ld.param.u32 	%r112, [depthwise_separable_conv2d_fused_param_6];
	ld.param.u32 	%r102, [depthwise_separable_conv2d_fused_param_7];
	ld.param.u32 	%r103, [depthwise_separable_conv2d_fused_param_8];
	ld.param.u32 	%r104, [depthwise_separable_conv2d_fused_param_9];
	ld.param.u32 	%r105, [depthwise_separable_conv2d_fused_param_10];
	ld.param.u32 	%r106, [depthwise_separable_conv2d_fused_param_11];
	ld.param.u32 	%r107, [depthwise_separable_conv2d_fused_param_12];
	ld.param.u32 	%r108, [depthwise_separable_conv2d_fused_param_13];
	ld.param.u32 	%r109, [depthwise_separable_conv2d_fused_param_14];
	ld.param.u32 	%r110, [depthwise_separable_conv2d_fused_param_15];
	ld.param.u32 	%r111, [depthwise_separable_conv2d_fused_param_16];
	cvta.to.global.u64 	%rd1, %rd21;
	cvta.to.global.u64 	%rd2, %rd20;
	cvta.to.global.u64 	%rd3, %rd22;
	cvta.to.global.u64 	%rd4, %rd17;
	shl.b32 	%r113, %r110, 1;
	sub.s32 	%r114, %r104, %r106;
	add.s32 	%r115, %r114, %r113;
	div.s32 	%r116, %r115, %r108;
	shl.b32 	%r117, %r111, 1;
	sub.s32 	%r118, %r105, %r107;
	add.s32 	%r119, %r118, %r117;
	div.s32 	%r2, %r119, %r109;
	mov.u32 	%r120, %ctaid.x;
	mov.u32 	%r121, %ntid.x;
	mov.u32 	%r122, %tid.x;
	mad.lo.s32 	%r3, %r120, %r121, %r122;
	mov.u32 	%r123, %ctaid.y;
	mov.u32 	%r124, %ntid.y;
	mov.u32 	%r125, %tid.y;
	mad.lo.s32 	%r126, %r123, %r124, %r125;
	mov.u32 	%r127, %ctaid.z;
	div.u32 	%r6, %r127, %r103;
	mul.lo.s32 	%r128, %r6, %r103;
	sub.s32 	%r5, %r127, %r128;
	setp.gt.s32 	%p3, %r3, %r2;
	setp.gt.s32 	%p4, %r126, %r116;
	or.pred  	%p5, %p3, %p4;
	setp.ge.s32 	%p6, %r5, %r103;
	or.pred  	%p7, %p5, %p6;
	setp.ge.s32 	%p8, %r6, %r112;
	or.pred  	%p9, %p7, %p8;
	@%p9 bra 	$L__BB4_143;
	mul.lo.s32 	%r129, %r109, %r3;
	sub.s32 	%r7, %r129, %r111;
	mul.lo.s32 	%r130, %r108, %r126;
	sub.s32 	%r8, %r130, %r110;
	setp.lt.s32 	%p10, %r102, 1;
	mov.f32 	%f494, 0f00000000;
	@%p10 bra 	$L__BB4_140;
	setp.lt.s32 	%p11, %r106, 1;
	mul.lo.s32 	%r9, %r6, %r102;
	mul.lo.s32 	%r10, %r5, %r102;
	@%p11 bra 	$L__BB4_116;
	setp.lt.s32 	%p29, %r107, 1;
	@%p29 bra 	$L__BB4_93;
	setp.ne.s64 	%p47, %rd17, 0;
	@%p47 bra 	$L__BB4_49;
	and.b32  	%r11, %r107, 7;
	and.b32  	%r12, %r107, 3;
	and.b32  	%r13, %r107, 2147483640;
	and.b32  	%r14, %r107, 1;
	mov.f32 	%f494, 0f00000000;
	mov.b32 	%r223, 0;
$L__BB4_6:
	add.s32 	%r191, %r223, %r9;
	mul.lo.s32 	%r16, %r191, %r104;
	mul.lo.s32 	%r17, %r223, %r106;
	mov.f32 	%f420, 0f00000000;
	mov.b32 	%r224, 0;
$L__BB4_7:
	setp.lt.u32 	%p138, %r107, 8;
	add.s32 	%r193, %r224, %r8;
	setp.gt.s32 	%p139, %r193, -1;
	setp.lt.s32 	%p140, %r193, %r104;
	and.pred  	%p1, %p139, %p140;
	add.s32 	%r194, %r16, %r193;
	mul.lo.s32 	%r19, %r194, %r105;
	add.s32 	%r195, %r224, %r17;
	mul.lo.s32 	%r20, %r195, %r107;
	mov.b32 	%r227, 0;
	@%p138 bra 	$L__BB4_26;
	mov.b32 	%r225, 0;
$L__BB4_9:
	.pragma "nounroll";
	add.s32 	%r22, %r225, %r7;
	setp.gt.s32 	%p141, %r22, -1;
	setp.lt.s32 	%p142, %r22, %r105;
	and.pred  	%p143, %p141, %p142;
	and.pred  	%p145, %p1, %p143;
	add.s32 	%r197, %r22, %r19;
	mul.wide.s32 	%rd125, %r197, 4;
	add.s64 	%rd5, %rd2, %rd125;
	add.s32 	%r198, %r225, %r20;
	mul.wide.s32 	%rd126, %r198, 4;
	add.s64 	%rd6, %rd1, %rd126;
	not.pred 	%p146, %p145;
	@%p146 bra 	$L__BB4_11;
	ld.global.f32 	%f383, [%rd5];
	ld.global.f32 	%f384, [%rd6];
	fma.rn.f32 	%f420, %f383, %f384, %f420;
$L__BB4_11:
	add.s32 	%r199, %r22, 1;
	setp.gt.s32 	%p147, %r199, -1;
	setp.lt.s32 	%p148, %r199, %r105;
	and.pred  	%p149, %p147, %p148;
	and.pred  	%p150, %p1, %p149;
	not.pred 	%p151, %p150;
	@%p151 bra 	$L__BB4_13;
	ld.global.f32 	%f385, [%rd5+4];
	ld.global.f32 	%f386, [%rd6+4];
	fma.rn.f32 	%f420, %f385, %f386, %f420;
$L__BB4_13:
	add.s32 	%r200, %r22, 2;
	setp.gt.s32 	%p152, %r200, -1;
	setp.lt.s32 	%p153, %r200, %r105;
	and.pred  	%p154, %p152, %p153;
	and.pred  	%p155, %p1, %p154;
	not.pred 	%p156, %p155;
	@%p156 bra 	$L__BB4_15;
	ld.global.f32 	%f387, [%rd5+8];
	ld.global.f32 	%f388, [%rd6+8];
	fma.rn.f32 	%f420, %f387, %f388, %f420;
$L__BB4_15:
	add.s32 	%r201, %r22, 3;
	setp.gt.s32 	%p157, %r201, -1;
	setp.lt.s32 	%p158, %r201, %r105;
	and.pred  	%p159, %p157, %p158;
	and.pred  	%p160, %p1, %p159;
	not.pred 	%p161, %p160;
	@%p161 bra 	$L__BB4_17;
	ld.global.f32 	%f389, [%rd5+12];
	ld.global.f32 	%f390, [%rd6+12];
	fma.rn.f32 	%f420, %f389, %f390, %f420;
$L__BB4_17:
	add.s32 	%r202, %r22, 4;
	setp.gt.s32 	%p162, %r202, -1;
	setp.lt.s32 	%p163, %r202, %r105;
	and.pred  	%p164, %p162, %p163;
	and.pred  	%p165, %p1, %p164;
	not.pred 	%p166, %p165;
	@%p166 bra 	$L__BB4_19;
	ld.global.f32 	%f391, [%rd5+16];
	ld.global.f32 	%f392, [%rd6+16];
	fma.rn.f32 	%f420, %f391, %f392, %f420;
$L__BB4_19:
	add.s32 	%r203, %r22, 5;
	setp.gt.s32 	%p167, %r203, -1;
	setp.lt.s32 	%p168, %r203, %r105;
	and.pred  	%p169, %p167, %p168;
	and.pred  	%p170, %p1, %p169;
	not.pred 	%p171, %p170;
	@%p171 bra 	$L__BB4_21;
	ld.global.f32 	%f393, [%rd5+20];
	ld.global.f32 	%f394, [%rd6+20];
	fma.rn.f32 	%f420, %f393, %f394, %f420;
$L__BB4_21:
	add.s32 	%r204, %r22, 6;
	setp.gt.s32 	%p172, %r204, -1;
	setp.lt.s32 	%p173, %r204, %r105;
	and.pred  	%p174, %p172, %p173;
	and.pred  	%p175, %p1, %p174;
	not.pred 	%p176, %p175;
	@%p176 bra 	$L__BB4_23;
	ld.global.f32 	%f395, [%rd5+24];
	ld.global.f32 	%f396, [%rd6+24];
	fma.rn.f32 	%f420, %f395, %f396, %f420;
$L__BB4_23:
	add.s32 	%r205, %r22, 7;
	setp.gt.s32 	%p177, %r205, -1;
	setp.lt.s32 	%p178, %r205, %r105;
	and.pred  	%p179, %p177, %p178;
	and.pred  	%p180, %p1, %p179;
	not.pred 	%p181, %p180;
	@%p181 bra 	$L__BB4_25;
	ld.global.f32 	%f397, [%rd5+28];
	ld.global.f32 	%f398, [%rd6+28];
	fma.rn.f32 	%f420, %f397, %f398, %f420;
$L__BB4_25:
	add.s32 	%r225, %r225, 8;
	setp.ne.s32 	%p182, %r225, %r13;
	mov.u32 	%r227, %r13;
	@%p182 bra 	$L__BB4_9;
$L__BB4_26:
	setp.eq.s32 	%p183, %r11, 0;
	@%p183 bra 	$L__BB4_47;
	add.s32 	%r206, %r11, -1;
	setp.lt.u32 	%p184, %r206, 3;
	@%p184 bra 	$L__BB4_37;
	add.s32 	%r25, %r227, %r7;
	setp.gt.s32 	%p185, %r25, -1;
	setp.lt.s32 	%p186, %r25, %r105;
	and.pred  	%p187, %p185, %p186;
	and.pred  	%p189, %p1, %p187;
	add.s32 	%r207, %r25, %r19;
	mul.wide.s32 	%rd127, %r207, 4;
	add.s64 	%rd7, %rd2, %rd127;
	add.s32 	%r208, %r227, %r20;
	mul.wide.s32 	%rd128, %r208, 4;
	add.s64 	%rd8, %rd1, %rd128;
	not.pred 	%p190, %p189;
	@%p190 bra 	$L__BB4_30;
	ld.global.f32 	%f400, [%rd7];
	ld.global.f32 	%f401, [%rd8];
	fma.rn.f32 	%f420, %f400, %f401, %f420;
$L__BB4_30:
	add.s32 	%r209, %r25, 1;
	setp.gt.s32 	%p191, %r209, -1;
	setp.lt.s32 	%p192, %r209, %r105;
	and.pred  	%p193, %p191, %p192;
	and.pred  	%p194, %p1, %p193;
	not.pred 	%p195, %p194;
	@%p195 bra 	$L__BB4_32;
	ld.global.f32 	%f402, [%rd7+4];
	ld.global.f32 	%f403, [%rd8+4];
	fma.rn.f32 	%f420, %f402, %f403, %f420;
$L__BB4_32:
	add.s32 	%r210, %r25, 2;
	setp.gt.s32 	%p196, %r210, -1;
	setp.lt.s32 	%p197, %r210, %r105;
	and.pred  	%p198, %p196, %p197;
	and.pred  	%p199, %p1, %p198;
	not.pred 	%p200, %p199;
	@%p200 bra 	$L__BB4_34;
	ld.global.f32 	%f404, [%rd7+8];
	ld.global.f32 	%f405, [%rd8+8];
	fma.rn.f32 	%f420, %f404, %f405, %f420;
$L__BB4_34:
	add.s32 	%r211, %r25, 3;
	setp.gt.s32 	%p201, %r211, -1;
	setp.lt.s32 	%p202, %r211, %r105;
	and.pred  	%p203, %p201, %p202;
	and.pred  	%p204, %p1, %p203;
	not.pred 	%p205, %p204;
	@%p205 bra 	$L__BB4_36;
	ld.global.f32 	%f406, [%rd7+12];
	ld.global.f32 	%f407, [%rd8+12];
	fma.rn.f32 	%f420, %f406, %f407, %f420;
$L__BB4_36:
	add.s32 	%r227, %r227, 4;
$L__BB4_37:
	setp.eq.s32 	%p206, %r12, 0;
	@%p206 bra 	$L__BB4_47;
	setp.eq.s32 	%p207, %r12, 1;
	@%p207 bra 	$L__BB4_44;
	add.s32 	%r28, %r227, %r7;
	setp.gt.s32 	%p208, %r28, -1;
	setp.lt.s32 	%p209, %r28, %r105;
	and.pred  	%p210, %p208, %p209;
	and.pred  	%p212, %p1, %p210;
	add.s32 	%r212, %r28, %r19;
	mul.wide.s32 	%rd129, %r212, 4;
	add.s64 	%rd9, %rd2, %rd129;
	add.s32 	%r213, %r227, %r20;
	mul.wide.s32 	%rd130, %r213, 4;
	add.s64 	%rd10, %rd1, %rd130;
	not.pred 	%p213, %p212;
	@%p213 bra 	$L__BB4_41;
	ld.global.f32 	%f409, [%rd9];
	ld.global.f32 	%f410, [%rd10];
	fma.rn.f32 	%f420, %f409, %f410, %f420;
$L__BB4_41:
	add.s32 	%r214, %r28, 1;
	setp.gt.s32 	%p214, %r214, -1;
	setp.lt.s32 	%p215, %r214, %r105;
	and.pred  	%p216, %p214, %p215;
	and.pred  	%p217, %p1, %p216;
	not.pred 	%p218, %p217;
	@%p218 bra 	$L__BB4_43;
	ld.global.f32 	%f411, [%rd9+4];
	ld.global.f32 	%f412, [%rd10+4];
	fma.rn.f32 	%f420, %f411, %f412, %f420;
$L__BB4_43:
	add.s32 	%r227, %r227, 2;
$L__BB4_44:
	setp.eq.s32 	%p219, %r14, 0;
	@%p219 bra 	$L__BB4_47;
	add.s32 	%r31, %r227, %r7;
	setp.gt.s32 	%p220, %r31, -1;
	setp.lt.s32 	%p221, %r31, %r105;
	and.pred  	%p222, %p220, %p221;
	and.pred  	%p224, %p1, %p222;
	not.pred 	%p225, %p224;
	@%p225 bra 	$L__BB4_47;
	add.s32 	%r215, %r31, %r19;
	add.s32 	%r216, %r227, %r20;
	mul.wide.s32 	%rd131, %r215, 4;
	add.s64 	%rd132, %rd2, %rd131;
	ld.global.f32 	%f413, [%rd132];
	mul.wide.s32 	%rd133, %r216, 4;
	add.s64 	%rd134, %rd1, %rd133;
	ld.global.f32 	%f414, [%rd134];
	fma.rn.f32 	%f420, %f413, %f414, %f420;
$L__BB4_47:
	add.s32 	%r224, %r224, 1;
	setp.ne.s32 	%p226, %r224, %r106;
	@%p226 bra 	$L__BB4_7;
	add.s32 	%r217, %r223, %r10;
	mul.wide.u32 	%rd135, %r217, 4;
	add.s64 	%rd136, %rd3, %rd135;
	ld.global.f32 	%f415, [%rd136];
	fma.rn.f32 	%f494, %f420, %f415, %f494;
	add.s32 	%r223, %r223, 1;
	setp.eq.s32 	%p227, %r223, %r102;
	@%p227 bra 	$L__BB4_140;
	bra.uni 	$L__BB4_6;
$L__BB4_49:
	and.b32  	%r34, %r107, 7;
	and.b32  	%r35, %r107, 3;
	and.b32  	%r36, %r107, 2147483640;
	and.b32  	%r37, %r107, 1;
	mov.f32 	%f494, 0f00000000;
	mov.b32 	%r229, 0;
$L__BB4_50:
	add.s32 	%r162, %r229, %r9;
	mul.lo.s32 	%r39, %r162, %r104;
	mul.lo.s32 	%r40, %r229, %r106;
	mov.f32 	%f444, 0f00000000;
	mov.b32 	%r230, 0;
$L__BB4_51:
	setp.lt.u32 	%p48, %r107, 8;
	add.s32 	%r164, %r230, %r8;
	setp.gt.s32 	%p49, %r164, -1;
	setp.lt.s32 	%p50, %r164, %r104;
	and.pred  	%p2, %p49, %p50;
	add.s32 	%r165, %r39, %r164;
	mul.lo.s32 	%r42, %r165, %r105;
	add.s32 	%r166, %r230, %r40;
	mul.lo.s32 	%r43, %r166, %r107;
	mov.b32 	%r233, 0;
	@%p48 bra 	$L__BB4_70;
	mov.b32 	%r231, 0;
$L__BB4_53:
	.pragma "nounroll";
	add.s32 	%r45, %r231, %r7;
	setp.gt.s32 	%p51, %r45, -1;
	setp.lt.s32 	%p52, %r45, %r105;
	and.pred  	%p53, %p51, %p52;
	and.pred  	%p55, %p2, %p53;
	add.s32 	%r168, %r45, %r42;
	mul.wide.s32 	%rd111, %r168, 4;
	add.s64 	%rd11, %rd2, %rd111;
	add.s32 	%r169, %r231, %r43;
	mul.wide.s32 	%rd112, %r169, 4;
	add.s64 	%rd12, %rd1, %rd112;
	not.pred 	%p56, %p55;
	@%p56 bra 	$L__BB4_55;
	ld.global.f32 	%f345, [%rd11];
	ld.global.f32 	%f346, [%rd12];
	fma.rn.f32 	%f444, %f345, %f346, %f444;
$L__BB4_55:
	add.s32 	%r170, %r45, 1;
	setp.gt.s32 	%p57, %r170, -1;
	setp.lt.s32 	%p58, %r170, %r105;
	and.pred  	%p59, %p57, %p58;
	and.pred  	%p60, %p2, %p59;
	not.pred 	%p61, %p60;
	@%p61 bra 	$L__BB4_57;
	ld.global.f32 	%f347, [%rd11+4];
	ld.global.f32 	%f348, [%rd12+4];
	fma.rn.f32 	%f444, %f347, %f348, %f444;
$L__BB4_57:
	add.s32 	%r171, %r45, 2;
	setp.gt.s32 	%p62, %r171, -1;
	setp.lt.s32 	%p63, %r171, %r105;
	and.pred  	%p64, %p62, %p63;
	and.pred  	%p65, %p2, %p64;
	not.pred 	%p66, %p65;
	@%p66 bra 	$L__BB4_59;
	ld.global.f32 	%f349, [%rd11+8];
	ld.global.f32 	%f350, [%rd12+8];
	fma.rn.f32 	%f444, %f349, %f350, %f444;
$L__BB4_59:
	add.s32 	%r172, %r45, 3;
	setp.gt.s32 	%p67, %r172, -1;
	setp.lt.s32 	%p68, %r172, %r105;
	and.pred  	%p69, %p67, %p68;
	and.pred  	%p70, %p2, %p69;
	not.pred 	%p71, %p70;
	@%p71 bra 	$L__BB4_61;
	ld.global.f32 	%f351, [%rd11+12];
	ld.global.f32 	%f352, [%rd12+12];
	fma.rn.f32 	%f444, %f351, %f352, %f444;
$L__BB4_61:
	add.s32 	%r173, %r45, 4;
	setp.gt.s32 	%p72, %r173, -1;
	setp.lt.s32 	%p73, %r173, %r105;
	and.pred  	%p74, %p72, %p73;
	and.pred  	%p75, %p2, %p74;
	not.pred 	%p76, %p75;
	@%p76 bra 	$L__BB4_63;
	ld.global.f32 	%f353, [%rd11+16];
	ld.global.f32 	%f354, [%rd12+16];
	fma.rn.f32 	%f444, %f353, %f354, %f444;
$L__BB4_63:
	add.s32 	%r174, %r45, 5;
	setp.gt.s32 	%p77, %r174, -1;
	setp.lt.s32 	%p78, %r174, %r105;
	and.pred  	%p79, %p77, %p78;
	and.pred  	%p80, %p2, %p79;
	not.pred 	%p81, %p80;
	@%p81 bra 	$L__BB4_65;
	ld.global.f32 	%f355, [%rd11+20];
	ld.global.f32 	%f356, [%rd12+20];
	fma.rn.f32 	%f444, %f355, %f356, %f444;
$L__BB4_65:
	add.s32 	%r175, %r45, 6;
	setp.gt.s32 	%p82, %r175, -1;
	setp.lt.s32 	%p83, %r175, %r105;
	and.pred  	%p84, %p82, %p83;
	and.pred  	%p85, %p2, %p84;
	not.pred 	%p86, %p85;
	@%p86 bra 	$L__BB4_67;
	ld.global.f32 	%f357, [%rd11+24];
	ld.global.f32 	%f358, [%rd12+24];
	fma.rn.f32 	%f444, %f357, %f358, %f444;
$L__BB4_67:
	add.s32 	%r176, %r45, 7;
	setp.gt.s32 	%p87, %r176, -1;
	setp.lt.s32 	%p88, %r176, %r105;
	and.pred  	%p89, %p87, %p88;
	and.pred  	%p90, %p2, %p89;
	not.pred 	%p91, %p90;
	@%p91 bra 	$L__BB4_69;
	ld.global.f32 	%f359, [%rd11+28];
	ld.global.f32 	%f360, [%rd12+28];
	fma.rn.f32 	%f444, %f359, %f360, %f444;
$L__BB4_69:
	add.s32 	%r231, %r231, 8;
	setp.ne.s32 	%p92, %r231, %r36;
	mov.u32 	%r233, %r36;
	@%p92 bra 	$L__BB4_53;
$L__BB4_70:
	setp.eq.s32 	%p93, %r34, 0;
	@%p93 bra 	$L__BB4_91;
	add.s32 	%r177, %r34, -1;
	setp.lt.u32 	%p94, %r177, 3;
	@%p94 bra 	$L__BB4_81;
	add.s32 	%r48, %r233, %r7;
	setp.gt.s32 	%p95, %r48, -1;
	setp.lt.s32 	%p96, %r48, %r105;
	and.pred  	%p97, %p95, %p96;
	and.pred  	%p99, %p2, %p97;
	add.s32 	%r178, %r48, %r42;
	mul.wide.s32 	%rd113, %r178, 4;
	add.s64 	%rd13, %rd2, %rd113;
	add.s32 	%r179, %r233, %r43;
	mul.wide.s32 	%rd114, %r179, 4;
	add.s64 	%rd14, %rd1, %rd114;
	not.pred 	%p100, %p99;
	@%p100 bra 	$L__BB4_74;
	ld.global.f32 	%f362, [%rd13];
	ld.global.f32 	%f363, [%rd14];
	fma.rn.f32 	%f444, %f362, %f363, %f444;
$L__BB4_74:
	add.s32 	%r180, %r48, 1;
	setp.gt.s32 	%p101, %r180, -1;
	setp.lt.s32 	%p102, %r180, %r105;
	and.pred  	%p103, %p101, %p102;
	and.pred  	%p104, %p2, %p103;
	not.pred 	%p105, %p104;
	@%p105 bra 	$L__BB4_76;
	ld.global.f32 	%f364, [%rd13+4];
	ld.global.f32 	%f365, [%rd14+4];
	fma.rn.f32 	%f444, %f364, %f365, %f444;
$L__BB4_76:
	add.s32 	%r181, %r48, 2;
	setp.gt.s32 	%p106, %r181, -1;
	setp.lt.s32 	%p107, %r181, %r105;
	and.pred  	%p108, %p106, %p107;
	and.pred  	%p109, %p2, %p108;
	not.pred 	%p110, %p109;
	@%p110 bra 	$L__BB4_78;
	ld.global.f32 	%f366, [%rd13+8];
	ld.global.f32 	%f367, [%rd14+8];
	fma.rn.f32 	%f444, %f366, %f367, %f444;
$L__BB4_78:
	add.s32 	%r182, %r48, 3;
	setp.gt.s32 	%p111, %r182, -1;
	setp.lt.s32 	%p112, %r182, %r105;
	and.pred  	%p113, %p111, %p112;
	and.pred  	%p114, %p2, %p113;
	not.pred 	%p115, %p114;
	@%p115 bra 	$L__BB4_80;
	ld.global.f32 	%f368, [%rd13+12];
	ld.global.f32 	%f369, [%rd14+12];
	fma.rn.f32 	%f444, %f368, %f369, %f444;
$L__BB4_80:
	add.s32 	%r233, %r233, 4;
$L__BB4_81:
	setp.eq.s32 	%p116, %r35, 0;
	@%p116 bra 	$L__BB4_91;
	setp.eq.s32 	%p117, %r35, 1;
	@%p117 bra 	$L__BB4_88;
	add.s32 	%r51, %r233, %r7;
	setp.gt.s32 	%p118, %r51, -1;
	setp.lt.s32 	%p119, %r51, %r105;
	and.pred  	%p120, %p118, %p119;
	and.pred  	%p122, %p2, %p120;
	add.s32 	%r183, %r51, %r42;
	mul.wide.s32 	%rd115, %r183, 4;
	add.s64 	%rd15, %rd2, %rd115;
	add.s32 	%r184, %r233, %r43;
	mul.wide.s32 	%rd116, %r184, 4;
	add.s64 	%rd16, %rd1, %rd116;
	not.pred 	%p123, %p122;
	@%p123 bra 	$L__BB4_85;
	ld.global.f32 	%f371, [%rd15];
	ld.global.f32 	%f372, [%rd16];
	fma.rn.f32 	%f444, %f371, %f372, %f444;
$L__BB4_85:
	add.s32 	%r185, %r51, 1;
	setp.gt.s32 	%p124, %r185, -1;
	setp.lt.s32 	%p125, %r185, %r105;
	and.pred  	%p126, %p124, %p125;
	and.pred  	%p127, %p2, %p126;
	not.pred 	%p128, %p127;
	@%p128 bra 	$L__BB4_87;
	ld.global.f32 	%f373, [%rd15+4];
	ld.global.f32 	%f374, [%rd16+4];
	fma.rn.f32 	%f444, %f373, %f374, %f444;
$L__BB4_87:
	add.s32 	%r233, %r233, 2;
$L__BB4_88:
	setp.eq.s32 	%p129, %r37, 0;
	@%p129 bra 	$L__BB4_91;
	add.s32 	%r54, %r233, %r7;
	setp.gt.s32 	%p130, %r54, -1;
	setp.lt.s32 	%p131, %r54, %r105;
	and.pred  	%p132, %p130, %p131;
	and.pred  	%p134, %p2, %p132;
	not.pred 	%p135, %p134;
	@%p135 bra 	$L__BB4_91;
	add.s32 	%r186, %r54, %r42;
	add.s32 	%r187, %r233, %r43;
	mul.wide.s32 	%rd117, %r186, 4;
	add.s64 	%rd118, %rd2, %rd117;
	ld.global.f32 	%f375, [%rd118];
	mul.wide.s32 	%rd119, %r187, 4;
	add.s64 	%rd120, %rd1, %rd119;
	ld.global.f32 	%f376, [%rd120];
	fma.rn.f32 	%f444, %f375, %f376, %f444;
$L__BB4_91:
	add.s32 	%r230, %r230, 1;
	setp.ne.s32 	%p136, %r230, %r106;
	@%p136 bra 	$L__BB4_51;
	mul.wide.u32 	%rd121, %r229, 4;
	add.s64 	%rd122, %rd4, %rd121;
	ld.global.f32 	%f377, [%rd122];
	add.f32 	%f378, %f444, %f377;
	add.s32 	%r188, %r229, %r10;
	mul.wide.u32 	%rd123, %r188, 4;
	add.s64 	%rd124, %rd3, %rd123;
	ld.global.f32 	%f379, [%rd124];
	fma.rn.f32 	%f494, %f378, %f379, %f494;
	add.s32 	%r229, %r229, 1;
	setp.eq.s32 	%p137, %r229, %r102;
	@%p137 bra 	$L__BB4_140;
	bra.uni 	$L__BB4_50;
$L__BB4_93:
	setp.ne.s64 	%p30, %rd17, 0;
	@%p30 bra 	$L__BB4_105;
	add.s32 	%r153, %r102, -1;
	and.b32  	%r57, %r102, 7;
	setp.lt.u32 	%p39, %r153, 7;
	mov.f32 	%f494, 0f00000000;
	mov.b32 	%r237, 0;
	@%p39 bra 	$L__BB4_97;
	and.b32  	%r237, %r102, 2147483640;
	mov.f32 	%f494, 0f00000000;
	mov.b32 	%r235, 0;
$L__BB4_96:
	.pragma "nounroll";
	add.s32 	%r155, %r235, %r10;
	mul.wide.u32 	%rd93, %r155, 4;
	add.s64 	%rd94, %rd3, %rd93;
	ld.global.f32 	%f314, [%rd94];
	fma.rn.f32 	%f315, %f314, 0f00000000, %f494;
	ld.global.f32 	%f316, [%rd94+4];
	fma.rn.f32 	%f317, %f316, 0f00000000, %f315;
	ld.global.f32 	%f318, [%rd94+8];
	fma.rn.f32 	%f319, %f318, 0f00000000, %f317;
	ld.global.f32 	%f320, [%rd94+12];
	fma.rn.f32 	%f321, %f320, 0f00000000, %f319;
	ld.global.f32 	%f322, [%rd94+16];
	fma.rn.f32 	%f323, %f322, 0f00000000, %f321;
	ld.global.f32 	%f324, [%rd94+20];
	fma.rn.f32 	%f325, %f324, 0f00000000, %f323;
	ld.global.f32 	%f326, [%rd94+24];
	fma.rn.f32 	%f327, %f326, 0f00000000, %f325;
	ld.global.f32 	%f328, [%rd94+28];
	fma.rn.f32 	%f494, %f328, 0f00000000, %f327;
	add.s32 	%r235, %r235, 8;
	setp.ne.s32 	%p40, %r235, %r237;
	@%p40 bra 	$L__BB4_96;
$L__BB4_97:
	setp.eq.s32 	%p41, %r57, 0;
	@%p41 bra 	$L__BB4_140;
	and.b32  	%r62, %r102, 3;
	setp.lt.u32 	%p42, %r57, 4;
	@%p42 bra 	$L__BB4_100;
	add.s32 	%r156, %r237, %r10;
	mul.wide.u32 	%rd95, %r156, 4;
	add.s64 	%rd96, %rd3, %rd95;
	ld.global.f32 	%f330, [%rd96];
	fma.rn.f32 	%f331, %f330, 0f00000000, %f494;
	cvt.u64.u32 	%rd97, %r10;
	cvt.u64.u32 	%rd98, %r237;
	add.s64 	%rd99, %rd98, %rd97;
	shl.b64 	%rd100, %rd99, 2;
	add.s64 	%rd101, %rd3, %rd100;
	ld.global.f32 	%f332, [%rd101+4];
	fma.rn.f32 	%f333, %f332, 0f00000000, %f331;
	ld.global.f32 	%f334, [%rd101+8];
	fma.rn.f32 	%f335, %f334, 0f00000000, %f333;
	ld.global.f32 	%f336, [%rd101+12];
	fma.rn.f32 	%f494, %f336, 0f00000000, %f335;
	add.s32 	%r237, %r237, 4;
$L__BB4_100:
	setp.eq.s32 	%p43, %r62, 0;
	@%p43 bra 	$L__BB4_140;
	setp.eq.s32 	%p44, %r62, 1;
	@%p44 bra 	$L__BB4_103;
	add.s32 	%r157, %r237, %r10;
	mul.wide.u32 	%rd102, %r157, 4;
	add.s64 	%rd103, %rd3, %rd102;
	ld.global.f32 	%f338, [%rd103];
	fma.rn.f32 	%f339, %f338, 0f00000000, %f494;
	cvt.u64.u32 	%rd104, %r10;
	cvt.u64.u32 	%rd105, %r237;
	add.s64 	%rd106, %rd105, %rd104;
	shl.b64 	%rd107, %rd106, 2;
	add.s64 	%rd108, %rd3, %rd107;
	ld.global.f32 	%f340, [%rd108+4];
	fma.rn.f32 	%f494, %f340, 0f00000000, %f339;
	add.s32 	%r237, %r237, 2;
$L__BB4_103:
	and.b32  	%r158, %r102, 1;
	setp.eq.b32 	%p45, %r158, 1;
	not.pred 	%p46, %p45;
	@%p46 bra 	$L__BB4_140;
	add.s32 	%r159, %r237, %r10;
	mul.wide.u32 	%rd109, %r159, 4;
	add.s64 	%rd110, %rd3, %rd109;
	ld.global.f32 	%f341, [%rd110];
	fma.rn.f32 	%f494, %f341, 0f00000000, %f494;
	bra.uni 	$L__BB4_140;
$L__BB4_105:
	and.b32  	%r67, %r102, 7;
	setp.lt.u32 	%p31, %r102, 8;
	mov.f32 	%f494, 0f00000000;
	mov.b32 	%r241, 0;
	@%p31 bra 	$L__BB4_108;
	and.b32  	%r241, %r102, 2147483640;
	mov.f32 	%f494, 0f00000000;
	mov.b32 	%r239, 0;
$L__BB4_107:
	.pragma "nounroll";
	mul.wide.u32 	%rd67, %r239, 4;
	add.s64 	%rd68, %rd4, %rd67;
	ld.global.f32 	%f253, [%rd68];
	add.f32 	%f254, %f253, 0f00000000;
	add.s32 	%r147, %r239, %r10;
	mul.wide.u32 	%rd69, %r147, 4;
	add.s64 	%rd70, %rd3, %rd69;
	ld.global.f32 	%f255, [%rd70];
	fma.rn.f32 	%f256, %f254, %f255, %f494;
	ld.global.f32 	%f257, [%rd68+4];
	add.f32 	%f258, %f257, 0f00000000;
	ld.global.f32 	%f259, [%rd70+4];
	fma.rn.f32 	%f260, %f258, %f259, %f256;
	ld.global.f32 	%f261, [%rd68+8];
	add.f32 	%f262, %f261, 0f00000000;
	ld.global.f32 	%f263, [%rd70+8];
	fma.rn.f32 	%f264, %f262, %f263, %f260;
	ld.global.f32 	%f265, [%rd68+12];
	add.f32 	%f266, %f265, 0f00000000;
	ld.global.f32 	%f267, [%rd70+12];
	fma.rn.f32 	%f268, %f266, %f267, %f264;
	ld.global.f32 	%f269, [%rd68+16];
	add.f32 	%f270, %f269, 0f00000000;
	ld.global.f32 	%f271, [%rd70+16];
	fma.rn.f32 	%f272, %f270, %f271, %f268;
	ld.global.f32 	%f273, [%rd68+20];
	add.f32 	%f274, %f273, 0f00000000;
	ld.global.f32 	%f275, [%rd70+20];
	fma.rn.f32 	%f276, %f274, %f275, %f272;
	ld.global.f32 	%f277, [%rd68+24];
	add.f32 	%f278, %f277, 0f00000000;
	ld.global.f32 	%f279, [%rd70+24];
	fma.rn.f32 	%f280, %f278, %f279, %f276;
	ld.global.f32 	%f281, [%rd68+28];
	add.f32 	%f282, %f281, 0f00000000;
	ld.global.f32 	%f283, [%rd70+28];
	fma.rn.f32 	%f494, %f282, %f283, %f280;
	add.s32 	%r239, %r239, 8;
	setp.ne.s32 	%p32, %r239, %r241;
	@%p32 bra 	$L__BB4_107;
$L__BB4_108:
	setp.eq.s32 	%p33, %r67, 0;
	@%p33 bra 	$L__BB4_140;
	and.b32  	%r72, %r102, 3;
	setp.lt.u32 	%p34, %r67, 4;
	@%p34 bra 	$L__BB4_111;
	cvt.u64.u32 	%rd71, %r241;
	mul.wide.u32 	%rd72, %r241, 4;
	add.s64 	%rd73, %rd4, %rd72;
	ld.global.f32 	%f285, [%rd73];
	add.f32 	%f286, %f285, 0f00000000;
	add.s32 	%r148, %r241, %r10;
	mul.wide.u32 	%rd74, %r148, 4;
	add.s64 	%rd75, %rd3, %rd74;
	ld.global.f32 	%f287, [%rd75];
	fma.rn.f32 	%f288, %f286, %f287, %f494;
	ld.global.f32 	%f289, [%rd73+4];
	add.f32 	%f290, %f289, 0f00000000;
	cvt.u64.u32 	%rd76, %r10;
	add.s64 	%rd77, %rd71, %rd76;
	shl.b64 	%rd78, %rd77, 2;
	add.s64 	%rd79, %rd3, %rd78;
	ld.global.f32 	%f291, [%rd79+4];
	fma.rn.f32 	%f292, %f290, %f291, %f288;
	ld.global.f32 	%f293, [%rd73+8];
	add.f32 	%f294, %f293, 0f00000000;
	ld.global.f32 	%f295, [%rd79+8];
	fma.rn.f32 	%f296, %f294, %f295, %f292;
	ld.global.f32 	%f297, [%rd73+12];
	add.f32 	%f298, %f297, 0f00000000;
	ld.global.f32 	%f299, [%rd79+12];
	fma.rn.f32 	%f494, %f298, %f299, %f296;
	add.s32 	%r241, %r241, 4;
$L__BB4_111:
	setp.eq.s32 	%p35, %r72, 0;
	@%p35 bra 	$L__BB4_140;
	setp.eq.s32 	%p36, %r72, 1;
	@%p36 bra 	$L__BB4_114;
	cvt.u64.u32 	%rd80, %r241;
	mul.wide.u32 	%rd81, %r241, 4;
	add.s64 	%rd82, %rd4, %rd81;
	ld.global.f32 	%f301, [%rd82];
	add.f32 	%f302, %f301, 0f00000000;
	add.s32 	%r149, %r241, %r10;
	mul.wide.u32 	%rd83, %r149, 4;
	add.s64 	%rd84, %rd3, %rd83;
	ld.global.f32 	%f303, [%rd84];
	fma.rn.f32 	%f304, %f302, %f303, %f494;
	ld.global.f32 	%f305, [%rd82+4];
	add.f32 	%f306, %f305, 0f00000000;
	cvt.u64.u32 	%rd85, %r10;
	add.s64 	%rd86, %rd80, %rd85;
	shl.b64 	%rd87, %rd86, 2;
	add.s64 	%rd88, %rd3, %rd87;
	ld.global.f32 	%f307, [%rd88+4];
	fma.rn.f32 	%f494, %f306, %f307, %f304;
	add.s32 	%r241, %r241, 2;
$L__BB4_114:
	and.b32  	%r150, %r102, 1;
	setp.eq.b32 	%p37, %r150, 1;
	not.pred 	%p38, %p37;
	@%p38 bra 	$L__BB4_140;
	mul.wide.u32 	%rd89, %r241, 4;
	add.s64 	%rd90, %rd4, %rd89;
	ld.global.f32 	%f308, [%rd90];
	add.f32 	%f309, %f308, 0f00000000;
	add.s32 	%r151, %r241, %r10;
	mul.wide.u32 	%rd91, %r151, 4;
	add.s64 	%rd92, %rd3, %rd91;
	ld.global.f32 	%f310, [%rd92];
	fma.rn.f32 	%f494, %f309, %f310, %f494;
	bra.uni 	$L__BB4_140;
$L__BB4_116:
	setp.ne.s64 	%p12, %rd17, 0;
	@%p12 bra 	$L__BB4_129;
	and.b32  	%r77, %r102, 15;
	setp.lt.u32 	%p21, %r102, 16;
	mov.f32 	%f494, 0f00000000;
	mov.b32 	%r245, 0;
	@%p21 bra 	$L__BB4_120;
	and.b32  	%r245, %r102, 2147483632;
	mov.f32 	%f494, 0f00000000;
	mov.b32 	%r243, 0;
$L__BB4_119:
	.pragma "nounroll";
	add.s32 	%r140, %r243, %r10;
	mul.wide.u32 	%rd49, %r140, 4;
	add.s64 	%rd50, %rd3, %rd49;
	ld.global.f32 	%f194, [%rd50];
	fma.rn.f32 	%f195, %f194, 0f00000000, %f494;
	ld.global.f32 	%f196, [%rd50+4];
	fma.rn.f32 	%f197, %f196, 0f00000000, %f195;
	ld.global.f32 	%f198, [%rd50+8];
	fma.rn.f32 	%f199, %f198, 0f00000000, %f197;
	ld.global.f32 	%f200, [%rd50+12];
	fma.rn.f32 	%f201, %f200, 0f00000000, %f199;
	ld.global.f32 	%f202, [%rd50+16];
	fma.rn.f32 	%f203, %f202, 0f00000000, %f201;
	ld.global.f32 	%f204, [%rd50+20];
	fma.rn.f32 	%f205, %f204, 0f00000000, %f203;
	ld.global.f32 	%f206, [%rd50+24];
	fma.rn.f32 	%f207, %f206, 0f00000000, %f205;
	ld.global.f32 	%f208, [%rd50+28];
	fma.rn.f32 	%f209, %f208, 0f00000000, %f207;
	ld.global.f32 	%f210, [%rd50+32];
	fma.rn.f32 	%f211, %f210, 0f00000000, %f209;
	ld.global.f32 	%f212, [%rd50+36];
	fma.rn.f32 	%f213, %f212, 0f00000000, %f211;
	ld.global.f32 	%f214, [%rd50+40];
	fma.rn.f32 	%f215, %f214, 0f00000000, %f213;
	ld.global.f32 	%f216, [%rd50+44];
	fma.rn.f32 	%f217, %f216, 0f00000000, %f215;
	ld.global.f32 	%f218, [%rd50+48];
	fma.rn.f32 	%f219, %f218, 0f00000000, %f217;
	ld.global.f32 	%f220, [%rd50+52];
	fma.rn.f32 	%f221, %f220, 0f00000000, %f219;
	ld.global.f32 	%f222, [%rd50+56];
	fma.rn.f32 	%f223, %f222, 0f00000000, %f221;
	ld.global.f32 	%f224, [%rd50+60];
	fma.rn.f32 	%f494, %f224, 0f00000000, %f223;
	add.s32 	%r243, %r243, 16;
	setp.ne.s32 	%p22, %r243, %r245;
	@%p22 bra 	$L__BB4_119;
$L__BB4_120:
	setp.eq.s32 	%p23, %r77, 0;
	@%p23 bra 	$L__BB4_140;
	and.b32  	%r82, %r102, 7;
	setp.lt.u32 	%p24, %r77, 8;
	@%p24 bra 	$L__BB4_123;
	add.s32 	%r141, %r245, %r10;
	mul.wide.u32 	%rd51, %r141, 4;
	add.s64 	%rd52, %rd3, %rd51;
	ld.global.f32 	%f226, [%rd52];
	fma.rn.f32 	%f227, %f226, 0f00000000, %f494;
	cvt.u64.u32 	%rd53, %r10;
	cvt.u64.u32 	%rd54, %r245;
	add.s64 	%rd55, %rd54, %rd53;
	shl.b64 	%rd56, %rd55, 2;
	add.s64 	%rd57, %rd3, %rd56;
	ld.global.f32 	%f228, [%rd57+4];
	fma.rn.f32 	%f229, %f228, 0f00000000, %f227;
	ld.global.f32 	%f230, [%rd57+8];
	fma.rn.f32 	%f231, %f230, 0f00000000, %f229;
	ld.global.f32 	%f232, [%rd57+12];
	fma.rn.f32 	%f233, %f232, 0f00000000, %f231;
	ld.global.f32 	%f234, [%rd57+16];
	fma.rn.f32 	%f235, %f234, 0f00000000, %f233;
	ld.global.f32 	%f236, [%rd57+20];
	fma.rn.f32 	%f237, %f236, 0f00000000, %f235;
	ld.global.f32 	%f238, [%rd57+24];
	fma.rn.f32 	%f239, %f238, 0f00000000, %f237;
	ld.global.f32 	%f240, [%rd57+28];
	fma.rn.f32 	%f494, %f240, 0f00000000, %f239;
	add.s32 	%r245, %r245, 8;
$L__BB4_123:
	setp.eq.s32 	%p25, %r82, 0;
	@%p25 bra 	$L__BB4_140;
	and.b32  	%r85, %r102, 3;
	setp.lt.u32 	%p26, %r82, 4;
	@%p26 bra 	$L__BB4_126;
	add.s32 	%r142, %r245, %r10;
	mul.wide.u32 	%rd58, %r142, 4;
	add.s64 	%rd59, %rd3, %rd58;
	ld.global.f32 	%f242, [%rd59];
	fma.rn.f32 	%f243, %f242, 0f00000000, %f494;
	cvt.u64.u32 	%rd60, %r10;
	cvt.u64.u32 	%rd61, %r245;
	add.s64 	%rd62, %rd61, %rd60;
	shl.b64 	%rd63, %rd62, 2;
	add.s64 	%rd64, %rd3, %rd63;
	ld.global.f32 	%f244, [%rd64+4];
	fma.rn.f32 	%f245, %f244, 0f00000000, %f243;
	ld.global.f32 	%f246, [%rd64+8];
	fma.rn.f32 	%f247, %f246, 0f00000000, %f245;
	ld.global.f32 	%f248, [%rd64+12];
	fma.rn.f32 	%f494, %f248, 0f00000000, %f247;
	add.s32 	%r245, %r245, 4;
$L__BB4_126:
	setp.eq.s32 	%p27, %r85, 0;
	@%p27 bra 	$L__BB4_140;
	mov.b32 	%r248, 0;
$L__BB4_128:
	.pragma "nounroll";
	add.s32 	%r144, %r245, %r10;
	mul.wide.u32 	%rd65, %r144, 4;
	add.s64 	%rd66, %rd3, %rd65;
	ld.global.f32 	%f249, [%rd66];
	fma.rn.f32 	%f494, %f249, 0f00000000, %f494;
	add.s32 	%r245, %r245, 1;
	add.s32 	%r248, %r248, 1;
	setp.eq.s32 	%p28, %r248, %r85;
	@%p28 bra 	$L__BB4_140;
	bra.uni 	$L__BB4_128;
$L__BB4_129:
	and.b32  	%r92, %r102, 7;
	setp.lt.u32 	%p13, %r102, 8;
	mov.f32 	%f494, 0f00000000;
	mov.b32 	%r251, 0;
	@%p13 bra 	$L__BB4_132;
	and.b32  	%r251, %r102, 2147483640;
	mov.f32 	%f494, 0f00000000;
	mov.b32 	%r249, 0;
$L__BB4_131:
	.pragma "nounroll";
	mul.wide.u32 	%rd23, %r249, 4;
	add.s64 	%rd24, %rd4, %rd23;
	ld.global.f32 	%f133, [%rd24];
	add.f32 	%f134, %f133, 0f00000000;
	add.s32 	%r133, %r249, %r10;
	mul.wide.u32 	%rd25, %r133, 4;
	add.s64 	%rd26, %rd3, %rd25;
	ld.global.f32 	%f135, [%rd26];
	fma.rn.f32 	%f136, %f134, %f135, %f494;
	ld.global.f32 	%f137, [%rd24+4];
	add.f32 	%f138, %f137, 0f00000000;
	ld.global.f32 	%f139, [%rd26+4];
	fma.rn.f32 	%f140, %f138, %f139, %f136;
	ld.global.f32 	%f141, [%rd24+8];
	add.f32 	%f142, %f141, 0f00000000;
	ld.global.f32 	%f143, [%rd26+8];
	fma.rn.f32 	%f144, %f142, %f143, %f140;
	ld.global.f32 	%f145, [%rd24+12];
	add.f32 	%f146, %f145, 0f00000000;
	ld.global.f32 	%f147, [%rd26+12];
	fma.rn.f32 	%f148, %f146, %f147, %f144;
	ld.global.f32 	%f149, [%rd24+16];
	add.f32 	%f150, %f149, 0f00000000;
	ld.global.f32 	%f151, [%rd26+16];
	fma.rn.f32 	%f152, %f150, %f151, %f148;
	ld.global.f32 	%f153, [%rd24+20];
	add.f32 	%f154, %f153, 0f00000000;
	ld.global.f32 	%f155, [%rd26+20];
	fma.rn.f32 	%f156, %f154, %f155, %f152;
	ld.global.f32 	%f157, [%rd24+24];
	add.f32 	%f158, %f157, 0f00000000;
	ld.global.f32 	%f159, [%rd26+24];
	fma.rn.f32 	%f160, %f158, %f159, %f156;
	ld.global.f32 	%f161, [%rd24+28];
	add.f32 	%f162, %f161, 0f00000000;
	ld.global.f32 	%f163, [%rd26+28];
	fma.rn.f32 	%f494, %f162, %f163, %f160;
	add.s32 	%r249, %r249, 8;
	setp.ne.s32 	%p14, %r249, %r251;
	@%p14 bra 	$L__BB4_131;
$L__BB4_132:
	setp.eq.s32 	%p15, %r92, 0;
	@%p15 bra 	$L__BB4_140;
	and.b32  	%r97, %r102, 3;
	setp.lt.u32 	%p16, %r92, 4;
	@%p16 bra 	$L__BB4_135;
	cvt.u64.u32 	%rd27, %r251;
	mul.wide.u32 	%rd28, %r251, 4;
	add.s64 	%rd29, %rd4, %rd28;
	ld.global.f32 	%f165, [%rd29];
	add.f32 	%f166, %f165, 0f00000000;
	add.s32 	%r134, %r251, %r10;
	mul.wide.u32 	%rd30, %r134, 4;
	add.s64 	%rd31, %rd3, %rd30;
	ld.global.f32 	%f167, [%rd31];
	fma.rn.f32 	%f168, %f166, %f167, %f494;
	ld.global.f32 	%f169, [%rd29+4];
	add.f32 	%f170, %f169, 0f00000000;
	cvt.u64.u32 	%rd32, %r10;
	add.s64 	%rd33, %rd27, %rd32;
	shl.b64 	%rd34, %rd33, 2;
	add.s64 	%rd35, %rd3, %rd34;
	ld.global.f32 	%f171, [%rd35+4];
	fma.rn.f32 	%f172, %f170, %f171, %f168;
	ld.global.f32 	%f173, [%rd29+8];
	add.f32 	%f174, %f173, 0f00000000;
	ld.global.f32 	%f175, [%rd35+8];
	fma.rn.f32 	%f176, %f174, %f175, %f172;
	ld.global.f32 	%f177, [%rd29+12];
	add.f32 	%f178, %f177, 0f00000000;
	ld.global.f32 	%f179, [%rd35+12];
	fma.rn.f32 	%f494, %f178, %f179, %f176;
	add.s32 	%r251, %r251, 4;
$L__BB4_135:
	setp.eq.s32 	%p17, %r97, 0;
	@%p17 bra 	$L__BB4_140;
	setp.eq.s32 	%p18, %r97, 1;
	@%p18 bra 	$L__BB4_138;
	cvt.u64.u32 	%rd36, %r251;
	mul.wide.u32 	%rd37, %r251, 4;
	add.s64 	%rd38, %rd4, %rd37;
	ld.global.f32 	%f181, [%rd38];
	add.f32 	%f182, %f181, 0f00000000;
	add.s32 	%r135, %r251, %r10;
	mul.wide.u32 	%rd39, %r135, 4;
	add.s64 	%rd40, %rd3, %rd39;
	ld.global.f32 	%f183, [%rd40];
	fma.rn.f32 	%f184, %f182, %f183, %f494;
	ld.global.f32 	%f185, [%rd38+4];
	add.f32 	%f186, %f185, 0f00000000;
	cvt.u64.u32 	%rd41, %r10;
	add.s64 	%rd42, %rd36, %rd41;
	shl.b64 	%rd43, %rd42, 2;
	add.s64 	%rd44, %rd3, %rd43;
	ld.global.f32 	%f187, [%rd44+4];
	fma.rn.f32 	%f494, %f186, %f187, %f184;
	add.s32 	%r251, %r251, 2;
$L__BB4_138:
	and.b32  	%r136, %r102, 1;
	setp.eq.b32 	%p19, %r136, 1;
	not.pred 	%p20, %p19;
	@%p20 bra 	$L__BB4_140;
	mul.wide.u32 	%rd45, %r251, 4;
	add.s64 	%rd46, %rd4, %rd45;
	ld.global.f32 	%f188, [%rd46];
	add.f32 	%f189, %f188, 0f00000000;
	add.s32 	%r137, %r251, %r10;
	mul.wide.u32 	%rd47, %r137, 4;
	add.s64 	%rd48, %rd3, %rd47;
	ld.global.f32 	%f190, [%rd48];
	fma.rn.f32 	%f494, %f189, %f190, %f494;
$L__BB4_140:
	setp.eq.s64 	%p228, %rd18, 0;
	@%p228 bra 	$L__BB4_142;
	cvta.to.global.u64 	%rd137, %rd18;
	mul.wide.u32 	%rd138, %r5, 4;
	add.s64 	%rd139, %rd137, %rd138;
	ld.global.f32 	%f416, [%rd139];
	add.f32 	%f494, %f494, %f416;
$L__BB4_142:
	ld.param.u64 	%rd143, [depthwise_separable_conv2d_fused_param_5];
	mad.lo.s32 	%r218, %r6, %r103, %r5;
	mad.lo.s32 	%r219, %r218, %r116, %r218;
	add.s32 	%r220, %r219, %r126;
	mad.lo.s32 	%r221, %r220, %r2, %r220;
	add.s32 	%r222, %r221, %r3;
	cvta.to.global.u64 	%rd140, %rd143;
	mul.wide.s32 	%rd141, %r222, 4;
	add.s64 	%rd142, %rd140, %rd141;
	st.global.f32 	[%rd142], %f494;
$L__BB4_143:
	ret;

}
	// .globl	_Z18conv2d_forward_f64PKdS0_S0_Pdiiiiiiiiiiiii
.visible .entry _Z18conv2d_forward_f64PKdS0_S0_Pdiiiiiiiiiiiii(
	.param .u64 .ptr .align 1 _Z18conv2d_forward_f64PKdS0_S0_Pdiiiiiiiiiiiii_param_0,
	.param .u64 .ptr .align 1 _Z18conv2d_forward_f64PKdS0_S0_Pdiiiiiiiiiiiii_param_1,
	.param .u64 .ptr .align 1 _Z18conv2d_forward_f64PKdS0_S0_Pdiiiiiiiiiiiii_param_2,
	.param .u64 .ptr .align 1 _Z18conv2d_forward_f64PKdS0_S0_Pdiiiiiiiiiiiii_param_3,
	.param .u32 _Z18conv2d_forward_f64PKdS0_S0_Pdiiiiiiiiiiiii_param_4,
	.param .u32 _Z18conv2d_forward_f64PKdS0_S0_Pdiiiiiiiiiiiii_param_5,
	.param .u32 _Z18conv2d_forward_f64PKdS0_S0_Pdiiiiiiiiiiiii_param_6,
	.param .u32 _Z18conv2d_forward_f64PKdS0_S0_Pdiiiiiiiiiiiii_param_7,
	.param .u32 _Z18conv2d_forward_f64PKdS0_S0_Pdiiiiiiiiiiiii_param_8,
	.param .u32 _Z18conv2d_forward_f64PKdS0_S0_Pdiiiiiiiiiiiii_param_9,
	.param .u32 _Z18conv2d_forward_f64PKdS0_S0_Pdiiiiiiiiiiiii_param_10,
	.param .u32 _Z18conv2d_forward_f64PKdS0_S0_Pdiiiiiiiiiiiii_param_11,
	.param .u32 _Z18conv2d_forward_f64PKdS0_S0_Pdiiiiiiiiiiiii_param_12,
	.param .u32 _Z18conv2d_forward_f64PKdS0_S0_Pdiiiiiiiiiiiii_param_13,
	.param .u32 _Z18conv2d_forward_f64PKdS0_S0_Pdiiiiiiiiiiiii_param_14,
	.param .u32 _Z18conv2d_forward_f64PKdS0_S0_Pdiiiiiiiiiiiii_param_15,
	.param .u32 _Z18conv2d_forward_f64PKdS0_S0_Pdiiiiiiiiiiiii_param_16
)
{
	.reg .pred 	%p<101>;
	.reg .b32 	%r<98>;
	.reg .b64 	%rd<30>;
	.reg .b64 	%fd<107>;

	ld.param.u64 	%rd11, [_Z18conv2d_forward_f64PKdS0_S0_Pdiiiiiiiiiiiii_param_0];
	ld.param.u64 	%rd12, [_Z18conv2d_forward_f64PKdS0_S0_Pdiiiiiiiiiiiii_param_1];
	ld.param.u64 	%rd9, [_Z18conv2d_forward_f64PKdS0_S0_Pdiiiiiiiiiiiii_param_2];
	ld.param.u32 	%r39, [_Z18conv2d_forward_f64PKdS0_S0_Pdiiiiiiiiiiiii_param_4];
	ld.param.u32 	%r27, [_Z18conv2d_forward_f64PKdS0_S0_Pdiiiiiiiiiiiii_param_5];
	ld.param.u32 	%r28, [_Z18conv2d_forward_f64PKdS0_S0_Pdiiiiiiiiiiiii_param_6];
	ld.param.u32 	%r29, [_Z18conv2d_forward_f64PKdS0_S0_Pdiiiiiiiiiiiii_param_7];
	ld.param.u32 	%r30, [_Z18conv2d_forward_f64PKdS0_S0_Pdiiiiiiiiiiiii_param_8];
	ld.param.u32 	%r40, [_Z18conv2d_forward_f64PKdS0_S0_Pdiiiiiiiiiiiii_param_9];
	ld.param.u32 	%r32, [_Z18conv2d_forward_f64PKdS0_S0_Pdiiiiiiiiiiiii_param_10];
	ld.param.u32 	%r33, [_Z18conv2d_forward_f64PKdS0_S0_Pdiiiiiiiiiiiii_param_11];
	ld.param.u32 	%r34, [_Z18conv2d_forward_f64PKdS0_S0_Pdiiiiiiiiiiiii_param_12];
	ld.param.u32 	%r35, [_Z18conv2d_forward_f64PKdS0_S0_Pdiiiiiiiiiiiii_param_13];
	ld.param.u32 	%r36, [_Z18conv2d_forward_f64PKdS0_S0_Pdiiiiiiiiiiiii_param_14];
	ld.param.u32 	%r37, [_Z18conv2d_forward_f64PKdS0_S0_Pdiiiiiiiiiiiii_param_15];
	ld.param.u32 	%r38, [_Z18conv2d_forward_f64PKdS0_S0_Pdiiiiiiiiiiiii_param_16];
	cvta.to.global.u64 	%rd1, %rd12;
	cvta.to.global.u64 	%rd2, %rd11;
	mov.u32 	%r41, %ctaid.x;
	mov.u32 	%r42, %ntid.x;
	mov.u32 	%r43, %tid.x;
	mad.lo.s32 	%r1, %r41, %r42, %r43;
	mov.u32 	%r44, %ctaid.y;
	mov.u32 	%r45, %ntid.y;
	mov.u32 	%r46, %tid.y;
	mad.lo.s32 	%r47, %r44, %r45, %r46;
	mov.u32 	%r48, %ctaid.z;
	mov.u32 	%r49, %ntid.z;
	mov.u32 	%r50, %tid.z;
	mad.lo.s32 	%r51, %r48, %r49, %r50;
	setp.ge.s32 	%p2, %r1, %r32;
	setp.ge.s32 	%p3, %r47, %r40;
	or.pred  	%p4, %p2, %p3;
	mul.lo.s32 	%r52, %r30, %r39;
	setp.ge.s32 	%p5, %r51, %r52;
	or.pred  	%p6, %p4, %p5;
	mov.f64 	%fd84, 0d0000000000000000;
	@%p6 bra 	$L__BB5_50;
	div.s32 	%r4, %r51, %r30;
	mul.lo.s32 	%r54, %r4, %r30;
	sub.s32 	%r5, %r51, %r54;
	mul.lo.s32 	%r55, %r36, %r1;
	sub.s32 	%r6, %r55, %r38;
	mul.lo.s32 	%r56, %r35, %r47;
	sub.s32 	%r7, %r56, %r37;
	setp.lt.s32 	%p7, %r27, 1;
	@%p7 bra 	$L__BB5_47;
	min.s32 	%r57, %r33, %r34;
	setp.lt.s32 	%p8, %r57, 1;
	@%p8 bra 	$L__BB5_47;
	and.b32  	%r8, %r34, 7;
	and.b32  	%r9, %r34, 2147483640;
	mov.f64 	%fd84, 0d0000000000000000;
	mov.b32 	%r92, 0;
$L__BB5_4:
	mov.b32 	%r93, 0;
$L__BB5_5:
	setp.lt.u32 	%p9, %r34, 8;
	add.s32 	%r61, %r93, %r7;
	setp.gt.s32 	%p10, %r61, -1;
	setp.lt.s32 	%p11, %r61, %r28;
	and.pred  	%p1, %p10, %p11;
	mad.lo.s32 	%r62, %r4, %r27, %r92;
	mad.lo.s32 	%r63, %r62, %r28, %r61;
	mul.lo.s32 	%r12, %r63, %r29;
	mad.lo.s32 	%r64, %r5, %r27, %r92;
	mad.lo.s32 	%r65, %r64, %r33, %r93;
	mul.lo.s32 	%r13, %r65, %r34;
	mov.b32 	%r96, 0;
	@%p9 bra 	$L__BB5_24;
	mov.b32 	%r94, 0;
$L__BB5_7:
	.pragma "nounroll";
	add.s32 	%r15, %r94, %r6;
	setp.gt.s32 	%p12, %r15, -1;
	setp.lt.s32 	%p13, %r15, %r29;
	and.pred  	%p14, %p12, %p13;
	and.pred  	%p16, %p1, %p14;
	add.s32 	%r67, %r15, %r12;
	mul.wide.s32 	%rd13, %r67, 8;
	add.s64 	%rd3, %rd2, %rd13;
	add.s32 	%r68, %r94, %r13;
	mul.wide.s32 	%rd14, %r68, 8;
	add.s64 	%rd4, %rd1, %rd14;
	not.pred 	%p17, %p16;
	@%p17 bra 	$L__BB5_9;
	ld.global.f64 	%fd47, [%rd3];
	ld.global.f64 	%fd48, [%rd4];
	fma.rn.f64 	%fd84, %fd47, %fd48, %fd84;
$L__BB5_9:
	add.s32 	%r69, %r15, 1;
	setp.gt.s32 	%p18, %r69, -1;
	setp.lt.s32 	%p19, %r69, %r29;
	and.pred  	%p20, %p18, %p19;
	and.pred  	%p21, %p1, %p20;
	not.pred 	%p22, %p21;
	@%p22 bra 	$L__BB5_11;
	ld.global.f64 	%fd49, [%rd3+8];
	ld.global.f64 	%fd50, [%rd4+8];
	fma.rn.f64 	%fd84, %fd49, %fd50, %fd84;
$L__BB5_11:
	add.s32 	%r70, %r15, 2;
	setp.gt.s32 	%p23, %r70, -1;
	setp.lt.s32 	%p24, %r70, %r29;
	and.pred  	%p25, %p23, %p24;
	and.pred  	%p26, %p1, %p25;
	not.pred 	%p27, %p26;
	@%p27 bra 	$L__BB5_13;
	ld.global.f64 	%fd51, [%rd3+16];
	ld.global.f64 	%fd52, [%rd4+16];
	fma.rn.f64 	%fd84, %fd51, %fd52, %fd84;
$L__BB5_13:
	add.s32 	%r71, %r15, 3;
	setp.gt.s32 	%p28, %r71, -1;
	setp.lt.s32 	%p29, %r71, %r29;
	and.pred  	%p30, %p28, %p29;
	and.pred  	%p31, %p1, %p30;
	not.pred 	%p32, %p31;
	@%p32 bra 	$L__BB5_15;
	ld.global.f64 	%fd53, [%rd3+24];
	ld.global.f64 	%fd54, [%rd4+24];
	fma.rn.f64 	%fd84, %fd53, %fd54, %fd84;
$L__BB5_15:
	add.s32 	%r72, %r15, 4;
	setp.gt.s32 	%p33, %r72, -1;
	setp.lt.s32 	%p34, %r72, %r29;
	and.pred  	%p35, %p33, %p34;
	and.pred  	%p36, %p1, %p35;
	not.pred 	%p37, %p36;
	@%p37 bra 	$L__BB5_17;
	ld.global.f64 	%fd55, [%rd3+32];
	ld.global.f64 	%fd56, [%rd4+32];
	fma.rn.f64 	%fd84, %fd55, %fd56, %fd84;
$L__BB5_17:
	add.s32 	%r73, %r15, 5;
	setp.gt.s32 	%p38, %r73, -1;
	setp.lt.s32 	%p39, %r73, %r29;
	and.pred  	%p40, %p38, %p39;
	and.pred  	%p41, %p1, %p40;
	not.pred 	%p42, %p41;
	@%p42 bra 	$L__BB5_19;
	ld.global.f64 	%fd57, [%rd3+40];
	ld.global.f64 	%fd58, [%rd4+40];
	fma.rn.f64 	%fd84, %fd57, %fd58, %fd84;
$L__BB5_19:
	add.s32 	%r74, %r15, 6;
	setp.gt.s32 	%p43, %r74, -1;
	setp.lt.s32 	%p44, %r74, %r29;
	and.pred  	%p45, %p43, %p44;
	and.pred  	%p46, %p1, %p45;
	not.pred 	%p47, %p46;
	@%p47 bra 	$L__BB5_21;
	ld.global.f64 	%fd59, [%rd3+48];
	ld.global.f64 	%fd60, [%rd4+48];
	fma.rn.f64 	%fd84, %fd59, %fd60, %fd84;
$L__BB5_21:
	add.s32 	%r75, %r15, 7;
	setp.gt.s32 	%p48, %r75, -1;
	setp.lt.s32 	%p49, %r75, %r29;
	and.pred  	%p50, %p48, %p49;
	and.pred  	%p51, %p1, %p50;
	not.pred 	%p52, %p51;
	@%p52 bra 	$L__BB5_23;
	ld.global.f64 	%fd61, [%rd3+56];
	ld.global.f64 	%fd62, [%rd4+56];
	fma.rn.f64 	%fd84, %fd61, %fd62, %fd84;
$L__BB5_23:
	add.s32 	%r94, %r94, 8;
	setp.ne.s32 	%p53, %r94, %r9;
	mov.u32 	%r96, %r9;
	@%p53 bra 	$L__BB5_7;
$L__BB5_24:
	setp.eq.s32 	%p54, %r8, 0;
	@%p54 bra 	$L__BB5_45;
	add.s32 	%r76, %r8, -1;
	setp.lt.u32 	%p55, %r76, 3;
	@%p55 bra 	$L__BB5_35;
	add.s32 	%r18, %r96, %r6;
	setp.gt.s32 	%p56, %r18, -1;
	setp.lt.s32 	%p57, %r18, %r29;
	and.pred  	%p58, %p56, %p57;
	and.pred  	%p60, %p1, %p58;
	add.s32 	%r77, %r18, %r12;
	mul.wide.s32 	%rd15, %r77, 8;
	add.s64 	%rd5, %rd2, %rd15;
	add.s32 	%r78, %r96, %r13;
	mul.wide.s32 	%rd16, %r78, 8;
	add.s64 	%rd6, %rd1, %rd16;
	not.pred 	%p61, %p60;
	@%p61 bra 	$L__BB5_28;
	ld.global.f64 	%fd64, [%rd5];
	ld.global.f64 	%fd65, [%rd6];
	fma.rn.f64 	%fd84, %fd64, %fd65, %fd84;
$L__BB5_28:
	add.s32 	%r79, %r18, 1;
	setp.gt.s32 	%p62, %r79, -1;
	setp.lt.s32 	%p63, %r79, %r29;
	and.pred  	%p64, %p62, %p63;
	and.pred  	%p65, %p1, %p64;
	not.pred 	%p66, %p65;
	@%p66 bra 	$L__BB5_30;
	ld.global.f64 	%fd66, [%rd5+8];
	ld.global.f64 	%fd67, [%rd6+8];
	fma.rn.f64 	%fd84, %fd66, %fd67, %fd84;
$L__BB5_30:
	add.s32 	%r80, %r18, 2;
	setp.gt.s32 	%p67, %r80, -1;
	setp.lt.s32 	%p68, %r80, %r29;
	and.pred  	%p69, %p67, %p68;
	and.pred  	%p70, %p1, %p69;
	not.pred 	%p71, %p70;
	@%p71 bra 	$L__BB5_32;
	ld.global.f64 	%fd68, [%rd5+16];
	ld.global.f64 	%fd69, [%rd6+16];
	fma.rn.f64 	%fd84, %fd68, %fd69, %fd84;
$L__BB5_32:
	add.s32 	%r81, %r18, 3;
	setp.gt.s32 	%p72, %r81, -1;
	setp.lt.s32 	%p73, %r81, %r29;
	and.pred  	%p74, %p72, %p73;
	and.pred  	%p75, %p1, %p74;
	not.pred 	%p76, %p75;
	@%p76 bra 	$L__BB5_34;
	ld.global.f64 	%fd70, [%rd5+24];
	ld.global.f64 	%fd71, [%rd6+24];
	fma.rn.f64 	%fd84, %fd70, %fd71, %fd84;
$L__BB5_34:
	add.s32 	%r96, %r96, 4;
$L__BB5_35:
	and.b32  	%r82, %r34, 3;
	setp.eq.s32 	%p77, %r82, 0;
	@%p77 bra 	$L__BB5_45;
	setp.eq.s32 	%p78, %r82, 1;
	@%p78 bra 	$L__BB5_42;
	add.s32 	%r21, %r96, %r6;
	setp.gt.s32 	%p79, %r21, -1;
	setp.lt.s32 	%p80, %r21, %r29;
	and.pred  	%p81, %p79, %p80;
	and.pred  	%p83, %p1, %p81;
	add.s32 	%r83, %r21, %r12;
	mul.wide.s32 	%rd17, %r83, 8;
	add.s64 	%rd7, %rd2, %rd17;
	add.s32 	%r84, %r96, %r13;
	mul.wide.s32 	%rd18, %r84, 8;
	add.s64 	%rd8, %rd1, %rd18;
	not.pred 	%p84, %p83;
	@%p84 bra 	$L__BB5_39;
	ld.global.f64 	%fd73, [%rd7];
	ld.global.f64 	%fd74, [%rd8];
	fma.rn.f64 	%fd84, %fd73, %fd74, %fd84;
$L__BB5_39:
	add.s32 	%r85, %r21, 1;
	setp.gt.s32 	%p85, %r85, -1;
	setp.lt.s32 	%p86, %r85, %r29;
	and.pred  	%p87, %p85, %p86;
	and.pred  	%p88, %p1, %p87;
	not.pred 	%p89, %p88;
	@%p89 bra 	$L__BB5_41;
	ld.global.f64 	%fd75, [%rd7+8];
	ld.global.f64 	%fd76, [%rd8+8];
	fma.rn.f64 	%fd84, %fd75, %fd76, %fd84;
$L__BB5_41:
	add.s32 	%r96, %r96, 2;
$L__BB5_42:
	and.b32  	%r86, %r34, 1;
	setp.eq.b32 	%p90, %r86, 1;
	not.pred 	%p91, %p90;
	@%p91 bra 	$L__BB5_45;
	add.s32 	%r24, %r96, %r6;
	setp.gt.s32 	%p92, %r24, -1;
	setp.lt.s32 	%p93, %r24, %r29;
	and.pred  	%p94, %p92, %p93;
	and.pred  	%p96, %p1, %p94;
	not.pred 	%p97, %p96;
	@%p97 bra 	$L__BB5_45;
	add.s32 	%r87, %r24, %r12;
	add.s32 	%r88, %r96, %r13;
	mul.wide.s32 	%rd19, %r87, 8;
	add.s64 	%rd20, %rd2, %rd19;
	ld.global.f64 	%fd77, [%rd20];
	mul.wide.s32 	%rd21, %r88, 8;
	add.s64 	%rd22, %rd1, %rd21;
	ld.global.f64 	%fd78, [%rd22];
	fma.rn.f64 	%fd84, %fd77, %fd78, %fd84;
$L__BB5_45:
	add.s32 	%r93, %r93, 1;
	setp.ne.s32 	%p98, %r93, %r33;
	@%p98 bra 	$L__BB5_5;
	add.s32 	%r92, %r92, 1;
	setp.ne.s32 	%p99, %r92, %r27;
	@%p99 bra 	$L__BB5_4;
$L__BB5_47:
	setp.eq.s64 	%p100, %rd9, 0;
	@%p100 bra 	$L__BB5_49;
	cvta.to.global.u64 	%rd23, %rd9;
	mul.wide.u32 	%rd24, %r5, 8;
	add.s64 	%rd25, %rd23, %rd24;
	ld.global.f64 	%fd79, [%rd25];
	add.f64 	%fd84, %fd84, %fd79;
$L__BB5_49:
	ld.param.u64 	%rd29, [_Z18conv2d_forward_f64PKdS0_S0_Pdiiiiiiiiiiiii_param_3];
	mad.lo.s32 	%r89, %r4, %r30, %r5;
	mad.lo.s32 	%r90, %r89, %r40, %r47;
	mad.lo.s32 	%r91, %r90, %r32, %r1;
	cvta.to.global.u64 	%rd26, %rd29;
	mul.wide.s32 	%rd27, %r91, 8;
	add.s64 	%rd28, %rd26, %rd27;
	st.global.f64 	[%rd28], %fd84;
$L__BB5_50:
	ret;

}
	// .globl	conv2d_forward_shared_f64
.visible .entry conv2d_forward_shared_f64(
	.param .u64 .ptr .align 1 conv2d_forward_shared_f64_param_0,
	.param .u64 .ptr .align 1 conv2d_forward_shared_f64_param_1,
	.param .u64 .ptr .align 1 conv2d_forward_shared_f64_param_2,
	.param .u64 .ptr .align 1 conv2d_forward_shared_f64_param_3,
	.param .u32 conv2d_forward_shared_f64_param_4,
	.param .u32 conv2d_forward_shared_f64_param_5,
	.param .u32 conv2d_forward_shared_f64_param_6,
	.param .u32 conv2d_forward_shared_f64_param_7,
	.param .u32 conv2d_forward_shared_f64_param_8,
	.param .u32 conv2d_forward_shared_f64_param_9,
	.param .u32 conv2d_forward_shared_f64_param_10,
	.param .u32 conv2d_forward_shared_f64_param_11,
	.param .u32 conv2d_forward_shared_f64_param_12,
	.param .u32 conv2d_forward_shared_f64_param_13,
	.param .u32 conv2d_forward_shared_f64_param_14,
	.param .u32 conv2d_forward_shared_f64_param_15,
	.param .u32 conv2d_forward_shared_f64_param_16
)
{
	.reg .pred 	%p<139>;
	.reg .b32 	%r<227>;
	.reg .b64 	%rd<33>;
	.reg .b64 	%fd<136>;

	ld.param.u64 	%rd6, [conv2d_forward_shared_f64_param_0];
	ld.param.u32 	%r89, [conv2d_forward_shared_f64_param_4];
	ld.param.u32 	%r77, [conv2d_forward_shared_f64_param_5];
	ld.param.u32 	%r78, [conv2d_forward_shared_f64_param_6];
	ld.param.u32 	%r79, [conv2d_forward_shared_f64_param_7];
	ld.param.u32 	%r80, [conv2d_forward_shared_f64_param_8];
	ld.param.u32 	%r90, [conv2d_forward_shared_f64_param_9];
	ld.param.u32 	%r82, [conv2d_forward_shared_f64_param_10];
	ld.param.u32 	%r83, [conv2d_forward_shared_f64_param_11];
	ld.param.u32 	%r84, [conv2d_forward_shared_f64_param_12];
	cvta.to.global.u64 	%rd1, %rd6;
	add.s32 	%r1, %r83, 15;
	add.s32 	%r2, %r84, 15;
	mul.lo.s32 	%r3, %r84, %r83;
	mov.u32 	%r91, %ctaid.x;
	shl.b32 	%r4, %r91, 4;
	mov.u32 	%r5, %tid.x;
	add.s32 	%r6, %r4, %r5;
	mov.u32 	%r92, %ctaid.y;
	shl.b32 	%r7, %r92, 4;
	mov.u32 	%r8, %tid.y;
	add.s32 	%r93, %r7, %r8;
	mov.u32 	%r94, %ctaid.z;
	div.u32 	%r11, %r94, %r80;
	mul.lo.s32 	%r95, %r11, %r80;
	sub.s32 	%r10, %r94, %r95;
	mov.u32 	%r96, %ntid.x;
	mad.lo.s32 	%r12, %r8, %r96, %r5;
	mov.u32 	%r97, %ntid.y;
	mul.lo.s32 	%r13, %r96, %r97;
	setp.ge.s32 	%p3, %r6, %r82;
	setp.ge.s32 	%p4, %r93, %r90;
	or.pred  	%p5, %p3, %p4;
	setp.ge.s32 	%p6, %r10, %r80;
	or.pred  	%p7, %p5, %p6;
	setp.ge.s32 	%p8, %r11, %r89;
	or.pred  	%p1, %p7, %p8;
	setp.lt.s32 	%p9, %r77, 1;
	mov.f64 	%fd112, 0d0000000000000000;
	@%p9 bra 	$L__BB6_70;
	ld.param.u32 	%r217, [conv2d_forward_shared_f64_param_16];
	ld.param.u32 	%r216, [conv2d_forward_shared_f64_param_15];
	ld.param.u32 	%r215, [conv2d_forward_shared_f64_param_14];
	ld.param.u32 	%r214, [conv2d_forward_shared_f64_param_13];
	ld.param.u64 	%rd29, [conv2d_forward_shared_f64_param_1];
	mul.lo.s32 	%r99, %r2, %r1;
	shl.b32 	%r100, %r99, 3;
	mov.u32 	%r101, shared_mem_f64;
	add.s32 	%r14, %r101, %r100;
	mul.lo.s32 	%r102, %r215, %r4;
	sub.s32 	%r15, %r102, %r217;
	mul.lo.s32 	%r103, %r214, %r7;
	sub.s32 	%r16, %r103, %r216;
	mul.lo.s32 	%r17, %r214, %r8;
	mul.lo.s32 	%r18, %r215, %r5;
	add.s32 	%r19, %r12, %r13;
	max.s32 	%r104, %r99, %r19;
	setp.lt.s32 	%p10, %r19, %r99;
	selp.u32 	%r105, 1, 0, %p10;
	add.s32 	%r106, %r19, %r105;
	sub.s32 	%r107, %r104, %r106;
	div.u32 	%r108, %r107, %r13;
	add.s32 	%r20, %r108, %r105;
	and.b32  	%r21, %r84, 7;
	shl.b32 	%r22, %r13, 3;
	min.s32 	%r109, %r83, %r84;
	setp.lt.s32 	%p11, %r109, 1;
	or.pred  	%p2, %p11, %p1;
	and.b32  	%r23, %r84, 2147483640;
	cvta.to.global.u64 	%rd2, %rd29;
	mov.f64 	%fd112, 0d0000000000000000;
	mov.b32 	%r218, 0;
$L__BB6_2:
	setp.ge.s32 	%p12, %r12, %r3;
	@%p12 bra 	$L__BB6_5;
	mul.lo.s32 	%r110, %r3, %r77;
	mul.lo.s32 	%r111, %r110, %r10;
	mad.lo.s32 	%r25, %r218, %r3, %r111;
	mov.u32 	%r220, %r12;
$L__BB6_4:
	add.s32 	%r112, %r25, %r220;
	mul.wide.s32 	%rd7, %r112, 8;
	add.s64 	%rd8, %rd2, %rd7;
	ld.global.f64 	%fd60, [%rd8];
	shl.b32 	%r113, %r220, 3;
	add.s32 	%r114, %r14, %r113;
	st.shared.f64 	[%r114], %fd60;
	add.s32 	%r220, %r220, %r13;
	setp.lt.s32 	%p13, %r220, %r3;
	@%p13 bra 	$L__BB6_4;
$L__BB6_5:
	mul.lo.s32 	%r115, %r2, %r1;
	setp.ge.s32 	%p14, %r12, %r115;
	@%p14 bra 	$L__BB6_26;
	and.b32  	%r116, %r20, 3;
	setp.eq.s32 	%p15, %r116, 3;
	mad.lo.s32 	%r117, %r11, %r77, %r218;
	mul.lo.s32 	%r26, %r117, %r78;
	mov.u32 	%r219, %r12;
	@%p15 bra 	$L__BB6_16;
	div.s32 	%r118, %r12, %r2;
	mul.lo.s32 	%r119, %r118, %r2;
	sub.s32 	%r120, %r12, %r119;
	add.s32 	%r27, %r120, %r15;
	add.s32 	%r28, %r118, %r16;
	setp.gt.s32 	%p16, %r27, -1;
	setp.lt.s32 	%p17, %r27, %r79;
	and.pred  	%p18, %p16, %p17;
	setp.gt.s32 	%p19, %r28, -1;
	setp.lt.s32 	%p20, %r28, %r78;
	and.pred  	%p21, %p19, %p20;
	and.pred  	%p23, %p18, %p21;
	mov.f64 	%fd103, 0d0000000000000000;
	not.pred 	%p24, %p23;
	@%p24 bra 	$L__BB6_9;
	add.s32 	%r121, %r26, %r28;
	mad.lo.s32 	%r122, %r121, %r79, %r27;
	mul.wide.s32 	%rd9, %r122, 8;
	add.s64 	%rd10, %rd1, %rd9;
	ld.global.f64 	%fd103, [%rd10];
$L__BB6_9:
	and.b32  	%r123, %r20, 3;
	setp.eq.s32 	%p25, %r123, 0;
	shl.b32 	%r124, %r12, 3;
	mov.u32 	%r125, shared_mem_f64;
	add.s32 	%r126, %r125, %r124;
	st.shared.f64 	[%r126], %fd103;
	mov.u32 	%r219, %r19;
	@%p25 bra 	$L__BB6_16;
	div.s32 	%r127, %r19, %r2;
	mul.lo.s32 	%r128, %r127, %r2;
	sub.s32 	%r129, %r19, %r128;
	add.s32 	%r29, %r129, %r15;
	add.s32 	%r30, %r127, %r16;
	setp.gt.s32 	%p26, %r29, -1;
	setp.lt.s32 	%p27, %r29, %r79;
	and.pred  	%p28, %p26, %p27;
	setp.gt.s32 	%p29, %r30, -1;
	setp.lt.s32 	%p30, %r30, %r78;
	and.pred  	%p31, %p29, %p30;
	and.pred  	%p33, %p28, %p31;
	mov.f64 	%fd104, 0d0000000000000000;
	not.pred 	%p34, %p33;
	@%p34 bra 	$L__BB6_12;
	add.s32 	%r130, %r26, %r30;
	mad.lo.s32 	%r131, %r130, %r79, %r29;
	mul.wide.s32 	%rd11, %r131, 8;
	add.s64 	%rd12, %rd1, %rd11;
	ld.global.f64 	%fd104, [%rd12];
$L__BB6_12:
	add.s32 	%r219, %r19, %r13;
	and.b32  	%r132, %r20, 3;
	setp.eq.s32 	%p35, %r132, 1;
	shl.b32 	%r133, %r12, 3;
	mov.u32 	%r134, shared_mem_f64;
	add.s32 	%r135, %r134, %r133;
	add.s32 	%r136, %r135, %r22;
	st.shared.f64 	[%r136], %fd104;
	@%p35 bra 	$L__BB6_16;
	div.s32 	%r137, %r219, %r2;
	mul.lo.s32 	%r138, %r137, %r2;
	sub.s32 	%r139, %r219, %r138;
	add.s32 	%r32, %r139, %r15;
	add.s32 	%r33, %r137, %r16;
	setp.gt.s32 	%p36, %r32, -1;
	setp.lt.s32 	%p37, %r32, %r79;
	and.pred  	%p38, %p36, %p37;
	setp.gt.s32 	%p39, %r33, -1;
	setp.lt.s32 	%p40, %r33, %r78;
	and.pred  	%p41, %p39, %p40;
	and.pred  	%p43, %p38, %p41;
	mov.f64 	%fd105, 0d0000000000000000;
	not.pred 	%p44, %p43;
	@%p44 bra 	$L__BB6_15;
	add.s32 	%r140, %r26, %r33;
	mad.lo.s32 	%r141, %r140, %r79, %r32;
	mul.wide.s32 	%rd13, %r141, 8;
	add.s64 	%rd14, %rd1, %rd13;
	ld.global.f64 	%fd105, [%rd14];
$L__BB6_15:
	add.s32 	%r219, %r219, %r13;
	shl.b32 	%r142, %r12, 3;
	mov.u32 	%r143, shared_mem_f64;
	add.s32 	%r144, %r143, %r142;
	add.s32 	%r145, %r144, %r22;
	add.s32 	%r146, %r145, %r22;
	st.shared.f64 	[%r146], %fd105;
$L__BB6_16:
	setp.lt.u32 	%p45, %r20, 3;
	@%p45 bra 	$L__BB6_26;
$L__BB6_17:
	div.s32 	%r147, %r219, %r2;
	mul.lo.s32 	%r148, %r147, %r2;
	sub.s32 	%r149, %r219, %r148;
	add.s32 	%r39, %r149, %r15;
	add.s32 	%r40, %r147, %r16;
	setp.gt.s32 	%p46, %r39, -1;
	setp.lt.s32 	%p47, %r39, %r79;
	and.pred  	%p48, %p46, %p47;
	setp.gt.s32 	%p49, %r40, -1;
	setp.lt.s32 	%p50, %r40, %r78;
	and.pred  	%p51, %p49, %p50;
	and.pred  	%p53, %p48, %p51;
	mov.f64 	%fd106, 0d0000000000000000;
	not.pred 	%p54, %p53;
	@%p54 bra 	$L__BB6_19;
	add.s32 	%r150, %r26, %r40;
	mad.lo.s32 	%r151, %r150, %r79, %r39;
	mul.wide.s32 	%rd15, %r151, 8;
	add.s64 	%rd16, %rd1, %rd15;
	ld.global.f64 	%fd106, [%rd16];
$L__BB6_19:
	shl.b32 	%r152, %r219, 3;
	mov.u32 	%r153, shared_mem_f64;
	add.s32 	%r41, %r153, %r152;
	st.shared.f64 	[%r41], %fd106;
	add.s32 	%r42, %r219, %r13;
	div.s32 	%r154, %r42, %r2;
	mul.lo.s32 	%r155, %r154, %r2;
	sub.s32 	%r156, %r42, %r155;
	add.s32 	%r43, %r156, %r15;
	add.s32 	%r44, %r154, %r16;
	setp.gt.s32 	%p55, %r43, -1;
	setp.lt.s32 	%p56, %r43, %r79;
	and.pred  	%p57, %p55, %p56;
	setp.gt.s32 	%p58, %r44, -1;
	setp.lt.s32 	%p59, %r44, %r78;
	and.pred  	%p60, %p58, %p59;
	and.pred  	%p62, %p57, %p60;
	mov.f64 	%fd107, 0d0000000000000000;
	not.pred 	%p63, %p62;
	@%p63 bra 	$L__BB6_21;
	add.s32 	%r157, %r26, %r44;
	mad.lo.s32 	%r158, %r157, %r79, %r43;
	mul.wide.s32 	%rd17, %r158, 8;
	add.s64 	%rd18, %rd1, %rd17;
	ld.global.f64 	%fd107, [%rd18];
$L__BB6_21:
	add.s32 	%r45, %r41, %r22;
	st.shared.f64 	[%r45], %fd107;
	add.s32 	%r46, %r42, %r13;
	div.s32 	%r159, %r46, %r2;
	mul.lo.s32 	%r160, %r159, %r2;
	sub.s32 	%r161, %r46, %r160;
	add.s32 	%r47, %r161, %r15;
	add.s32 	%r48, %r159, %r16;
	setp.gt.s32 	%p64, %r47, -1;
	setp.lt.s32 	%p65, %r47, %r79;
	and.pred  	%p66, %p64, %p65;
	setp.gt.s32 	%p67, %r48, -1;
	setp.lt.s32 	%p68, %r48, %r78;
	and.pred  	%p69, %p67, %p68;
	and.pred  	%p71, %p66, %p69;
	mov.f64 	%fd108, 0d0000000000000000;
	not.pred 	%p72, %p71;
	@%p72 bra 	$L__BB6_23;
	add.s32 	%r162, %r26, %r48;
	mad.lo.s32 	%r163, %r162, %r79, %r47;
	mul.wide.s32 	%rd19, %r163, 8;
	add.s64 	%rd20, %rd1, %rd19;
	ld.global.f64 	%fd108, [%rd20];
$L__BB6_23:
	add.s32 	%r49, %r45, %r22;
	st.shared.f64 	[%r49], %fd108;
	add.s32 	%r50, %r46, %r13;
	div.s32 	%r164, %r50, %r2;
	mul.lo.s32 	%r165, %r164, %r2;
	sub.s32 	%r166, %r50, %r165;
	add.s32 	%r51, %r166, %r15;
	add.s32 	%r52, %r164, %r16;
	setp.gt.s32 	%p73, %r51, -1;
	setp.lt.s32 	%p74, %r51, %r79;
	and.pred  	%p75, %p73, %p74;
	setp.gt.s32 	%p76, %r52, -1;
	setp.lt.s32 	%p77, %r52, %r78;
	and.pred  	%p78, %p76, %p77;
	and.pred  	%p80, %p75, %p78;
	mov.f64 	%fd109, 0d0000000000000000;
	not.pred 	%p81, %p80;
	@%p81 bra 	$L__BB6_25;
	add.s32 	%r167, %r26, %r52;
	mad.lo.s32 	%r168, %r167, %r79, %r51;
	mul.wide.s32 	%rd21, %r168, 8;
	add.s64 	%rd22, %rd1, %rd21;
	ld.global.f64 	%fd109, [%rd22];
$L__BB6_25:
	add.s32 	%r169, %r49, %r22;
	st.shared.f64 	[%r169], %fd109;
	add.s32 	%r219, %r50, %r13;
	mul.lo.s32 	%r170, %r2, %r1;
	setp.lt.s32 	%p82, %r219, %r170;
	@%p82 bra 	$L__BB6_17;
$L__BB6_26:
	bar.sync 	0;
	@%p2 bra 	$L__BB6_69;
	mov.b32 	%r222, 0;
$L__BB6_28:
	setp.lt.u32 	%p83, %r84, 8;
	add.s32 	%r55, %r222, %r17;
	mul.lo.s32 	%r56, %r55, %r2;
	mul.lo.s32 	%r57, %r222, %r84;
	mov.b32 	%r225, 0;
	@%p83 bra 	$L__BB6_47;
	mov.b32 	%r223, 0;
$L__BB6_30:
	.pragma "nounroll";
	setp.ge.s32 	%p84, %r55, %r1;
	add.s32 	%r59, %r223, %r18;
	setp.ge.s32 	%p85, %r59, %r2;
	add.s32 	%r174, %r59, %r56;
	shl.b32 	%r175, %r174, 3;
	mov.u32 	%r176, shared_mem_f64;
	add.s32 	%r60, %r176, %r175;
	add.s32 	%r177, %r223, %r57;
	shl.b32 	%r178, %r177, 3;
	add.s32 	%r61, %r14, %r178;
	or.pred  	%p86, %p84, %p85;
	@%p86 bra 	$L__BB6_32;
	ld.shared.f64 	%fd69, [%r60];
	ld.shared.f64 	%fd70, [%r61];
	fma.rn.f64 	%fd112, %fd69, %fd70, %fd112;
$L__BB6_32:
	add.s32 	%r179, %r59, 1;
	setp.ge.s32 	%p88, %r179, %r2;
	or.pred  	%p89, %p84, %p88;
	@%p89 bra 	$L__BB6_34;
	ld.shared.f64 	%fd71, [%r60+8];
	ld.shared.f64 	%fd72, [%r61+8];
	fma.rn.f64 	%fd112, %fd71, %fd72, %fd112;
$L__BB6_34:
	add.s32 	%r180, %r59, 2;
	setp.ge.s32 	%p91, %r180, %r2;
	or.pred  	%p92, %p84, %p91;
	@%p92 bra 	$L__BB6_36;
	ld.shared.f64 	%fd73, [%r60+16];
	ld.shared.f64 	%fd74, [%r61+16];
	fma.rn.f64 	%fd112, %fd73, %fd74, %fd112;
$L__BB6_36:
	add.s32 	%r181, %r59, 3;
	setp.ge.s32 	%p94, %r181, %r2;
	or.pred  	%p95, %p84, %p94;
	@%p95 bra 	$L__BB6_38;
	ld.shared.f64 	%fd75, [%r60+24];
	ld.shared.f64 	%fd76, [%r61+24];
	fma.rn.f64 	%fd112, %fd75, %fd76, %fd112;
$L__BB6_38:
	add.s32 	%r182, %r59, 4;
	setp.ge.s32 	%p97, %r182, %r2;
	or.pred  	%p98, %p84, %p97;
	@%p98 bra 	$L__BB6_40;
	ld.shared.f64 	%fd77, [%r60+32];
	ld.shared.f64 	%fd78, [%r61+32];
	fma.rn.f64 	%fd112, %fd77, %fd78, %fd112;
$L__BB6_40:
	add.s32 	%r183, %r59, 5;
	setp.ge.s32 	%p100, %r183, %r2;
	or.pred  	%p101, %p84, %p100;
	@%p101 bra 	$L__BB6_42;
	ld.shared.f64 	%fd79, [%r60+40];
	ld.shared.f64 	%fd80, [%r61+40];
	fma.rn.f64 	%fd112, %fd79, %fd80, %fd112;
$L__BB6_42:
	add.s32 	%r184, %r59, 6;
	setp.ge.s32 	%p103, %r184, %r2;
	or.pred  	%p104, %p84, %p103;
	@%p104 bra 	$L__BB6_44;
	ld.shared.f64 	%fd81, [%r60+48];
	ld.shared.f64 	%fd82, [%r61+48];
	fma.rn.f64 	%fd112, %fd81, %fd82, %fd112;
$L__BB6_44:
	add.s32 	%r185, %r59, 7;
	setp.ge.s32 	%p106, %r185, %r2;
	or.pred  	%p107, %p84, %p106;
	@%p107 bra 	$L__BB6_46;
	ld.shared.f64 	%fd83, [%r60+56];
	ld.shared.f64 	%fd84, [%r61+56];
	fma.rn.f64 	%fd112, %fd83, %fd84, %fd112;
$L__BB6_46:
	add.s32 	%r223, %r223, 8;
	setp.ne.s32 	%p108, %r223, %r23;
	mov.u32 	%r225, %r23;
	@%p108 bra 	$L__BB6_30;
$L__BB6_47:
	setp.eq.s32 	%p109, %r21, 0;
	@%p109 bra 	$L__BB6_68;
	add.s32 	%r186, %r21, -1;
	setp.lt.u32 	%p110, %r186, 3;
	@%p110 bra 	$L__BB6_58;
	setp.ge.s32 	%p111, %r55, %r1;
	add.s32 	%r64, %r225, %r18;
	setp.ge.s32 	%p112, %r64, %r2;
	add.s32 	%r188, %r64, %r56;
	shl.b32 	%r189, %r188, 3;
	mov.u32 	%r190, shared_mem_f64;
	add.s32 	%r65, %r190, %r189;
	add.s32 	%r191, %r225, %r57;
	shl.b32 	%r192, %r191, 3;
	add.s32 	%r66, %r14, %r192;
	or.pred  	%p113, %p111, %p112;
	@%p113 bra 	$L__BB6_51;
	ld.shared.f64 	%fd86, [%r65];
	ld.shared.f64 	%fd87, [%r66];
	fma.rn.f64 	%fd112, %fd86, %fd87, %fd112;
$L__BB6_51:
	add.s32 	%r193, %r64, 1;
	setp.ge.s32 	%p115, %r193, %r2;
	or.pred  	%p116, %p111, %p115;
	@%p116 bra 	$L__BB6_53;
	ld.shared.f64 	%fd88, [%r65+8];
	ld.shared.f64 	%fd89, [%r66+8];
	fma.rn.f64 	%fd112, %fd88, %fd89, %fd112;
$L__BB6_53:
	add.s32 	%r194, %r64, 2;
	setp.ge.s32 	%p118, %r194, %r2;
	or.pred  	%p119, %p111, %p118;
	@%p119 bra 	$L__BB6_55;
	ld.shared.f64 	%fd90, [%r65+16];
	ld.shared.f64 	%fd91, [%r66+16];
	fma.rn.f64 	%fd112, %fd90, %fd91, %fd112;
$L__BB6_55:
	add.s32 	%r195, %r64, 3;
	setp.ge.s32 	%p121, %r195, %r2;
	or.pred  	%p122, %p111, %p121;
	@%p122 bra 	$L__BB6_57;
	ld.shared.f64 	%fd92, [%r65+24];
	ld.shared.f64 	%fd93, [%r66+24];
	fma.rn.f64 	%fd112, %fd92, %fd93, %fd112;
$L__BB6_57:
	add.s32 	%r225, %r225, 4;
$L__BB6_58:
	and.b32  	%r196, %r84, 3;
	setp.eq.s32 	%p123, %r196, 0;
	@%p123 bra 	$L__BB6_68;
	setp.eq.s32 	%p124, %r196, 1;
	@%p124 bra 	$L__BB6_65;
	setp.ge.s32 	%p125, %r55, %r1;
	add.s32 	%r69, %r225, %r18;
	setp.ge.s32 	%p126, %r69, %r2;
	add.s32 	%r197, %r69, %r56;
	shl.b32 	%r198, %r197, 3;
	mov.u32 	%r199, shared_mem_f64;
	add.s32 	%r70, %r199, %r198;
	add.s32 	%r200, %r225, %r57;
	shl.b32 	%r201, %r200, 3;
	add.s32 	%r71, %r14, %r201;
	or.pred  	%p127, %p125, %p126;
	@%p127 bra 	$L__BB6_62;
	ld.shared.f64 	%fd95, [%r70];
	ld.shared.f64 	%fd96, [%r71];
	fma.rn.f64 	%fd112, %fd95, %fd96, %fd112;
$L__BB6_62:
	add.s32 	%r202, %r69, 1;
	setp.ge.s32 	%p129, %r202, %r2;
	or.pred  	%p130, %p125, %p129;
	@%p130 bra 	$L__BB6_64;
	ld.shared.f64 	%fd97, [%r70+8];
	ld.shared.f64 	%fd98, [%r71+8];
	fma.rn.f64 	%fd112, %fd97, %fd98, %fd112;
$L__BB6_64:
	add.s32 	%r225, %r225, 2;
$L__BB6_65:
	and.b32  	%r203, %r84, 1;
	setp.eq.b32 	%p131, %r203, 1;
	not.pred 	%p132, %p131;
	@%p132 bra 	$L__BB6_68;
	setp.ge.s32 	%p133, %r55, %r1;
	add.s32 	%r74, %r225, %r18;
	setp.ge.s32 	%p134, %r74, %r2;
	or.pred  	%p135, %p133, %p134;
	@%p135 bra 	$L__BB6_68;
	add.s32 	%r204, %r74, %r56;
	add.s32 	%r205, %r225, %r57;
	shl.b32 	%r206, %r204, 3;
	mov.u32 	%r207, shared_mem_f64;
	add.s32 	%r208, %r207, %r206;
	ld.shared.f64 	%fd99, [%r208];
	shl.b32 	%r209, %r205, 3;
	add.s32 	%r210, %r14, %r209;
	ld.shared.f64 	%fd100, [%r210];
	fma.rn.f64 	%fd112, %fd99, %fd100, %fd112;
$L__BB6_68:
	add.s32 	%r222, %r222, 1;
	setp.ne.s32 	%p136, %r222, %r83;
	@%p136 bra 	$L__BB6_28;
$L__BB6_69:
	bar.sync 	0;
	add.s32 	%r218, %r218, 1;
	setp.ne.s32 	%p137, %r218, %r77;
	@%p137 bra 	$L__BB6_2;
$L__BB6_70:
	@%p1 bra 	$L__BB6_74;
	ld.param.u64 	%rd30, [conv2d_forward_shared_f64_param_2];
	setp.eq.s64 	%p138, %rd30, 0;
	@%p138 bra 	$L__BB6_73;
	ld.param.u64 	%rd31, [conv2d_forward_shared_f64_param_2];
	cvta.to.global.u64 	%rd23, %rd31;
	mul.wide.u32 	%rd24, %r10, 8;
	add.s64 	%rd25, %rd23, %rd24;
	ld.global.f64 	%fd101, [%rd25];
	add.f64 	%fd112, %fd112, %fd101;
$L__BB6_73:
	ld.param.u64 	%rd32, [conv2d_forward_shared_f64_param_3];
	mad.lo.s32 	%r211, %r11, %r80, %r10;
	mad.lo.s32 	%r212, %r211, %r90, %r93;
	mad.lo.s32 	%r213, %r212, %r82, %r6;
	cvta.to.global.u64 	%rd26, %rd32;
	mul.wide.s32 	%rd27, %r213, 8;
	add.s64 	%rd28, %rd26, %rd27;
	st.global.f64 	[%rd28], %fd112;
$L__BB6_74:
	ret;

}
	// .globl	depthwise_conv2d_forward_f64
.visible .entry depthwise_conv2d_forward_f64(
	.param .u64 .ptr .align 1 depthwise_conv2d_forward_f64_param_0,
	.param .u64 .ptr .align 1 depthwise_conv2d_forward_f64_param_1,
	.param .u64 .ptr .align 1 depthwise_conv2d_forward_f64_param_2,
	.param .u64 .ptr .align 1 depthwise_conv2d_forward_f64_param_3,
	.param .u32 depthwise_conv2d_forward_f64_param_4,
	.param .u32 depthwise_conv2d_forward_f64_param_5,
	.param .u32 depthwise_conv2d_forward_f64_param_6,
	.param .u32 depthwise_conv2d_forward_f64_param_7,
	.param .u32 depthwise_conv2d_forward_f64_param_8,
	.param .u32 depthwise_conv2d_forward_f64_param_9,
	.param .u32 depthwise_conv2d_forward_f64_param_10,
	.param .u32 depthwise_conv2d_forward_f64_param_11,
	.param .u32 depthwise_conv2d_forward_f64_param_12,
	.param .u32 depthwise_conv2d_forward_f64_param_13,
	.param .u32 depthwise_conv2d_forward_f64_param_14,
	.param .u32 depthwise_conv2d_forward_f64_param_15
)
{
	.reg .pred 	%p<102>;
	.reg .b32 	%r<86>;
	.reg .b64 	%rd<30>;
	.reg .b64 	%fd<105>;

	ld.param.u64 	%rd11, [depthwise_conv2d_forward_f64_param_0];
	ld.param.u64 	%rd12, [depthwise_conv2d_forward_f64_param_1];
	ld.param.u64 	%rd9, [depthwise_conv2d_forward_f64_param_2];
	ld.param.u32 	%r37, [depthwise_conv2d_forward_f64_param_4];
	ld.param.u32 	%r26, [depthwise_conv2d_forward_f64_param_5];
	ld.param.u32 	%r27, [depthwise_conv2d_forward_f64_param_6];
	ld.param.u32 	%r28, [depthwise_conv2d_forward_f64_param_7];
	ld.param.u32 	%r38, [depthwise_conv2d_forward_f64_param_8];
	ld.param.u32 	%r30, [depthwise_conv2d_forward_f64_param_9];
	ld.param.u32 	%r31, [depthwise_conv2d_forward_f64_param_10];
	ld.param.u32 	%r32, [depthwise_conv2d_forward_f64_param_11];
	ld.param.u32 	%r33, [depthwise_conv2d_forward_f64_param_12];
	ld.param.u32 	%r34, [depthwise_conv2d_forward_f64_param_13];
	ld.param.u32 	%r35, [depthwise_conv2d_forward_f64_param_14];
	ld.param.u32 	%r36, [depthwise_conv2d_forward_f64_param_15];
	cvta.to.global.u64 	%rd1, %rd12;
	cvta.to.global.u64 	%rd2, %rd11;
	mov.u32 	%r39, %ctaid.x;
	mov.u32 	%r40, %ntid.x;
	mov.u32 	%r41, %tid.x;
	mad.lo.s32 	%r1, %r39, %r40, %r41;
	mov.u32 	%r42, %ctaid.y;
	mov.u32 	%r43, %ntid.y;
	mov.u32 	%r44, %tid.y;
	mad.lo.s32 	%r45, %r42, %r43, %r44;
	mov.u32 	%r46, %ctaid.z;
	div.u32 	%r4, %r46, %r26;
	mul.lo.s32 	%r47, %r4, %r26;
	sub.s32 	%r3, %r46, %r47;
	setp.ge.s32 	%p2, %r1, %r30;
	setp.ge.s32 	%p3, %r45, %r38;
	or.pred  	%p4, %p2, %p3;
	setp.ge.s32 	%p5, %r3, %r26;
	or.pred  	%p6, %p4, %p5;
	setp.ge.s32 	%p7, %r4, %r37;
	or.pred  	%p8, %p6, %p7;
	mov.f64 	%fd82, 0d0000000000000000;
	@%p8 bra 	$L__BB7_48;
	mul.lo.s32 	%r48, %r34, %r1;
	sub.s32 	%r5, %r48, %r36;
	mul.lo.s32 	%r49, %r33, %r45;
	sub.s32 	%r6, %r49, %r35;
	setp.lt.s32 	%p9, %r31, 1;
	@%p9 bra 	$L__BB7_45;
	setp.lt.s32 	%p10, %r32, 1;
	@%p10 bra 	$L__BB7_45;
	and.b32  	%r7, %r32, 7;
	and.b32  	%r8, %r32, 3;
	and.b32  	%r9, %r32, 2147483640;
	mad.lo.s32 	%r51, %r4, %r26, %r3;
	mul.lo.s32 	%r10, %r51, %r27;
	mov.f64 	%fd82, 0d0000000000000000;
	mov.b32 	%r81, 0;
$L__BB7_4:
	setp.lt.u32 	%p11, %r32, 8;
	add.s32 	%r53, %r81, %r6;
	setp.gt.s32 	%p12, %r53, -1;
	setp.lt.s32 	%p13, %r53, %r27;
	and.pred  	%p1, %p12, %p13;
	add.s32 	%r54, %r10, %r53;
	mul.lo.s32 	%r12, %r54, %r28;
	mad.lo.s32 	%r55, %r3, %r31, %r81;
	mul.lo.s32 	%r13, %r55, %r32;
	mov.b32 	%r84, 0;
	@%p11 bra 	$L__BB7_23;
	mov.b32 	%r82, 0;
$L__BB7_6:
	.pragma "nounroll";
	add.s32 	%r15, %r82, %r5;
	setp.gt.s32 	%p14, %r15, -1;
	setp.lt.s32 	%p15, %r15, %r28;
	and.pred  	%p16, %p14, %p15;
	and.pred  	%p18, %p1, %p16;
	add.s32 	%r57, %r15, %r12;
	mul.wide.s32 	%rd13, %r57, 8;
	add.s64 	%rd3, %rd2, %rd13;
	add.s32 	%r58, %r82, %r13;
	mul.wide.s32 	%rd14, %r58, 8;
	add.s64 	%rd4, %rd1, %rd14;
	not.pred 	%p19, %p18;
	@%p19 bra 	$L__BB7_8;
	ld.global.f64 	%fd46, [%rd3];
	ld.global.f64 	%fd47, [%rd4];
	fma.rn.f64 	%fd82, %fd46, %fd47, %fd82;
$L__BB7_8:
	add.s32 	%r59, %r15, 1;
	setp.gt.s32 	%p20, %r59, -1;
	setp.lt.s32 	%p21, %r59, %r28;
	and.pred  	%p22, %p20, %p21;
	and.pred  	%p23, %p1, %p22;
	not.pred 	%p24, %p23;
	@%p24 bra 	$L__BB7_10;
	ld.global.f64 	%fd48, [%rd3+8];
	ld.global.f64 	%fd49, [%rd4+8];
	fma.rn.f64 	%fd82, %fd48, %fd49, %fd82;
$L__BB7_10:
	add.s32 	%r60, %r15, 2;
	setp.gt.s32 	%p25, %r60, -1;
	setp.lt.s32 	%p26, %r60, %r28;
	and.pred  	%p27, %p25, %p26;
	and.pred  	%p28, %p1, %p27;
	not.pred 	%p29, %p28;
	@%p29 bra 	$L__BB7_12;
	ld.global.f64 	%fd50, [%rd3+16];
	ld.global.f64 	%fd51, [%rd4+16];
	fma.rn.f64 	%fd82, %fd50, %fd51, %fd82;
$L__BB7_12:
	add.s32 	%r61, %r15, 3;
	setp.gt.s32 	%p30, %r61, -1;
	setp.lt.s32 	%p31, %r61, %r28;
	and.pred  	%p32, %p30, %p31;
	and.pred  	%p33, %p1, %p32;
	not.pred 	%p34, %p33;
	@%p34 bra 	$L__BB7_14;
	ld.global.f64 	%fd52, [%rd3+24];
	ld.global.f64 	%fd53, [%rd4+24];
	fma.rn.f64 	%fd82, %fd52, %fd53, %fd82;
$L__BB7_14:
	add.s32 	%r62, %r15, 4;
	setp.gt.s32 	%p35, %r62, -1;
	setp.lt.s32 	%p36, %r62, %r28;
	and.pred  	%p37, %p35, %p36;
	and.pred  	%p38, %p1, %p37;
	not.pred 	%p39, %p38;
	@%p39 bra 	$L__BB7_16;
	ld.global.f64 	%fd54, [%rd3+32];
	ld.global.f64 	%fd55, [%rd4+32];
	fma.rn.f64 	%fd82, %fd54, %fd55, %fd82;
$L__BB7_16:
	add.s32 	%r63, %r15, 5;
	setp.gt.s32 	%p40, %r63, -1;
	setp.lt.s32 	%p41, %r63, %r28;
	and.pred  	%p42, %p40, %p41;
	and.pred  	%p43, %p1, %p42;
	not.pred 	%p44, %p43;
	@%p44 bra 	$L__BB7_18;
	ld.global.f64 	%fd56, [%rd3+40];
	ld.global.f64 	%fd57, [%rd4+40];
	fma.rn.f64 	%fd82, %fd56, %fd57, %fd82;
$L__BB7_18:
	add.s32 	%r64, %r15, 6;
	setp.gt.s32 	%p45, %r64, -1;
	setp.lt.s32 	%p46, %r64, %r28;
	and.pred  	%p47, %p45, %p46;
	and.pred  	%p48, %p1, %p47;
	not.pred 	%p49, %p48;
	@%p49 bra 	$L__BB7_20;
	ld.global.f64 	%fd58, [%rd3+48];
	ld.global.f64 	%fd59, [%rd4+48];
	fma.rn.f64 	%fd82, %fd58, %fd59, %fd82;
$L__BB7_20:
	add.s32 	%r65, %r15, 7;
	setp.gt.s32 	%p50, %r65, -1;
	setp.lt.s32 	%p51, %r65, %r28;
	and.pred  	%p52, %p50, %p51;
	and.pred  	%p53, %p1, %p52;
	not.pred 	%p54, %p53;
	@%p54 bra 	$L__BB7_22;
	ld.global.f64 	%fd60, [%rd3+56];
	ld.global.f64 	%fd61, [%rd4+56];
	fma.rn.f64 	%fd82, %fd60, %fd61, %fd82;
$L__BB7_22:
	add.s32 	%r82, %r82, 8;
	setp.ne.s32 	%p55, %r82, %r9;
	mov.u32 	%r84, %r9;
	@%p55 bra 	$L__BB7_6;
$L__BB7_23:
	setp.eq.s32 	%p56, %r7, 0;
	@%p56 bra 	$L__BB7_44;
	add.s32 	%r66, %r7, -1;
	setp.lt.u32 	%p57, %r66, 3;
	@%p57 bra 	$L__BB7_34;
	add.s32 	%r18, %r84, %r5;
	setp.gt.s32 	%p58, %r18, -1;
	setp.lt.s32 	%p59, %r18, %r28;
	and.pred  	%p60, %p58, %p59;
	and.pred  	%p62, %p1, %p60;
	add.s32 	%r67, %r18, %r12;
	mul.wide.s32 	%rd15, %r67, 8;
	add.s64 	%rd5, %rd2, %rd15;
	add.s32 	%r68, %r84, %r13;
	mul.wide.s32 	%rd16, %r68, 8;
	add.s64 	%rd6, %rd1, %rd16;
	not.pred 	%p63, %p62;
	@%p63 bra 	$L__BB7_27;
	ld.global.f64 	%fd63, [%rd5];
	ld.global.f64 	%fd64, [%rd6];
	fma.rn.f64 	%fd82, %fd63, %fd64, %fd82;
$L__BB7_27:
	add.s32 	%r69, %r18, 1;
	setp.gt.s32 	%p64, %r69, -1;
	setp.lt.s32 	%p65, %r69, %r28;
	and.pred  	%p66, %p64, %p65;
	and.pred  	%p67, %p1, %p66;
	not.pred 	%p68, %p67;
	@%p68 bra 	$L__BB7_29;
	ld.global.f64 	%fd65, [%rd5+8];
	ld.global.f64 	%fd66, [%rd6+8];
	fma.rn.f64 	%fd82, %fd65, %fd66, %fd82;
$L__BB7_29:
	add.s32 	%r70, %r18, 2;
	setp.gt.s32 	%p69, %r70, -1;
	setp.lt.s32 	%p70, %r70, %r28;
	and.pred  	%p71, %p69, %p70;
	and.pred  	%p72, %p1, %p71;
	not.pred 	%p73, %p72;
	@%p73 bra 	$L__BB7_31;
	ld.global.f64 	%fd67, [%rd5+16];
	ld.global.f64 	%fd68, [%rd6+16];
	fma.rn.f64 	%fd82, %fd67, %fd68, %fd82;
$L__BB7_31:
	add.s32 	%r71, %r18, 3;
	setp.gt.s32 	%p74, %r71, -1;
	setp.lt.s32 	%p75, %r71, %r28;
	and.pred  	%p76, %p74, %p75;
	and.pred  	%p77, %p1, %p76;
	not.pred 	%p78, %p77;
	@%p78 bra 	$L__BB7_33;
	ld.global.f64 	%fd69, [%rd5+24];
	ld.global.f64 	%fd70, [%rd6+24];
	fma.rn.f64 	%fd82, %fd69, %fd70, %fd82;
$L__BB7_33:
	add.s32 	%r84, %r84, 4;
$L__BB7_34:
	setp.eq.s32 	%p79, %r8, 0;
	@%p79 bra 	$L__BB7_44;
	setp.eq.s32 	%p80, %r8, 1;
	@%p80 bra 	$L__BB7_41;
	add.s32 	%r21, %r84, %r5;
	setp.gt.s32 	%p81, %r21, -1;
	setp.lt.s32 	%p82, %r21, %r28;
	and.pred  	%p83, %p81, %p82;
	and.pred  	%p85, %p1, %p83;
	add.s32 	%r72, %r21, %r12;
	mul.wide.s32 	%rd17, %r72, 8;
	add.s64 	%rd7, %rd2, %rd17;
	add.s32 	%r73, %r84, %r13;
	mul.wide.s32 	%rd18, %r73, 8;
	add.s64 	%rd8, %rd1, %rd18;
	not.pred 	%p86, %p85;
	@%p86 bra 	$L__BB7_38;
	ld.global.f64 	%fd72, [%rd7];
	ld.global.f64 	%fd73, [%rd8];
	fma.rn.f64 	%fd82, %fd72, %fd73, %fd82;
$L__BB7_38:
	add.s32 	%r74, %r21, 1;
	setp.gt.s32 	%p87, %r74, -1;
	setp.lt.s32 	%p88, %r74, %r28;
	and.pred  	%p89, %p87, %p88;
	and.pred  	%p90, %p1, %p89;
	not.pred 	%p91, %p90;
	@%p91 bra 	$L__BB7_40;
	ld.global.f64 	%fd74, [%rd7+8];
	ld.global.f64 	%fd75, [%rd8+8];
	fma.rn.f64 	%fd82, %fd74, %fd75, %fd82;
$L__BB7_40:
	add.s32 	%r84, %r84, 2;
$L__BB7_41:
	and.b32  	%r75, %r32, 1;
	setp.eq.b32 	%p92, %r75, 1;
	not.pred 	%p93, %p92;
	@%p93 bra 	$L__BB7_44;
	add.s32 	%r24, %r84, %r5;
	setp.gt.s32 	%p94, %r24, -1;
	setp.lt.s32 	%p95, %r24, %r28;
	and.pred  	%p96, %p94, %p95;
	and.pred  	%p98, %p1, %p96;
	not.pred 	%p99, %p98;
	@%p99 bra 	$L__BB7_44;
	add.s32 	%r76, %r24, %r12;
	add.s32 	%r77, %r84, %r13;
	mul.wide.s32 	%rd19, %r76, 8;
	add.s64 	%rd20, %rd2, %rd19;
	ld.global.f64 	%fd76, [%rd20];
	mul.wide.s32 	%rd21, %r77, 8;
	add.s64 	%rd22, %rd1, %rd21;
	ld.global.f64 	%fd77, [%rd22];
	fma.rn.f64 	%fd82, %fd76, %fd77, %fd82;
$L__BB7_44:
	add.s32 	%r81, %r81, 1;
	setp.ne.s32 	%p100, %r81, %r31;
	@%p100 bra 	$L__BB7_4;
$L__BB7_45:
	setp.eq.s64 	%p101, %rd9, 0;
	@%p101 bra 	$L__BB7_47;
	cvta.to.global.u64 	%rd23, %rd9;
	mul.wide.u32 	%rd24, %r3, 8;
	add.s64 	%rd25, %rd23, %rd24;
	ld.global.f64 	%fd78, [%rd25];
	add.f64 	%fd82, %fd82, %fd78;
$L__BB7_47:
	ld.param.u64 	%rd29, [depthwise_conv2d_forward_f64_param_3];
	mad.lo.s32 	%r78, %r4, %r26, %r3;
	mad.lo.s32 	%r79, %r78, %r38, %r45;
	mad.lo.s32 	%r80, %r79, %r30, %r1;
	cvta.to.global.u64 	%rd26, %rd29;
	mul.wide.s32 	%rd27, %r80, 8;
	add.s64 	%rd28, %rd26, %rd27;
	st.global.f64 	[%rd28], %fd82;
$L__BB7_48:
	ret;

}
	// .globl	pointwise_conv2d_forward_f64
.visible .entry pointwise_conv2d_forward_f64(
	.param .u64 .ptr .align 1 pointwise_conv2d_forward_f64_param_0,
	.param .u64 .ptr .align 1 pointwise_conv2d_forward_f64_param_1,
	.param .u64 .ptr .align 1 pointwise_conv2d_forward_f64_param_2,
	.param .u64 .ptr .align 1 pointwise_conv2d_forward_f64_param_3,
	.param .u32 pointwise_conv2d_forward_f64_param_4,
	.param .u32 pointwise_conv2d_forward_f64_param_5,
	.param .u32 pointwise_conv2d_forward_f64_param_6,
	.param .u32 pointwise_conv2d_forward_f64_param_7,
	.param .u32 pointwise_conv2d_forward_f64_param_8
)
{
	.reg .pred 	%p<18>;
	.reg .b32 	%r<84>;
	.reg .b64 	%rd<62>;
	.reg .b64 	%fd<72>;

	ld.param.u64 	%rd5, [pointwise_conv2d_forward_f64_param_0];
	ld.param.u64 	%rd6, [pointwise_conv2d_forward_f64_param_1];
	ld.param.u64 	%rd3, [pointwise_conv2d_forward_f64_param_2];
	ld.param.u32 	%r24, [pointwise_conv2d_forward_f64_param_4];
	ld.param.u32 	%r20, [pointwise_conv2d_forward_f64_param_5];
	ld.param.u32 	%r21, [pointwise_conv2d_forward_f64_param_6];
	ld.param.u32 	%r25, [pointwise_conv2d_forward_f64_param_7];
	ld.param.u32 	%r23, [pointwise_conv2d_forward_f64_param_8];
	cvta.to.global.u64 	%rd1, %rd6;
	cvta.to.global.u64 	%rd2, %rd5;
	mov.u32 	%r26, %ctaid.x;
	mov.u32 	%r27, %ntid.x;
	mov.u32 	%r28, %tid.x;
	mad.lo.s32 	%r1, %r26, %r27, %r28;
	mov.u32 	%r29, %ctaid.y;
	mov.u32 	%r30, %ntid.y;
	mov.u32 	%r31, %tid.y;
	mad.lo.s32 	%r32, %r29, %r30, %r31;
	mov.u32 	%r33, %ctaid.z;
	div.u32 	%r4, %r33, %r21;
	mul.lo.s32 	%r34, %r4, %r21;
	sub.s32 	%r3, %r33, %r34;
	setp.ge.s32 	%p1, %r1, %r23;
	setp.ge.s32 	%p2, %r32, %r25;
	or.pred  	%p3, %p1, %p2;
	setp.ge.s32 	%p4, %r3, %r21;
	or.pred  	%p5, %p3, %p4;
	setp.ge.s32 	%p6, %r4, %r24;
	or.pred  	%p7, %p5, %p6;
	@%p7 bra 	$L__BB8_16;
	setp.lt.s32 	%p8, %r20, 1;
	mov.f64 	%fd70, 0d0000000000000000;
	@%p8 bra 	$L__BB8_13;
	mul.lo.s32 	%r5, %r4, %r20;
	mul.lo.s32 	%r6, %r3, %r20;
	and.b32  	%r7, %r20, 7;
	setp.lt.u32 	%p9, %r20, 8;
	mov.f64 	%fd70, 0d0000000000000000;
	mov.b32 	%r82, 0;
	@%p9 bra 	$L__BB8_5;
	and.b32  	%r82, %r20, 2147483640;
	neg.s32 	%r79, %r82;
	mov.f64 	%fd70, 0d0000000000000000;
	mov.b32 	%r80, 0;
$L__BB8_4:
	.pragma "nounroll";
	add.s32 	%r37, %r80, %r5;
	mad.lo.s32 	%r38, %r37, %r25, %r32;
	mad.lo.s32 	%r39, %r38, %r23, %r1;
	add.s32 	%r40, %r80, %r6;
	mul.wide.s32 	%rd7, %r39, 8;
	add.s64 	%rd8, %rd2, %rd7;
	ld.global.f64 	%fd19, [%rd8];
	mul.wide.u32 	%rd9, %r40, 8;
	add.s64 	%rd10, %rd1, %rd9;
	ld.global.f64 	%fd20, [%rd10];
	fma.rn.f64 	%fd21, %fd19, %fd20, %fd70;
	add.s32 	%r41, %r38, %r25;
	mad.lo.s32 	%r42, %r41, %r23, %r1;
	mul.wide.s32 	%rd11, %r42, 8;
	add.s64 	%rd12, %rd2, %rd11;
	ld.global.f64 	%fd22, [%rd12];
	ld.global.f64 	%fd23, [%rd10+8];
	fma.rn.f64 	%fd24, %fd22, %fd23, %fd21;
	add.s32 	%r43, %r41, %r25;
	mad.lo.s32 	%r44, %r43, %r23, %r1;
	mul.wide.s32 	%rd13, %r44, 8;
	add.s64 	%rd14, %rd2, %rd13;
	ld.global.f64 	%fd25, [%rd14];
	ld.global.f64 	%fd26, [%rd10+16];
	fma.rn.f64 	%fd27, %fd25, %fd26, %fd24;
	add.s32 	%r45, %r43, %r25;
	mad.lo.s32 	%r46, %r45, %r23, %r1;
	mul.wide.s32 	%rd15, %r46, 8;
	add.s64 	%rd16, %rd2, %rd15;
	ld.global.f64 	%fd28, [%rd16];
	ld.global.f64 	%fd29, [%rd10+24];
	fma.rn.f64 	%fd30, %fd28, %fd29, %fd27;
	add.s32 	%r47, %r45, %r25;
	mad.lo.s32 	%r48, %r47, %r23, %r1;
	mul.wide.s32 	%rd17, %r48, 8;
	add.s64 	%rd18, %rd2, %rd17;
	ld.global.f64 	%fd31, [%rd18];
	ld.global.f64 	%fd32, [%rd10+32];
	fma.rn.f64 	%fd33, %fd31, %fd32, %fd30;
	add.s32 	%r49, %r47, %r25;
	mad.lo.s32 	%r50, %r49, %r23, %r1;
	mul.wide.s32 	%rd19, %r50, 8;
	add.s64 	%rd20, %rd2, %rd19;
	ld.global.f64 	%fd34, [%rd20];
	ld.global.f64 	%fd35, [%rd10+40];
	fma.rn.f64 	%fd36, %fd34, %fd35, %fd33;
	add.s32 	%r51, %r49, %r25;
	mad.lo.s32 	%r52, %r51, %r23, %r1;
	mul.wide.s32 	%rd21, %r52, 8;
	add.s64 	%rd22, %rd2, %rd21;
	ld.global.f64 	%fd37, [%rd22];
	ld.global.f64 	%fd38, [%rd10+48];
	fma.rn.f64 	%fd39, %fd37, %fd38, %fd36;
	add.s32 	%r53, %r51, %r25;
	mad.lo.s32 	%r54, %r53, %r23, %r1;
	mul.wide.s32 	%rd23, %r54, 8;
	add.s64 	%rd24, %rd2, %rd23;
	ld.global.f64 	%fd40, [%rd24];
	ld.global.f64 	%fd41, [%rd10+56];
	fma.rn.f64 	%fd70, %fd40, %fd41, %fd39;
	add.s32 	%r80, %r80, 8;
	add.s32 	%r79, %r79, 8;
	setp.ne.s32 	%p10, %r79, 0;
	@%p10 bra 	$L__BB8_4;
$L__BB8_5:
	setp.eq.s32 	%p11, %r7, 0;
	@%p11 bra 	$L__BB8_13;
	and.b32  	%r15, %r20, 3;
	setp.lt.u32 	%p12, %r7, 4;
	@%p12 bra 	$L__BB8_8;
	add.s32 	%r55, %r82, %r5;
	mad.lo.s32 	%r56, %r55, %r25, %r32;
	mad.lo.s32 	%r57, %r56, %r23, %r1;
	add.s32 	%r58, %r82, %r6;
	mul.wide.s32 	%rd25, %r57, 8;
	add.s64 	%rd26, %rd2, %rd25;
	ld.global.f64 	%fd43, [%rd26];
	mul.wide.u32 	%rd27, %r58, 8;
	add.s64 	%rd28, %rd1, %rd27;
	ld.global.f64 	%fd44, [%rd28];
	fma.rn.f64 	%fd45, %fd43, %fd44, %fd70;
	add.s32 	%r59, %r56, %r25;
	mad.lo.s32 	%r60, %r59, %r23, %r1;
	mul.wide.s32 	%rd29, %r60, 8;
	add.s64 	%rd30, %rd2, %rd29;
	ld.global.f64 	%fd46, [%rd30];
	cvt.u64.u32 	%rd31, %r6;
	cvt.u64.u32 	%rd32, %r82;
	add.s64 	%rd33, %rd32, %rd31;
	shl.b64 	%rd34, %rd33, 3;
	add.s64 	%rd35, %rd1, %rd34;
	ld.global.f64 	%fd47, [%rd35+8];
	fma.rn.f64 	%fd48, %fd46, %fd47, %fd45;
	add.s32 	%r61, %r59, %r25;
	mad.lo.s32 	%r62, %r61, %r23, %r1;
	mul.wide.s32 	%rd36, %r62, 8;
	add.s64 	%rd37, %rd2, %rd36;
	ld.global.f64 	%fd49, [%rd37];
	ld.global.f64 	%fd50, [%rd35+16];
	fma.rn.f64 	%fd51, %fd49, %fd50, %fd48;
	add.s32 	%r63, %r61, %r25;
	mad.lo.s32 	%r64, %r63, %r23, %r1;
	mul.wide.s32 	%rd38, %r64, 8;
	add.s64 	%rd39, %rd2, %rd38;
	ld.global.f64 	%fd52, [%rd39];
	ld.global.f64 	%fd53, [%rd35+24];
	fma.rn.f64 	%fd70, %fd52, %fd53, %fd51;
	add.s32 	%r82, %r82, 4;
$L__BB8_8:
	setp.eq.s32 	%p13, %r15, 0;
	@%p13 bra 	$L__BB8_13;
	setp.eq.s32 	%p14, %r15, 1;
	@%p14 bra 	$L__BB8_11;
	add.s32 	%r65, %r82, %r5;
	mad.lo.s32 	%r66, %r65, %r25, %r32;
	mad.lo.s32 	%r67, %r66, %r23, %r1;
	add.s32 	%r68, %r82, %r6;
	mul.wide.s32 	%rd40, %r67, 8;
	add.s64 	%rd41, %rd2, %rd40;
	ld.global.f64 	%fd55, [%rd41];
	mul.wide.u32 	%rd42, %r68, 8;
	add.s64 	%rd43, %rd1, %rd42;
	ld.global.f64 	%fd56, [%rd43];
	fma.rn.f64 	%fd57, %fd55, %fd56, %fd70;
	add.s32 	%r69, %r66, %r25;
	mad.lo.s32 	%r70, %r69, %r23, %r1;
	mul.wide.s32 	%rd44, %r70, 8;
	add.s64 	%rd45, %rd2, %rd44;
	ld.global.f64 	%fd58, [%rd45];
	cvt.u64.u32 	%rd46, %r6;
	cvt.u64.u32 	%rd47, %r82;
	add.s64 	%rd48, %rd47, %rd46;
	shl.b64 	%rd49, %rd48, 3;
	add.s64 	%rd50, %rd1, %rd49;
	ld.global.f64 	%fd59, [%rd50+8];
	fma.rn.f64 	%fd70, %fd58, %fd59, %fd57;
	add.s32 	%r82, %r82, 2;
$L__BB8_11:
	and.b32  	%r71, %r20, 1;
	setp.eq.b32 	%p15, %r71, 1;
	not.pred 	%p16, %p15;
	@%p16 bra 	$L__BB8_13;
	add.s32 	%r72, %r82, %r5;
	mad.lo.s32 	%r73, %r72, %r25, %r32;
	mad.lo.s32 	%r74, %r73, %r23, %r1;
	add.s32 	%r75, %r82, %r6;
	mul.wide.s32 	%rd51, %r74, 8;
	add.s64 	%rd52, %rd2, %rd51;
	ld.global.f64 	%fd60, [%rd52];
	mul.wide.u32 	%rd53, %r75, 8;
	add.s64 	%rd54, %rd1, %rd53;
	ld.global.f64 	%fd61, [%rd54];
	fma.rn.f64 	%fd70, %fd60, %fd61, %fd70;
$L__BB8_13:
	setp.eq.s64 	%p17, %rd3, 0;
	@%p17 bra 	$L__BB8_15;
	cvta.to.global.u64 	%rd55, %rd3;
	mul.wide.u32 	%rd56, %r3, 8;
	add.s64 	%rd57, %rd55, %rd56;
	ld.global.f64 	%fd62, [%rd57];
	add.f64 	%fd70, %fd70, %fd62;
$L__BB8_15:
	ld.param.u64 	%rd61, [pointwise_conv2d_forward_f64_param_3];
	mad.lo.s32 	%r76, %r4, %r21, %r3;
	mad.lo.s32 	%r77, %r76, %r25, %r32;
	mad.lo.s32 	%r78, %r77, %r23, %r1;
	cvta.to.global.u64 	%rd58, %rd61;
	mul.wide.s32 	%rd59, %r78, 8;
	add.s64 	%rd60, %rd58, %rd59;
	st.global.f64 	[%rd60], %fd70;
$L__BB8_16:
	ret;

}
	// .globl	depthwise_separable_conv2d_fused_f64
.visible .entry depthwise_separable_conv2d_fused_f64(
	.param .u64 .ptr .align 1 depthwise_separable_conv2d_fused_f64_param_0,
	.param .u64 .ptr .align 1 depthwise_separable_conv2d_fused_f64_param_1,
	.param .u64 .ptr .align 1 depthwise_separable_conv2d_fused_f64_param_2,
	.param .u64 .ptr .align 1 depthwise_separable_conv2d_fused_f64_param_3,
	.param .u64 .ptr .align 1 depthwise_separable_conv2d_fused_f64_param_4,
	.param .u64 .ptr .align 1 depthwise_separable_conv2d_fused_f64_param_5,
	.param .u32 depthwise_separable_conv2d_fused_f64_param_6,
	.param .u32 depthwise_separable_conv2d_fused_f64_param_7,
	.param .u32 depthwise_separable_conv2d_fused_f64_param_8,
	.param .u32 depthwise_separable_conv2d_fused_f64_param_9,
	.param .u32 depthwise_separable_conv2d_fused_f64_param_10,
	.param .u32 depthwise_separable_conv2d_fused_f64_param_11,
	.param .u32 depthwise_separable_conv2d_fused_f64_param_12,
	.param .u32 depthwise_separable_conv2d_fused_f64_param_13,
	.param .u32 depthwise_separable_conv2d_fused_f64_param_14,
	.param .u32 depthwise_separable_conv2d_fused_f64_param_15,
	.param .u32 depthwise_separable_conv2d_fused_f64_param_16
)
{
	.reg .pred 	%p<230>;
	.reg .b32 	%r<250>;
	.reg .b32 	%f<162>;
	.reg .b64 	%rd<144>;
	.reg .b64 	%fd<459>;

	ld.param.u64 	%rd20, [depthwise_separable_conv2d_fused_f64_param_0];
	ld.param.u64 	%rd21, [depthwise_separable_conv2d_fused_f64_param_1];
	ld.param.u64 	%rd22, [depthwise_separable_conv2d_fused_f64_param_2];
	ld.param.u64 	%rd17, [depthwise_separable_conv2d_fused_f64_param_3];
	ld.param.u64 	%rd18, [depthwise_separable_conv2d_fused_f64_param_4];
	ld.param.u32 	%r107, [depthwise_separable_conv2d_fused_f64_param_6];
	ld.param.u32 	%r97, [depthwise_separable_conv2d_fused_f64_param_7];
	ld.param.u32 	%r98, [depthwise_separable_conv2d_fused_f64_param_8];
	ld.param.u32 	%r99, [depthwise_separable_conv2d_fused_f64_param_9];
	ld.param.u32 	%r100, [depthwise_separable_conv2d_fused_f64_param_10];
	ld.param.u32 	%r101, [depthwise_separable_conv2d_fused_f64_param_11];
	ld.param.u32 	%r102, [depthwise_separable_conv2d_fused_f64_param_12];
	ld.param.u32 	%r103, [depthwise_separable_conv2d_fused_f64_param_13];
	ld.param.u32 	%r104, [depthwise_separable_conv2d_fused_f64_param_14];
	ld.param.u32 	%r105, [depthwise_separable_conv2d_fused_f64_param_15];
	ld.param.u32 	%r106, [depthwise_separable_conv2d_fused_f64_param_16];
	cvta.to.global.u64 	%rd1, %rd21;
	cvta.to.global.u64 	%rd2, %rd20;
	cvta.to.global.u64 	%rd3, %rd22;
	cvta.to.global.u64 	%rd4, %rd17;
	shl.b32 	%r108, %r105, 1;
	sub.s32 	%r109, %r99, %r101;
	add.s32 	%r110, %r109, %r108;
	div.s32 	%r111, %r110, %r103;
	shl.b32 	%r112, %r106, 1;
	sub.s32 	%r113, %r100, %r102;
	add.s32 	%r114, %r113, %r112;
	div.s32 	%r2, %r114, %r104;
	mov.u32 	%r115, %ctaid.x;
	mov.u32 	%r116, %ntid.x;
	mov.u32 	%r117, %tid.x;
	mad.lo.s32 	%r3, %r115, %r116, %r117;
	mov.u32 	%r118, %ctaid.y;
	mov.u32 	%r119, %ntid.y;
	mov.u32 	%r120, %tid.y;
	mad.lo.s32 	%r121, %r118, %r119, %r120;
	mov.u32 	%r122, %ctaid.z;
	div.u32 	%r6, %r122, %r98;
	mul.lo.s32 	%r123, %r6, %r98;
	sub.s32 	%r5, %r122, %r123;
	setp.gt.s32 	%p3, %r3, %r2;
	setp.gt.s32 	%p4, %r121, %r111;
	or.pred  	%p5, %p3, %p4;
	setp.ge.s32 	%p6, %r5, %r98;
	or.pred  	%p7, %p5, %p6;
	setp.ge.s32 	%p8, %r6, %r107;
	or.pred  	%p9, %p7, %p8;
	@%p9 bra 	$L__BB9_143;
	mul.lo.s32 	%r124, %r104, %r3;
	sub.s32 	%r7, %r124, %r106;
	mul.lo.s32 	%r125, %r103, %r121;
	sub.s32 	%r8, %r125, %r105;
	setp.lt.s32 	%p10, %r97, 1;
	mov.f64 	%fd457, 0d0000000000000000;
	@%p10 bra 	$L__BB9_140;
	setp.lt.s32 	%p11, %r101, 1;
	mul.lo.s32 	%r9, %r6, %r97;
	mul.lo.s32 	%r10, %r5, %r97;
	@%p11 bra 	$L__BB9_116;
	setp.lt.s32 	%p29, %r102, 1;
	@%p29 bra 	$L__BB9_93;
	setp.ne.s64 	%p47, %rd17, 0;
	@%p47 bra 	$L__BB9_49;
	and.b32  	%r11, %r102, 7;
	and.b32  	%r12, %r102, 3;
	and.b32  	%r13, %r102, 2147483640;
	and.b32  	%r14, %r102, 1;
	mov.f64 	%fd457, 0d0000000000000000;
	mov.b32 	%r220, 0;
$L__BB9_6:
	add.s32 	%r188, %r220, %r9;
	mul.lo.s32 	%r16, %r188, %r99;
	mov.f32 	%f118, 0f00000000;
	mov.b32 	%r221, 0;
$L__BB9_7:
	setp.lt.u32 	%p139, %r102, 8;
	add.s32 	%r190, %r221, %r8;
	setp.gt.s32 	%p140, %r190, -1;
	setp.lt.s32 	%p141, %r190, %r99;
	and.pred  	%p1, %p140, %p141;
	add.s32 	%r191, %r16, %r190;
	mul.lo.s32 	%r18, %r191, %r100;
	mad.lo.s32 	%r192, %r220, %r101, %r221;
	mul.lo.s32 	%r19, %r192, %r102;
	mov.b32 	%r224, 0;
	@%p139 bra 	$L__BB9_26;
	mov.b32 	%r222, 0;
$L__BB9_9:
	.pragma "nounroll";
	add.s32 	%r21, %r222, %r7;
	setp.gt.s32 	%p142, %r21, -1;
	setp.lt.s32 	%p143, %r21, %r100;
	and.pred  	%p144, %p142, %p143;
	and.pred  	%p146, %p1, %p144;
	add.s32 	%r194, %r21, %r18;
	mul.wide.s32 	%rd125, %r194, 8;
	add.s64 	%rd5, %rd2, %rd125;
	add.s32 	%r195, %r222, %r19;
	mul.wide.s32 	%rd126, %r195, 8;
	add.s64 	%rd6, %rd1, %rd126;
	not.pred 	%p147, %p146;
	@%p147 bra 	$L__BB9_11;
	ld.global.f64 	%fd363, [%rd5];
	ld.global.f64 	%fd364, [%rd6];
	cvt.f64.f32 	%fd365, %f118;
	fma.rn.f64 	%fd366, %fd363, %fd364, %fd365;
	cvt.rn.f32.f64 	%f118, %fd366;
$L__BB9_11:
	add.s32 	%r196, %r21, 1;
	setp.gt.s32 	%p148, %r196, -1;
	setp.lt.s32 	%p149, %r196, %r100;
	and.pred  	%p150, %p148, %p149;
	and.pred  	%p151, %p1, %p150;
	not.pred 	%p152, %p151;
	@%p152 bra 	$L__BB9_13;
	ld.global.f64 	%fd367, [%rd5+8];
	ld.global.f64 	%fd368, [%rd6+8];
	cvt.f64.f32 	%fd369, %f118;
	fma.rn.f64 	%fd370, %fd367, %fd368, %fd369;
	cvt.rn.f32.f64 	%f118, %fd370;
$L__BB9_13:
	add.s32 	%r197, %r21, 2;
	setp.gt.s32 	%p153, %r197, -1;
	setp.lt.s32 	%p154, %r197, %r100;
	and.pred  	%p155, %p153, %p154;
	and.pred  	%p156, %p1, %p155;
	not.pred 	%p157, %p156;
	@%p157 bra 	$L__BB9_15;
	ld.global.f64 	%fd371, [%rd5+16];
	ld.global.f64 	%fd372, [%rd6+16];
	cvt.f64.f32 	%fd373, %f118;
	fma.rn.f64 	%fd374, %fd371, %fd372, %fd373;
	cvt.rn.f32.f64 	%f118, %fd374;
$L__BB9_15:
	add.s32 	%r198, %r21, 3;
	setp.gt.s32 	%p158, %r198, -1;
	setp.lt.s32 	%p159, %r198, %r100;
	and.pred  	%p160, %p158, %p159;
	and.pred  	%p161, %p1, %p160;
	not.pred 	%p162, %p161;
	@%p162 bra 	$L__BB9_17;
	ld.global.f64 	%fd375, [%rd5+24];
	ld.global.f64 	%fd376, [%rd6+24];
	cvt.f64.f32 	%fd377, %f118;
	fma.rn.f64 	%fd378, %fd375, %fd376, %fd377;
	cvt.rn.f32.f64 	%f118, %fd378;
$L__BB9_17:
	add.s32 	%r199, %r21, 4;
	setp.gt.s32 	%p163, %r199, -1;
	setp.lt.s32 	%p164, %r199, %r100;
	and.pred  	%p165, %p163, %p164;
	and.pred  	%p166, %p1, %p165;
	not.pred 	%p167, %p166;
	@%p167 bra 	$L__BB9_19;
	ld.global.f64 	%fd379, [%rd5+32];
	ld.global.f64 	%fd380, [%rd6+32];
	cvt.f64.f32 	%fd381, %f118;
	fma.rn.f64 	%fd382, %fd379, %fd380, %fd381;
	cvt.rn.f32.f64 	%f118, %fd382;
$L__BB9_19:
	add.s32 	%r200, %r21, 5;
	setp.gt.s32 	%p168, %r200, -1;
	setp.lt.s32 	%p169, %r200, %r100;
	and.pred  	%p170, %p168, %p169;
	and.pred  	%p171, %p1, %p170;
	not.pred 	%p172, %p171;
	@%p172 bra 	$L__BB9_21;
	ld.global.f64 	%fd383, [%rd5+40];
	ld.global.f64 	%fd384, [%rd6+40];
	cvt.f64.f32 	%fd385, %f118;
	fma.rn.f64 	%fd386, %fd383, %fd384, %fd385;
	cvt.rn.f32.f64 	%f118, %fd386;
$L__BB9_21:
	add.s32 	%r201, %r21, 6;
	setp.gt.s32 	%p173, %r201, -1;
	setp.lt.s32 	%p174, %r201, %r100;
	and.pred  	%p175, %p173, %p174;
	and.pred  	%p176, %p1, %p175;
	not.pred 	%p177, %p176;
	@%p177 bra 	$L__BB9_23;
	ld.global.f64 	%fd387, [%rd5+48];
	ld.global.f64 	%fd388, [%rd6+48];
	cvt.f64.f32 	%fd389, %f118;
	fma.rn.f64 	%fd390, %fd387, %fd388, %fd389;
	cvt.rn.f32.f64 	%f118, %fd390;
$L__BB9_23:
	add.s32 	%r202, %r21, 7;
	setp.gt.s32 	%p178, %r202, -1;
	setp.lt.s32 	%p179, %r202, %r100;
	and.pred  	%p180, %p178, %p179;
	and.pred  	%p181, %p1, %p180;
	not.pred 	%p182, %p181;
	@%p182 bra 	$L__BB9_25;
	ld.global.f64 	%fd391, [%rd5+56];
	ld.global.f64 	%fd392, [%rd6+56];
	cvt.f64.f32 	%fd393, %f118;
	fma.rn.f64 	%fd394, %fd391, %fd392, %fd393;
	cvt.rn.f32.f64 	%f118, %fd394;
$L__BB9_25:
	add.s32 	%r222, %r222, 8;
	setp.ne.s32 	%p183, %r222, %r13;
	mov.u32 	%r224, %r13;
	@%p183 bra 	$L__BB9_9;
$L__BB9_26:
	setp.eq.s32 	%p184, %r11, 0;
	@%p184 bra 	$L__BB9_47;
	add.s32 	%r203, %r11, -1;
	setp.lt.u32 	%p185, %r203, 3;
	@%p185 bra 	$L__BB9_37;
	add.s32 	%r24, %r224, %r7;
	setp.gt.s32 	%p186, %r24, -1;
	setp.lt.s32 	%p187, %r24, %r100;
	and.pred  	%p188, %p186, %p187;
	and.pred  	%p190, %p1, %p188;
	add.s32 	%r204, %r24, %r18;
	mul.wide.s32 	%rd127, %r204, 8;
	add.s64 	%rd7, %rd2, %rd127;
	add.s32 	%r205, %r224, %r19;
	mul.wide.s32 	%rd128, %r205, 8;
	add.s64 	%rd8, %rd1, %rd128;
	not.pred 	%p191, %p190;
	@%p191 bra 	$L__BB9_30;
	ld.global.f64 	%fd395, [%rd7];
	ld.global.f64 	%fd396, [%rd8];
	cvt.f64.f32 	%fd397, %f118;
	fma.rn.f64 	%fd398, %fd395, %fd396, %fd397;
	cvt.rn.f32.f64 	%f118, %fd398;
$L__BB9_30:
	add.s32 	%r206, %r24, 1;
	setp.gt.s32 	%p192, %r206, -1;
	setp.lt.s32 	%p193, %r206, %r100;
	and.pred  	%p194, %p192, %p193;
	and.pred  	%p195, %p1, %p194;
	not.pred 	%p196, %p195;
	@%p196 bra 	$L__BB9_32;
	ld.global.f64 	%fd399, [%rd7+8];
	ld.global.f64 	%fd400, [%rd8+8];
	cvt.f64.f32 	%fd401, %f118;
	fma.rn.f64 	%fd402, %fd399, %fd400, %fd401;
	cvt.rn.f32.f64 	%f118, %fd402;
$L__BB9_32:
	add.s32 	%r207, %r24, 2;
	setp.gt.s32 	%p197, %r207, -1;
	setp.lt.s32 	%p198, %r207, %r100;
	and.pred  	%p199, %p197, %p198;
	and.pred  	%p200, %p1, %p199;
	not.pred 	%p201, %p200;
	@%p201 bra 	$L__BB9_34;
	ld.global.f64 	%fd403, [%rd7+16];
	ld.global.f64 	%fd404, [%rd8+16];
	cvt.f64.f32 	%fd405, %f118;
	fma.rn.f64 	%fd406, %fd403, %fd404, %fd405;
	cvt.rn.f32.f64 	%f118, %fd406;
$L__BB9_34:
	add.s32 	%r208, %r24, 3;
	setp.gt.s32 	%p202, %r208, -1;
	setp.lt.s32 	%p203, %r208, %r100;
	and.pred  	%p204, %p202, %p203;
	and.pred  	%p205, %p1, %p204;
	not.pred 	%p206, %p205;
	@%p206 bra 	$L__BB9_36;
	ld.global.f64 	%fd407, [%rd7+24];
	ld.global.f64 	%fd408, [%rd8+24];
	cvt.f64.f32 	%fd409, %f118;
	fma.rn.f64 	%fd410, %fd407, %fd408, %fd409;
	cvt.rn.f32.f64 	%f118, %fd410;
$L__BB9_36:
	add.s32 	%r224, %r224, 4;
$L__BB9_37:
	setp.eq.s32 	%p207, %r12, 0;
	@%p207 bra 	$L__BB9_47;
	setp.eq.s32 	%p208, %r12, 1;
	@%p208 bra 	$L__BB9_44;
	add.s32 	%r27, %r224, %r7;
	setp.gt.s32 	%p209, %r27, -1;
	setp.lt.s32 	%p210, %r27, %r100;
	and.pred  	%p211, %p209, %p210;
	and.pred  	%p213, %p1, %p211;
	add.s32 	%r209, %r27, %r18;
	mul.wide.s32 	%rd129, %r209, 8;
	add.s64 	%rd9, %rd2, %rd129;
	add.s32 	%r210, %r224, %r19;
	mul.wide.s32 	%rd130, %r210, 8;
	add.s64 	%rd10, %rd1, %rd130;
	not.pred 	%p214, %p213;
	@%p214 bra 	$L__BB9_41;
	ld.global.f64 	%fd411, [%rd9];
	ld.global.f64 	%fd412, [%rd10];
	cvt.f64.f32 	%fd413, %f118;
	fma.rn.f64 	%fd414, %fd411, %fd412, %fd413;
	cvt.rn.f32.f64 	%f118, %fd414;
$L__BB9_41:
	add.s32 	%r211, %r27, 1;
	setp.gt.s32 	%p215, %r211, -1;
	setp.lt.s32 	%p216, %r211, %r100;
	and.pred  	%p217, %p215, %p216;
	and.pred  	%p218, %p1, %p217;
	not.pred 	%p219, %p218;
	@%p219 bra 	$L__BB9_43;
	ld.global.f64 	%fd415, [%rd9+8];
	ld.global.f64 	%fd416, [%rd10+8];
	cvt.f64.f32 	%fd417, %f118;
	fma.rn.f64 	%fd418, %fd415, %fd416, %fd417;
	cvt.rn.f32.f64 	%f118, %fd418;
$L__BB9_43:
	add.s32 	%r224, %r224, 2;
$L__BB9_44:
	setp.eq.s32 	%p220, %r14, 0;
	@%p220 bra 	$L__BB9_47;
	add.s32 	%r30, %r224, %r7;
	setp.gt.s32 	%p221, %r30, -1;
	setp.lt.s32 	%p222, %r30, %r100;
	and.pred  	%p223, %p221, %p222;
	and.pred  	%p225, %p1, %p223;
	not.pred 	%p226, %p225;
	@%p226 bra 	$L__BB9_47;
	add.s32 	%r212, %r30, %r18;
	add.s32 	%r213, %r224, %r19;
	mul.wide.s32 	%rd131, %r212, 8;
	add.s64 	%rd132, %rd2, %rd131;
	ld.global.f64 	%fd419, [%rd132];
	mul.wide.s32 	%rd133, %r213, 8;
	add.s64 	%rd134, %rd1, %rd133;
	ld.global.f64 	%fd420, [%rd134];
	cvt.f64.f32 	%fd421, %f118;
	fma.rn.f64 	%fd422, %fd419, %fd420, %fd421;
	cvt.rn.f32.f64 	%f118, %fd422;
$L__BB9_47:
	add.s32 	%r221, %r221, 1;
	setp.ne.s32 	%p227, %r221, %r101;
	@%p227 bra 	$L__BB9_7;
	add.s32 	%r214, %r220, %r10;
	cvt.f64.f32 	%fd423, %f118;
	mul.wide.u32 	%rd135, %r214, 8;
	add.s64 	%rd136, %rd3, %rd135;
	ld.global.f64 	%fd424, [%rd136];
	fma.rn.f64 	%fd457, %fd424, %fd423, %fd457;
	add.s32 	%r220, %r220, 1;
	setp.eq.s32 	%p228, %r220, %r97;
	@%p228 bra 	$L__BB9_140;
	bra.uni 	$L__BB9_6;
$L__BB9_49:
	and.b32  	%r33, %r102, 7;
	and.b32  	%r34, %r102, 2147483640;
	mov.f64 	%fd457, 0d0000000000000000;
	mov.b32 	%r226, 0;
$L__BB9_50:
	mov.f32 	%f141, 0f00000000;
	mov.b32 	%r227, 0;
$L__BB9_51:
	setp.lt.u32 	%p48, %r102, 8;
	add.s32 	%r158, %r227, %r8;
	setp.gt.s32 	%p49, %r158, -1;
	setp.lt.s32 	%p50, %r158, %r99;
	and.pred  	%p2, %p49, %p50;
	add.s32 	%r159, %r226, %r9;
	mad.lo.s32 	%r160, %r159, %r99, %r158;
	mul.lo.s32 	%r37, %r160, %r100;
	mad.lo.s32 	%r161, %r226, %r101, %r227;
	mul.lo.s32 	%r38, %r161, %r102;
	mov.b32 	%r230, 0;
	@%p48 bra 	$L__BB9_70;
	mov.b32 	%r228, 0;
$L__BB9_53:
	.pragma "nounroll";
	add.s32 	%r40, %r228, %r7;
	setp.gt.s32 	%p51, %r40, -1;
	setp.lt.s32 	%p52, %r40, %r100;
	and.pred  	%p53, %p51, %p52;
	and.pred  	%p55, %p2, %p53;
	add.s32 	%r163, %r40, %r37;
	mul.wide.s32 	%rd111, %r163, 8;
	add.s64 	%rd11, %rd2, %rd111;
	add.s32 	%r164, %r228, %r38;
	mul.wide.s32 	%rd112, %r164, 8;
	add.s64 	%rd12, %rd1, %rd112;
	not.pred 	%p56, %p55;
	@%p56 bra 	$L__BB9_55;
	ld.global.f64 	%fd297, [%rd11];
	ld.global.f64 	%fd298, [%rd12];
	cvt.f64.f32 	%fd299, %f141;
	fma.rn.f64 	%fd300, %fd297, %fd298, %fd299;
	cvt.rn.f32.f64 	%f141, %fd300;
$L__BB9_55:
	add.s32 	%r165, %r40, 1;
	setp.gt.s32 	%p57, %r165, -1;
	setp.lt.s32 	%p58, %r165, %r100;
	and.pred  	%p59, %p57, %p58;
	and.pred  	%p60, %p2, %p59;
	not.pred 	%p61, %p60;
	@%p61 bra 	$L__BB9_57;
	ld.global.f64 	%fd301, [%rd11+8];
	ld.global.f64 	%fd302, [%rd12+8];
	cvt.f64.f32 	%fd303, %f141;
	fma.rn.f64 	%fd304, %fd301, %fd302, %fd303;
	cvt.rn.f32.f64 	%f141, %fd304;
$L__BB9_57:
	add.s32 	%r166, %r40, 2;
	setp.gt.s32 	%p62, %r166, -1;
	setp.lt.s32 	%p63, %r166, %r100;
	and.pred  	%p64, %p62, %p63;
	and.pred  	%p65, %p2, %p64;
	not.pred 	%p66, %p65;
	@%p66 bra 	$L__BB9_59;
	ld.global.f64 	%fd305, [%rd11+16];
	ld.global.f64 	%fd306, [%rd12+16];
	cvt.f64.f32 	%fd307, %f141;
	fma.rn.f64 	%fd308, %fd305, %fd306, %fd307;
	cvt.rn.f32.f64 	%f141, %fd308;
$L__BB9_59:
	add.s32 	%r167, %r40, 3;
	setp.gt.s32 	%p67, %r167, -1;
	setp.lt.s32 	%p68, %r167, %r100;
	and.pred  	%p69, %p67, %p68;
	and.pred  	%p70, %p2, %p69;
	not.pred 	%p71, %p70;
	@%p71 bra 	$L__BB9_61;
	ld.global.f64 	%fd309, [%rd11+24];
	ld.global.f64 	%fd310, [%rd12+24];
	cvt.f64.f32 	%fd311, %f141;
	fma.rn.f64 	%fd312, %fd309, %fd310, %fd311;
	cvt.rn.f32.f64 	%f141, %fd312;
$L__BB9_61:
	add.s32 	%r168, %r40, 4;
	setp.gt.s32 	%p72, %r168, -1;
	setp.lt.s32 	%p73, %r168, %r100;
	and.pred  	%p74, %p72, %p73;
	and.pred  	%p75, %p2, %p74;
	not.pred 	%p76, %p75;
	@%p76 bra 	$L__BB9_63;
	ld.global.f64 	%fd313, [%rd11+32];
	ld.global.f64 	%fd314, [%rd12+32];
	cvt.f64.f32 	%fd315, %f141;
	fma.rn.f64 	%fd316, %fd313, %fd314, %fd315;
	cvt.rn.f32.f64 	%f141, %fd316;
$L__BB9_63:
	add.s32 	%r169, %r40, 5;
	setp.gt.s32 	%p77, %r169, -1;
	setp.lt.s32 	%p78, %r169, %r100;
	and.pred  	%p79, %p77, %p78;
	and.pred  	%p80, %p2, %p79;
	not.pred 	%p81, %p80;
	@%p81 bra 	$L__BB9_65;
	ld.global.f64 	%fd317, [%rd11+40];
	ld.global.f64 	%fd318, [%rd12+40];
	cvt.f64.f32 	%fd319, %f141;
	fma.rn.f64 	%fd320, %fd317, %fd318, %fd319;
	cvt.rn.f32.f64 	%f141, %fd320;
$L__BB9_65:
	add.s32 	%r170, %r40, 6;
	setp.gt.s32 	%p82, %r170, -1;
	setp.lt.s32 	%p83, %r170, %r100;
	and.pred  	%p84, %p82, %p83;
	and.pred  	%p85, %p2, %p84;
	not.pred 	%p86, %p85;
	@%p86 bra 	$L__BB9_67;
	ld.global.f64 	%fd321, [%rd11+48];
	ld.global.f64 	%fd322, [%rd12+48];
	cvt.f64.f32 	%fd323, %f141;
	fma.rn.f64 	%fd324, %fd321, %fd322, %fd323;
	cvt.rn.f32.f64 	%f141, %fd324;
$L__BB9_67:
	add.s32 	%r171, %r40, 7;
	setp.gt.s32 	%p87, %r171, -1;
	setp.lt.s32 	%p88, %r171, %r100;
	and.pred  	%p89, %p87, %p88;
	and.pred  	%p90, %p2, %p89;
	not.pred 	%p91, %p90;
	@%p91 bra 	$L__BB9_69;
	ld.global.f64 	%fd325, [%rd11+56];
	ld.global.f64 	%fd326, [%rd12+56];
	cvt.f64.f32 	%fd327, %f141;
	fma.rn.f64 	%fd328, %fd325, %fd326, %fd327;
	cvt.rn.f32.f64 	%f141, %fd328;
$L__BB9_69:
	add.s32 	%r228, %r228, 8;
	setp.ne.s32 	%p92, %r228, %r34;
	mov.u32 	%r230, %r34;
	@%p92 bra 	$L__BB9_53;
$L__BB9_70:
	setp.eq.s32 	%p93, %r33, 0;
	@%p93 bra 	$L__BB9_91;
	add.s32 	%r172, %r33, -1;
	setp.lt.u32 	%p94, %r172, 3;
	@%p94 bra 	$L__BB9_81;
	add.s32 	%r43, %r230, %r7;
	setp.gt.s32 	%p95, %r43, -1;
	setp.lt.s32 	%p96, %r43, %r100;
	and.pred  	%p97, %p95, %p96;
	and.pred  	%p99, %p2, %p97;
	add.s32 	%r173, %r43, %r37;
	mul.wide.s32 	%rd113, %r173, 8;
	add.s64 	%rd13, %rd2, %rd113;
	add.s32 	%r174, %r230, %r38;
	mul.wide.s32 	%rd114, %r174, 8;
	add.s64 	%rd14, %rd1, %rd114;
	not.pred 	%p100, %p99;
	@%p100 bra 	$L__BB9_74;
	ld.global.f64 	%fd329, [%rd13];
	ld.global.f64 	%fd330, [%rd14];
	cvt.f64.f32 	%fd331, %f141;
	fma.rn.f64 	%fd332, %fd329, %fd330, %fd331;
	cvt.rn.f32.f64 	%f141, %fd332;
$L__BB9_74:
	add.s32 	%r175, %r43, 1;
	setp.gt.s32 	%p101, %r175, -1;
	setp.lt.s32 	%p102, %r175, %r100;
	and.pred  	%p103, %p101, %p102;
	and.pred  	%p104, %p2, %p103;
	not.pred 	%p105, %p104;
	@%p105 bra 	$L__BB9_76;
	ld.global.f64 	%fd333, [%rd13+8];
	ld.global.f64 	%fd334, [%rd14+8];
	cvt.f64.f32 	%fd335, %f141;
	fma.rn.f64 	%fd336, %fd333, %fd334, %fd335;
	cvt.rn.f32.f64 	%f141, %fd336;
$L__BB9_76:
	add.s32 	%r176, %r43, 2;
	setp.gt.s32 	%p106, %r176, -1;
	setp.lt.s32 	%p107, %r176, %r100;
	and.pred  	%p108, %p106, %p107;
	and.pred  	%p109, %p2, %p108;
	not.pred 	%p110, %p109;
	@%p110 bra 	$L__BB9_78;
	ld.global.f64 	%fd337, [%rd13+16];
	ld.global.f64 	%fd338, [%rd14+16];
	cvt.f64.f32 	%fd339, %f141;
	fma.rn.f64 	%fd340, %fd337, %fd338, %fd339;
	cvt.rn.f32.f64 	%f141, %fd340;
$L__BB9_78:
	add.s32 	%r177, %r43, 3;
	setp.gt.s32 	%p111, %r177, -1;
	setp.lt.s32 	%p112, %r177, %r100;
	and.pred  	%p113, %p111, %p112;
	and.pred  	%p114, %p2, %p113;
	not.pred 	%p115, %p114;
	@%p115 bra 	$L__BB9_80;
	ld.global.f64 	%fd341, [%rd13+24];
	ld.global.f64 	%fd342, [%rd14+24];
	cvt.f64.f32 	%fd343, %f141;
	fma.rn.f64 	%fd344, %fd341, %fd342, %fd343;
	cvt.rn.f32.f64 	%f141, %fd344;
$L__BB9_80:
	add.s32 	%r230, %r230, 4;
$L__BB9_81:
	and.b32  	%r178, %r102, 3;
	setp.eq.s32 	%p116, %r178, 0;
	@%p116 bra 	$L__BB9_91;
	setp.eq.s32 	%p117, %r178, 1;
	@%p117 bra 	$L__BB9_88;
	add.s32 	%r46, %r230, %r7;
	setp.gt.s32 	%p118, %r46, -1;
	setp.lt.s32 	%p119, %r46, %r100;
	and.pred  	%p120, %p118, %p119;
	and.pred  	%p122, %p2, %p120;
	add.s32 	%r179, %r46, %r37;
	mul.wide.s32 	%rd115, %r179, 8;
	add.s64 	%rd15, %rd2, %rd115;
	add.s32 	%r180, %r230, %r38;
	mul.wide.s32 	%rd116, %r180, 8;
	add.s64 	%rd16, %rd1, %rd116;
	not.pred 	%p123, %p122;
	@%p123 bra 	$L__BB9_85;
	ld.global.f64 	%fd345, [%rd15];
	ld.global.f64 	%fd346, [%rd16];
	cvt.f64.f32 	%fd347, %f141;
	fma.rn.f64 	%fd348, %fd345, %fd346, %fd347;
	cvt.rn.f32.f64 	%f141, %fd348;
$L__BB9_85:
	add.s32 	%r181, %r46, 1;
	setp.gt.s32 	%p124, %r181, -1;
	setp.lt.s32 	%p125, %r181, %r100;
	and.pred  	%p126, %p124, %p125;
	and.pred  	%p127, %p2, %p126;
	not.pred 	%p128, %p127;
	@%p128 bra 	$L__BB9_87;
	ld.global.f64 	%fd349, [%rd15+8];
	ld.global.f64 	%fd350, [%rd16+8];
	cvt.f64.f32 	%fd351, %f141;
	fma.rn.f64 	%fd352, %fd349, %fd350, %fd351;
	cvt.rn.f32.f64 	%f141, %fd352;
$L__BB9_87:
	add.s32 	%r230, %r230, 2;
$L__BB9_88:
	and.b32  	%r182, %r102, 1;
	setp.eq.b32 	%p129, %r182, 1;
	not.pred 	%p130, %p129;
	@%p130 bra 	$L__BB9_91;
	add.s32 	%r49, %r230, %r7;
	setp.gt.s32 	%p131, %r49, -1;
	setp.lt.s32 	%p132, %r49, %r100;
	and.pred  	%p133, %p131, %p132;
	and.pred  	%p135, %p2, %p133;
	not.pred 	%p136, %p135;
	@%p136 bra 	$L__BB9_91;
	add.s32 	%r183, %r49, %r37;
	add.s32 	%r184, %r230, %r38;
	mul.wide.s32 	%rd117, %r183, 8;
	add.s64 	%rd118, %rd2, %rd117;
	ld.global.f64 	%fd353, [%rd118];
	mul.wide.s32 	%rd119, %r184, 8;
	add.s64 	%rd120, %rd1, %rd119;
	ld.global.f64 	%fd354, [%rd120];
	cvt.f64.f32 	%fd355, %f141;
	fma.rn.f64 	%fd356, %fd353, %fd354, %fd355;
	cvt.rn.f32.f64 	%f141, %fd356;
$L__BB9_91:
	add.s32 	%r227, %r227, 1;
	setp.ne.s32 	%p137, %r227, %r101;
	@%p137 bra 	$L__BB9_51;
	mul.wide.u32 	%rd121, %r226, 8;
	add.s64 	%rd122, %rd4, %rd121;
	ld.global.f64 	%fd357, [%rd122];
	cvt.f64.f32 	%fd358, %f141;
	add.f64 	%fd359, %fd357, %fd358;
	cvt.rn.f32.f64 	%f111, %fd359;
	add.s32 	%r185, %r226, %r10;
	cvt.f64.f32 	%fd360, %f111;
	mul.wide.u32 	%rd123, %r185, 8;
	add.s64 	%rd124, %rd3, %rd123;
	ld.global.f64 	%fd361, [%rd124];
	fma.rn.f64 	%fd457, %fd361, %fd360, %fd457;
	add.s32 	%r226, %r226, 1;
	setp.eq.s32 	%p138, %r226, %r97;
	@%p138 bra 	$L__BB9_140;
	bra.uni 	$L__BB9_50;
$L__BB9_93:
	setp.ne.s64 	%p30, %rd17, 0;
	@%p30 bra 	$L__BB9_105;
	add.s32 	%r148, %r97, -1;
	and.b32  	%r52, %r97, 7;
	setp.lt.u32 	%p39, %r148, 7;
	mov.f64 	%fd457, 0d0000000000000000;
	mov.b32 	%r234, 0;
	@%p39 bra 	$L__BB9_97;
	and.b32  	%r234, %r97, 2147483640;
	mov.f64 	%fd457, 0d0000000000000000;
	mov.b32 	%r232, 0;
$L__BB9_96:
	.pragma "nounroll";
	add.s32 	%r150, %r232, %r10;
	mul.wide.u32 	%rd93, %r150, 8;
	add.s64 	%rd94, %rd3, %rd93;
	ld.global.f64 	%fd268, [%rd94];
	fma.rn.f64 	%fd269, %fd268, 0d0000000000000000, %fd457;
	ld.global.f64 	%fd270, [%rd94+8];
	fma.rn.f64 	%fd271, %fd270, 0d0000000000000000, %fd269;
	ld.global.f64 	%fd272, [%rd94+16];
	fma.rn.f64 	%fd273, %fd272, 0d0000000000000000, %fd271;
	ld.global.f64 	%fd274, [%rd94+24];
	fma.rn.f64 	%fd275, %fd274, 0d0000000000000000, %fd273;
	ld.global.f64 	%fd276, [%rd94+32];
	fma.rn.f64 	%fd277, %fd276, 0d0000000000000000, %fd275;
	ld.global.f64 	%fd278, [%rd94+40];
	fma.rn.f64 	%fd279, %fd278, 0d0000000000000000, %fd277;
	ld.global.f64 	%fd280, [%rd94+48];
	fma.rn.f64 	%fd281, %fd280, 0d0000000000000000, %fd279;
	ld.global.f64 	%fd282, [%rd94+56];
	fma.rn.f64 	%fd457, %fd282, 0d0000000000000000, %fd281;
	add.s32 	%r232, %r232, 8;
	setp.ne.s32 	%p40, %r232, %r234;
	@%p40 bra 	$L__BB9_96;
$L__BB9_97:
	setp.eq.s32 	%p41, %r52, 0;
	@%p41 bra 	$L__BB9_140;
	and.b32  	%r57, %r97, 3;
	setp.lt.u32 	%p42, %r52, 4;
	@%p42 bra 	$L__BB9_100;
	add.s32 	%r151, %r234, %r10;
	mul.wide.u32 	%rd95, %r151, 8;
	add.s64 	%rd96, %rd3, %rd95;
	ld.global.f64 	%fd284, [%rd96];
	fma.rn.f64 	%fd285, %fd284, 0d0000000000000000, %fd457;
	cvt.u64.u32 	%rd97, %r10;
	cvt.u64.u32 	%rd98, %r234;
	add.s64 	%rd99, %rd98, %rd97;
	shl.b64 	%rd100, %rd99, 3;
	add.s64 	%rd101, %rd3, %rd100;
	ld.global.f64 	%fd286, [%rd101+8];
	fma.rn.f64 	%fd287, %fd286, 0d0000000000000000, %fd285;
	ld.global.f64 	%fd288, [%rd101+16];
	fma.rn.f64 	%fd289, %fd288, 0d0000000000000000, %fd287;
	ld.global.f64 	%fd290, [%rd101+24];
	fma.rn.f64 	%fd457, %fd290, 0d0000000000000000, %fd289;
	add.s32 	%r234, %r234, 4;
$L__BB9_100:
	setp.eq.s32 	%p43, %r57, 0;
	@%p43 bra 	$L__BB9_140;
	setp.eq.s32 	%p44, %r57, 1;
	@%p44 bra 	$L__BB9_103;
	add.s32 	%r152, %r234, %r10;
	mul.wide.u32 	%rd102, %r152, 8;
	add.s64 	%rd103, %rd3, %rd102;
	ld.global.f64 	%fd292, [%rd103];
	fma.rn.f64 	%fd293, %fd292, 0d0000000000000000, %fd457;
	cvt.u64.u32 	%rd104, %r10;
	cvt.u64.u32 	%rd105, %r234;
	add.s64 	%rd106, %rd105, %rd104;
	shl.b64 	%rd107, %rd106, 3;
	add.s64 	%rd108, %rd3, %rd107;
	ld.global.f64 	%fd294, [%rd108+8];
	fma.rn.f64 	%fd457, %fd294, 0d0000000000000000, %fd293;
	add.s32 	%r234, %r234, 2;
$L__BB9_103:
	and.b32  	%r153, %r97, 1;
	setp.eq.b32 	%p45, %r153, 1;
	not.pred 	%p46, %p45;
	@%p46 bra 	$L__BB9_140;
	add.s32 	%r154, %r234, %r10;
	mul.wide.u32 	%rd109, %r154, 8;
	add.s64 	%rd110, %rd3, %rd109;
	ld.global.f64 	%fd295, [%rd110];
	fma.rn.f64 	%fd457, %fd295, 0d0000000000000000, %fd457;
	bra.uni 	$L__BB9_140;
$L__BB9_105:
	and.b32  	%r62, %r97, 7;
	setp.lt.u32 	%p31, %r97, 8;
	mov.f64 	%fd457, 0d0000000000000000;
	mov.b32 	%r238, 0;
	@%p31 bra 	$L__BB9_108;
	and.b32  	%r238, %r97, 2147483640;
	mov.f64 	%fd457, 0d0000000000000000;
	mov.b32 	%r236, 0;
$L__BB9_107:
	.pragma "nounroll";
	mul.wide.u32 	%rd67, %r236, 8;
	add.s64 	%rd68, %rd4, %rd67;
	ld.global.f64 	%fd192, [%rd68];
	add.f64 	%fd193, %fd192, 0d0000000000000000;
	cvt.rn.f32.f64 	%f92, %fd193;
	add.s32 	%r142, %r236, %r10;
	cvt.f64.f32 	%fd194, %f92;
	mul.wide.u32 	%rd69, %r142, 8;
	add.s64 	%rd70, %rd3, %rd69;
	ld.global.f64 	%fd195, [%rd70];
	fma.rn.f64 	%fd196, %fd195, %fd194, %fd457;
	ld.global.f64 	%fd197, [%rd68+8];
	add.f64 	%fd198, %fd197, 0d0000000000000000;
	cvt.rn.f32.f64 	%f93, %fd198;
	cvt.f64.f32 	%fd199, %f93;
	ld.global.f64 	%fd200, [%rd70+8];
	fma.rn.f64 	%fd201, %fd200, %fd199, %fd196;
	ld.global.f64 	%fd202, [%rd68+16];
	add.f64 	%fd203, %fd202, 0d0000000000000000;
	cvt.rn.f32.f64 	%f94, %fd203;
	cvt.f64.f32 	%fd204, %f94;
	ld.global.f64 	%fd205, [%rd70+16];
	fma.rn.f64 	%fd206, %fd205, %fd204, %fd201;
	ld.global.f64 	%fd207, [%rd68+24];
	add.f64 	%fd208, %fd207, 0d0000000000000000;
	cvt.rn.f32.f64 	%f95, %fd208;
	cvt.f64.f32 	%fd209, %f95;
	ld.global.f64 	%fd210, [%rd70+24];
	fma.rn.f64 	%fd211, %fd210, %fd209, %fd206;
	ld.global.f64 	%fd212, [%rd68+32];
	add.f64 	%fd213, %fd212, 0d0000000000000000;
	cvt.rn.f32.f64 	%f96, %fd213;
	cvt.f64.f32 	%fd214, %f96;
	ld.global.f64 	%fd215, [%rd70+32];
	fma.rn.f64 	%fd216, %fd215, %fd214, %fd211;
	ld.global.f64 	%fd217, [%rd68+40];
	add.f64 	%fd218, %fd217, 0d0000000000000000;
	cvt.rn.f32.f64 	%f97, %fd218;
	cvt.f64.f32 	%fd219, %f97;
	ld.global.f64 	%fd220, [%rd70+40];
	fma.rn.f64 	%fd221, %fd220, %fd219, %fd216;
	ld.global.f64 	%fd222, [%rd68+48];
	add.f64 	%fd223, %fd222, 0d0000000000000000;
	cvt.rn.f32.f64 	%f98, %fd223;
	cvt.f64.f32 	%fd224, %f98;
	ld.global.f64 	%fd225, [%rd70+48];
	fma.rn.f64 	%fd226, %fd225, %fd224, %fd221;
	ld.global.f64 	%fd227, [%rd68+56];
	add.f64 	%fd228, %fd227, 0d0000000000000000;
	cvt.rn.f32.f64 	%f99, %fd228;
	cvt.f64.f32 	%fd229, %f99;
	ld.global.f64 	%fd230, [%rd70+56];
	fma.rn.f64 	%fd457, %fd230, %fd229, %fd226;
	add.s32 	%r236, %r236, 8;
	setp.ne.s32 	%p32, %r236, %r238;
	@%p32 bra 	$L__BB9_107;
$L__BB9_108:
	setp.eq.s32 	%p33, %r62, 0;
	@%p33 bra 	$L__BB9_140;
	and.b32  	%r67, %r97, 3;
	setp.lt.u32 	%p34, %r62, 4;
	@%p34 bra 	$L__BB9_111;
	cvt.u64.u32 	%rd71, %r238;
	mul.wide.u32 	%rd72, %r238, 8;
	add.s64 	%rd73, %rd4, %rd72;
	ld.global.f64 	%fd232, [%rd73];
	add.f64 	%fd233, %fd232, 0d0000000000000000;
	cvt.rn.f32.f64 	%f100, %fd233;
	add.s32 	%r143, %r238, %r10;
	cvt.f64.f32 	%fd234, %f100;
	mul.wide.u32 	%rd74, %r143, 8;
	add.s64 	%rd75, %rd3, %rd74;
	ld.global.f64 	%fd235, [%rd75];
	fma.rn.f64 	%fd236, %fd235, %fd234, %fd457;
	ld.global.f64 	%fd237, [%rd73+8];
	add.f64 	%fd238, %fd237, 0d0000000000000000;
	cvt.rn.f32.f64 	%f101, %fd238;
	cvt.f64.f32 	%fd239, %f101;
	cvt.u64.u32 	%rd76, %r10;
	add.s64 	%rd77, %rd71, %rd76;
	shl.b64 	%rd78, %rd77, 3;
	add.s64 	%rd79, %rd3, %rd78;
	ld.global.f64 	%fd240, [%rd79+8];
	fma.rn.f64 	%fd241, %fd240, %fd239, %fd236;
	ld.global.f64 	%fd242, [%rd73+16];
	add.f64 	%fd243, %fd242, 0d0000000000000000;
	cvt.rn.f32.f64 	%f102, %fd243;
	cvt.f64.f32 	%fd244, %f102;
	ld.global.f64 	%fd245, [%rd79+16];
	fma.rn.f64 	%fd246, %fd245, %fd244, %fd241;
	ld.global.f64 	%fd247, [%rd73+24];
	add.f64 	%fd248, %fd247, 0d0000000000000000;
	cvt.rn.f32.f64 	%f103, %fd248;
	cvt.f64.f32 	%fd249, %f103;
	ld.global.f64 	%fd250, [%rd79+24];
	fma.rn.f64 	%fd457, %fd250, %fd249, %fd246;
	add.s32 	%r238, %r238, 4;
$L__BB9_111:
	setp.eq.s32 	%p35, %r67, 0;
	@%p35 bra 	$L__BB9_140;
	setp.eq.s32 	%p36, %r67, 1;
	@%p36 bra 	$L__BB9_114;
	cvt.u64.u32 	%rd80, %r238;
	mul.wide.u32 	%rd81, %r238, 8;
	add.s64 	%rd82, %rd4, %rd81;
	ld.global.f64 	%fd252, [%rd82];
	add.f64 	%fd253, %fd252, 0d0000000000000000;
	cvt.rn.f32.f64 	%f104, %fd253;
	add.s32 	%r144, %r238, %r10;
	cvt.f64.f32 	%fd254, %f104;
	mul.wide.u32 	%rd83, %r144, 8;
	add.s64 	%rd84, %rd3, %rd83;
	ld.global.f64 	%fd255, [%rd84];
	fma.rn.f64 	%fd256, %fd255, %fd254, %fd457;
	ld.global.f64 	%fd257, [%rd82+8];
	add.f64 	%fd258, %fd257, 0d0000000000000000;
	cvt.rn.f32.f64 	%f105, %fd258;
	cvt.f64.f32 	%fd259, %f105;
	cvt.u64.u32 	%rd85, %r10;
	add.s64 	%rd86, %rd80, %rd85;
	shl.b64 	%rd87, %rd86, 3;
	add.s64 	%rd88, %rd3, %rd87;
	ld.global.f64 	%fd260, [%rd88+8];
	fma.rn.f64 	%fd457, %fd260, %fd259, %fd256;
	add.s32 	%r238, %r238, 2;
$L__BB9_114:
	and.b32  	%r145, %r97, 1;
	setp.eq.b32 	%p37, %r145, 1;
	not.pred 	%p38, %p37;
	@%p38 bra 	$L__BB9_140;
	mul.wide.u32 	%rd89, %r238, 8;
	add.s64 	%rd90, %rd4, %rd89;
	ld.global.f64 	%fd261, [%rd90];
	add.f64 	%fd262, %fd261, 0d0000000000000000;
	cvt.rn.f32.f64 	%f106, %fd262;
	add.s32 	%r146, %r238, %r10;
	cvt.f64.f32 	%fd263, %f106;
	mul.wide.u32 	%rd91, %r146, 8;
	add.s64 	%rd92, %rd3, %rd91;
	ld.global.f64 	%fd264, [%rd92];
	fma.rn.f64 	%fd457, %fd264, %fd263, %fd457;
	bra.uni 	$L__BB9_140;
$L__BB9_116:
	setp.ne.s64 	%p12, %rd17, 0;
	@%p12 bra 	$L__BB9_129;
	and.b32  	%r72, %r97, 15;
	setp.lt.u32 	%p21, %r97, 16;
	mov.f64 	%fd457, 0d0000000000000000;
	mov.b32 	%r242, 0;
	@%p21 bra 	$L__BB9_120;
	and.b32  	%r242, %r97, 2147483632;
	mov.f64 	%fd457, 0d0000000000000000;
	mov.b32 	%r240, 0;
$L__BB9_119:
	.pragma "nounroll";
	add.s32 	%r135, %r240, %r10;
	mul.wide.u32 	%rd49, %r135, 8;
	add.s64 	%rd50, %rd3, %rd49;
	ld.global.f64 	%fd133, [%rd50];
	fma.rn.f64 	%fd134, %fd133, 0d0000000000000000, %fd457;
	ld.global.f64 	%fd135, [%rd50+8];
	fma.rn.f64 	%fd136, %fd135, 0d0000000000000000, %fd134;
	ld.global.f64 	%fd137, [%rd50+16];
	fma.rn.f64 	%fd138, %fd137, 0d0000000000000000, %fd136;
	ld.global.f64 	%fd139, [%rd50+24];
	fma.rn.f64 	%fd140, %fd139, 0d0000000000000000, %fd138;
	ld.global.f64 	%fd141, [%rd50+32];
	fma.rn.f64 	%fd142, %fd141, 0d0000000000000000, %fd140;
	ld.global.f64 	%fd143, [%rd50+40];
	fma.rn.f64 	%fd144, %fd143, 0d0000000000000000, %fd142;
	ld.global.f64 	%fd145, [%rd50+48];
	fma.rn.f64 	%fd146, %fd145, 0d0000000000000000, %fd144;
	ld.global.f64 	%fd147, [%rd50+56];
	fma.rn.f64 	%fd148, %fd147, 0d0000000000000000, %fd146;
	ld.global.f64 	%fd149, [%rd50+64];
	fma.rn.f64 	%fd150, %fd149, 0d0000000000000000, %fd148;
	ld.global.f64 	%fd151, [%rd50+72];
	fma.rn.f64 	%fd152, %fd151, 0d0000000000000000, %fd150;
	ld.global.f64 	%fd153, [%rd50+80];
	fma.rn.f64 	%fd154, %fd153, 0d0000000000000000, %fd152;
	ld.global.f64 	%fd155, [%rd50+88];
	fma.rn.f64 	%fd156, %fd155, 0d0000000000000000, %fd154;
	ld.global.f64 	%fd157, [%rd50+96];
	fma.rn.f64 	%fd158, %fd157, 0d0000000000000000, %fd156;
	ld.global.f64 	%fd159, [%rd50+104];
	fma.rn.f64 	%fd160, %fd159, 0d0000000000000000, %fd158;
	ld.global.f64 	%fd161, [%rd50+112];
	fma.rn.f64 	%fd162, %fd161, 0d0000000000000000, %fd160;
	ld.global.f64 	%fd163, [%rd50+120];
	fma.rn.f64 	%fd457, %fd163, 0d0000000000000000, %fd162;
	add.s32 	%r240, %r240, 16;
	setp.ne.s32 	%p22, %r240, %r242;
	@%p22 bra 	$L__BB9_119;
$L__BB9_120:
	setp.eq.s32 	%p23, %r72, 0;
	@%p23 bra 	$L__BB9_140;
	and.b32  	%r77, %r97, 7;
	setp.lt.u32 	%p24, %r72, 8;
	@%p24 bra 	$L__BB9_123;
	add.s32 	%r136, %r242, %r10;
	mul.wide.u32 	%rd51, %r136, 8;
	add.s64 	%rd52, %rd3, %rd51;
	ld.global.f64 	%fd165, [%rd52];
	fma.rn.f64 	%fd166, %fd165, 0d0000000000000000, %fd457;
	cvt.u64.u32 	%rd53, %r10;
	cvt.u64.u32 	%rd54, %r242;
	add.s64 	%rd55, %rd54, %rd53;
	shl.b64 	%rd56, %rd55, 3;
	add.s64 	%rd57, %rd3, %rd56;
	ld.global.f64 	%fd167, [%rd57+8];
	fma.rn.f64 	%fd168, %fd167, 0d0000000000000000, %fd166;
	ld.global.f64 	%fd169, [%rd57+16];
	fma.rn.f64 	%fd170, %fd169, 0d0000000000000000, %fd168;
	ld.global.f64 	%fd171, [%rd57+24];
	fma.rn.f64 	%fd172, %fd171, 0d0000000000000000, %fd170;
	ld.global.f64 	%fd173, [%rd57+32];
	fma.rn.f64 	%fd174, %fd173, 0d0000000000000000, %fd172;
	ld.global.f64 	%fd175, [%rd57+40];
	fma.rn.f64 	%fd176, %fd175, 0d0000000000000000, %fd174;
	ld.global.f64 	%fd177, [%rd57+48];
	fma.rn.f64 	%fd178, %fd177, 0d0000000000000000, %fd176;
	ld.global.f64 	%fd179, [%rd57+56];
	fma.rn.f64 	%fd457, %fd179, 0d0000000000000000, %fd178;
	add.s32 	%r242, %r242, 8;
$L__BB9_123:
	setp.eq.s32 	%p25, %r77, 0;
	@%p25 bra 	$L__BB9_140;
	and.b32  	%r80, %r97, 3;
	setp.lt.u32 	%p26, %r77, 4;
	@%p26 bra 	$L__BB9_126;
	add.s32 	%r137, %r242, %r10;
	mul.wide.u32 	%rd58, %r137, 8;
	add.s64 	%rd59, %rd3, %rd58;
	ld.global.f64 	%fd181, [%rd59];
	fma.rn.f64 	%fd182, %fd181, 0d0000000000000000, %fd457;
	cvt.u64.u32 	%rd60, %r10;
	cvt.u64.u32 	%rd61, %r242;
	add.s64 	%rd62, %rd61, %rd60;
	shl.b64 	%rd63, %rd62, 3;
	add.s64 	%rd64, %rd3, %rd63;
	ld.global.f64 	%fd183, [%rd64+8];
	fma.rn.f64 	%fd184, %fd183, 0d0000000000000000, %fd182;
	ld.global.f64 	%fd185, [%rd64+16];
	fma.rn.f64 	%fd186, %fd185, 0d0000000000000000, %fd184;
	ld.global.f64 	%fd187, [%rd64+24];
	fma.rn.f64 	%fd457, %fd187, 0d0000000000000000, %fd186;
	add.s32 	%r242, %r242, 4;
$L__BB9_126:
	setp.eq.s32 	%p27, %r80, 0;
	@%p27 bra 	$L__BB9_140;
	mov.b32 	%r245, 0;
$L__BB9_128:
	.pragma "nounroll";
	add.s32 	%r139, %r242, %r10;
	mul.wide.u32 	%rd65, %r139, 8;
	add.s64 	%rd66, %rd3, %rd65;
	ld.global.f64 	%fd188, [%rd66];
	fma.rn.f64 	%fd457, %fd188, 0d0000000000000000, %fd457;
	add.s32 	%r242, %r242, 1;
	add.s32 	%r245, %r245, 1;
	setp.eq.s32 	%p28, %r245, %r80;
	@%p28 bra 	$L__BB9_140;
	bra.uni 	$L__BB9_128;
$L__BB9_129:
	and.b32  	%r87, %r97, 7;
	setp.lt.u32 	%p13, %r97, 8;
	mov.f64 	%fd457, 0d0000000000000000;
	mov.b32 	%r248, 0;
	@%p13 bra 	$L__BB9_132;
	and.b32  	%r248, %r97, 2147483640;
	mov.f64 	%fd457, 0d0000000000000000;
	mov.b32 	%r246, 0;
$L__BB9_131:
	.pragma "nounroll";
	mul.wide.u32 	%rd23, %r246, 8;
	add.s64 	%rd24, %rd4, %rd23;
	ld.global.f64 	%fd57, [%rd24];
	add.f64 	%fd58, %fd57, 0d0000000000000000;
	cvt.rn.f32.f64 	%f77, %fd58;
	add.s32 	%r128, %r246, %r10;
	cvt.f64.f32 	%fd59, %f77;
	mul.wide.u32 	%rd25, %r128, 8;
	add.s64 	%rd26, %rd3, %rd25;
	ld.global.f64 	%fd60, [%rd26];
	fma.rn.f64 	%fd61, %fd60, %fd59, %fd457;
	ld.global.f64 	%fd62, [%rd24+8];
	add.f64 	%fd63, %fd62, 0d0000000000000000;
	cvt.rn.f32.f64 	%f78, %fd63;
	cvt.f64.f32 	%fd64, %f78;
	ld.global.f64 	%fd65, [%rd26+8];
	fma.rn.f64 	%fd66, %fd65, %fd64, %fd61;
	ld.global.f64 	%fd67, [%rd24+16];
	add.f64 	%fd68, %fd67, 0d0000000000000000;
	cvt.rn.f32.f64 	%f79, %fd68;
	cvt.f64.f32 	%fd69, %f79;
	ld.global.f64 	%fd70, [%rd26+16];
	fma.rn.f64 	%fd71, %fd70, %fd69, %fd66;
	ld.global.f64 	%fd72, [%rd24+24];
	add.f64 	%fd73, %fd72, 0d0000000000000000;
	cvt.rn.f32.f64 	%f80, %fd73;
	cvt.f64.f32 	%fd74, %f80;
	ld.global.f64 	%fd75, [%rd26+24];
	fma.rn.f64 	%fd76, %fd75, %fd74, %fd71;
	ld.global.f64 	%fd77, [%rd24+32];
	add.f64 	%fd78, %fd77, 0d0000000000000000;
	cvt.rn.f32.f64 	%f81, %fd78;
	cvt.f64.f32 	%fd79, %f81;
	ld.global.f64 	%fd80, [%rd26+32];
	fma.rn.f64 	%fd81, %fd80, %fd79, %fd76;
	ld.global.f64 	%fd82, [%rd24+40];
	add.f64 	%fd83, %fd82, 0d0000000000000000;
	cvt.rn.f32.f64 	%f82, %fd83;
	cvt.f64.f32 	%fd84, %f82;
	ld.global.f64 	%fd85, [%rd26+40];
	fma.rn.f64 	%fd86, %fd85, %fd84, %fd81;
	ld.global.f64 	%fd87, [%rd24+48];
	add.f64 	%fd88, %fd87, 0d0000000000000000;
	cvt.rn.f32.f64 	%f83, %fd88;
	cvt.f64.f32 	%fd89, %f83;
	ld.global.f64 	%fd90, [%rd26+48];
	fma.rn.f64 	%fd91, %fd90, %fd89, %fd86;
	ld.global.f64 	%fd92, [%rd24+56];
	add.f64 	%fd93, %fd92, 0d0000000000000000;
	cvt.rn.f32.f64 	%f84, %fd93;
	cvt.f64.f32 	%fd94, %f84;
	ld.global.f64 	%fd95, [%rd26+56];
	fma.rn.f64 	%fd457, %fd95, %fd94, %fd91;
	add.s32 	%r246, %r246, 8;
	setp.ne.s32 	%p14, %r246, %r248;
	@%p14 bra 	$L__BB9_131;
$L__BB9_132:
	setp.eq.s32 	%p15, %r87, 0;
	@%p15 bra 	$L__BB9_140;
	and.b32  	%r92, %r97, 3;
	setp.lt.u32 	%p16, %r87, 4;
	@%p16 bra 	$L__BB9_135;
	cvt.u64.u32 	%rd27, %r248;
	mul.wide.u32 	%rd28, %r248, 8;
	add.s64 	%rd29, %rd4, %rd28;
	ld.global.f64 	%fd97, [%rd29];
	add.f64 	%fd98, %fd97, 0d0000000000000000;
	cvt.rn.f32.f64 	%f85, %fd98;
	add.s32 	%r129, %r248, %r10;
	cvt.f64.f32 	%fd99, %f85;
	mul.wide.u32 	%rd30, %r129, 8;
	add.s64 	%rd31, %rd3, %rd30;
	ld.global.f64 	%fd100, [%rd31];
	fma.rn.f64 	%fd101, %fd100, %fd99, %fd457;
	ld.global.f64 	%fd102, [%rd29+8];
	add.f64 	%fd103, %fd102, 0d0000000000000000;
	cvt.rn.f32.f64 	%f86, %fd103;
	cvt.f64.f32 	%fd104, %f86;
	cvt.u64.u32 	%rd32, %r10;
	add.s64 	%rd33, %rd27, %rd32;
	shl.b64 	%rd34, %rd33, 3;
	add.s64 	%rd35, %rd3, %rd34;
	ld.global.f64 	%fd105, [%rd35+8];
	fma.rn.f64 	%fd106, %fd105, %fd104, %fd101;
	ld.global.f64 	%fd107, [%rd29+16];
	add.f64 	%fd108, %fd107, 0d0000000000000000;
	cvt.rn.f32.f64 	%f87, %fd108;
	cvt.f64.f32 	%fd109, %f87;
	ld.global.f64 	%fd110, [%rd35+16];
	fma.rn.f64 	%fd111, %fd110, %fd109, %fd106;
	ld.global.f64 	%fd112, [%rd29+24];
	add.f64 	%fd113, %fd112, 0d0000000000000000;
	cvt.rn.f32.f64 	%f88, %fd113;
	cvt.f64.f32 	%fd114, %f88;
	ld.global.f64 	%fd115, [%rd35+24];
	fma.rn.f64 	%fd457, %fd115, %fd114, %fd111;
	add.s32 	%r248, %r248, 4;
$L__BB9_135:
	setp.eq.s32 	%p17, %r92, 0;
	@%p17 bra 	$L__BB9_140;
	setp.eq.s32 	%p18, %r92, 1;
	@%p18 bra 	$L__BB9_138;
	cvt.u64.u32 	%rd36, %r248;
	mul.wide.u32 	%rd37, %r248, 8;
	add.s64 	%rd38, %rd4, %rd37;
	ld.global.f64 	%fd117, [%rd38];
	add.f64 	%fd118, %fd117, 0d0000000000000000;
	cvt.rn.f32.f64 	%f89, %fd118;
	add.s32 	%r130, %r248, %r10;
	cvt.f64.f32 	%fd119, %f89;
	mul.wide.u32 	%rd39, %r130, 8;
	add.s64 	%rd40, %rd3, %rd39;
	ld.global.f64 	%fd120, [%rd40];
	fma.rn.f64 	%fd121, %fd120, %fd119, %fd457;
	ld.global.f64 	%fd122, [%rd38+8];
	add.f64 	%fd123, %fd122, 0d0000000000000000;
	cvt.rn.f32.f64 	%f90, %fd123;
	cvt.f64.f32 	%fd124, %f90;
	cvt.u64.u32 	%rd41, %r10;
	add.s64 	%rd42, %rd36, %rd41;
	shl.b64 	%rd43, %rd42, 3;
	add.s64 	%rd44, %rd3, %rd43;
	ld.global.f64 	%fd125, [%rd44+8];
	fma.rn.f64 	%fd457, %fd125, %fd124, %fd121;
	add.s32 	%r248, %r248, 2;
$L__BB9_138:
	and.b32  	%r131, %r97, 1;
	setp.eq.b32 	%p19, %r131, 1;
	not.pred 	%p20, %p19;
	@%p20 bra 	$L__BB9_140;
	mul.wide.u32 	%rd45, %r248, 8;
	add.s64 	%rd46, %rd4, %rd45;
	ld.global.f64 	%fd126, [%rd46];
	add.f64 	%fd127, %fd126, 0d0000000000000000;
	cvt.rn.f32.f64 	%f91, %fd127;
	add.s32 	%r132, %r248, %r10;
	cvt.f64.f32 	%fd128, %f91;
	mul.wide.u32 	%rd47, %r132, 8;
	add.s64 	%rd48, %rd3, %rd47;
	ld.global.f64 	%fd129, [%rd48];
	fma.rn.f64 	%fd457, %fd129, %fd128, %fd457;
$L__BB9_140:
	setp.eq.s64 	%p229, %rd18, 0;
	@%p229 bra 	$L__BB9_142;
	cvta.to.global.u64 	%rd137, %rd18;
	mul.wide.u32 	%rd138, %r5, 8;
	add.s64 	%rd139, %rd137, %rd138;
	ld.global.f64 	%fd425, [%rd139];
	add.f64 	%fd457, %fd457, %fd425;
$L__BB9_142:
	ld.param.u64 	%rd143, [depthwise_separable_conv2d_fused_f64_param_5];
	mad.lo.s32 	%r215, %r6, %r98, %r5;
	mad.lo.s32 	%r216, %r215, %r111, %r215;
	add.s32 	%r217, %r216, %r121;
	mad.lo.s32 	%r218, %r217, %r2, %r217;
	add.s32 	%r219, %r218, %r3;
	cvta.to.global.u64 	%rd140, %rd143;
	mul.wide.s32 	%rd141, %r219, 8;
	add.s64 	%rd142, %rd140, %rd141;
	st.global.f64 	[%rd142], %fd457;
$L__BB9_143:
	ret;

}


// ===== COMPILED SASS (sm_100) =====

	.target	sm_100

	.elftype	@"ET_EXEC"


//--------------------- .note.nv.tkinfo           --------------------------
	.section	.note.nv.tkinfo,"",@"SHT_NOTE"
	.sectionflags	@"SHF_NOTE_NV_TKINFO"
	.tkinfo
        /*0018*/ 	.word	0x00000002
        /*0030*/ 	.string	""
        /*0030*/ 	.string	"ptxas"
        /*0030*/ 	.string	"Cuda compilation tools, release 13.0, V13.0.88"
        /*0030*/ 	.string	"Build cuda_13.0.r13.0/compiler.36424714_0"
        /*0030*/ 	.string	"-arch sm_100 -m 64 "



//--------------------- .note.nv.cuinfo           --------------------------
	.section	.note.nv.cuinfo,"",@"SHT_NOTE"
	.sectionflags	@"SHF_NOTE_NV_CUINFO"
        /*0018*/ 	.short	0x0002
        /*001a*/ 	.short	0x0064
        /*001c*/ 	.short	0x0082
	.zero		2


//--------------------- .nv.info                  --------------------------
	.section	.nv.info,"",@"SHT_CUDA_INFO"
	.align	4


	//----- nvinfo : EIATTR_REGCOUNT
	.align		4
        /*0000*/ 	.byte	0x04, 0x2f
        /*0002*/ 	.short	(.L_1 - .L_0)
	.align		4
.L_0:
        /*0004*/ 	.word	index@(_Z14conv2d_forwardPKfS0_S0_Pfiiiiiiiiiiiii)
        /*0008*/ 	.word	0x0000001d


	//----- nvinfo : EIATTR_FRAME_SIZE
	.align		4
.L_1:
        /*000c*/ 	.byte	0x04, 0x11
        /*000e*/ 	.short	(.L_3 - .L_2)
	.align		4
.L_2:
        /*0010*/ 	.word	index@(_Z14conv2d_forwardPKfS0_S0_Pfiiiiiiiiiiiii)
        /*0014*/ 	.word	0x00000000


	//----- nvinfo : EIATTR_REGCOUNT
	.align		4
.L_3:
        /*0018*/ 	.byte	0x04, 0x2f
        /*001a*/ 	.short	(.L_5 - .L_4)
	.align		4
.L_4:
        /*001c*/ 	.word	index@(conv2d_forward_shared)
        /*0020*/ 	.word	0x00000020


	//----- nvinfo : EIATTR_FRAME_SIZE
	.align		4
.L_5:
        /*0024*/ 	.byte	0x04, 0x11
        /*0026*/ 	.short	(.L_7 - .L_6)
	.align		4
.L_6:
        /*0028*/ 	.word	index@(conv2d_forward_shared)
        /*002c*/ 	.word	0x00000000


	//----- nvinfo : EIATTR_REGCOUNT
	.align		4
.L_7:
        /*0030*/ 	.byte	0x04, 0x2f
        /*0032*/ 	.short	(.L_9 - .L_8)
	.align		4
.L_8:
        /*0034*/ 	.word	index@(depthwise_conv2d_forward)
        /*0038*/ 	.word	0x0000001d


	//----- nvinfo : EIATTR_FRAME_SIZE
	.align		4
.L_9:
        /*003c*/ 	.byte	0x04, 0x11
        /*003e*/ 	.short	(.L_11 - .L_10)
	.align		4
.L_10:
        /*0040*/ 	.word	index@(depthwise_conv2d_forward)
        /*0044*/ 	.word	0x00000000


	//----- nvinfo : EIATTR_REGCOUNT
	.align		4
.L_11:
        /*0048*/ 	.byte	0x04, 0x2f
        /*004a*/ 	.short	(.L_13 - .L_12)
	.align		4
.L_12:
        /*004c*/ 	.word	index@(pointwise_conv2d_forward)
        /*0050*/ 	.word	0x00000020


	//----- nvinfo : EIATTR_FRAME_SIZE
	.align		4
.L_13:
        /*0054*/ 	.byte	0x04, 0x11
        /*0056*/ 	.short	(.L_15 - .L_14)
	.align		4
.L_14:
        /*0058*/ 	.word	index@(pointwise_conv2d_forward)
        /*005c*/ 	.word	0x00000000


	//----- nvinfo : EIATTR_REGCOUNT
	.align		4
.L_15:
        /*0060*/ 	.byte	0x04, 0x2f
        /*0062*/ 	.short	(.L_17 - .L_16)
	.align		4
.L_16:
        /*0064*/ 	.word	index@(depthwise_separable_conv2d_fused)
        /*0068*/ 	.word	0x00000020


	//----- nvinfo : EIATTR_FRAME_SIZE
	.align		4
.L_17:
        /*006c*/ 	.byte	0x04, 0x11
        /*006e*/ 	.short	(.L_19 - .L_18)
	.align		4
.L_18:
        /*0070*/ 	.word	index@(depthwise_separable_conv2d_fused)
        /*0074*/ 	.word	0x00000000


	//----- nvinfo : EIATTR_REGCOUNT
	.align		4
.L_19:
        /*0078*/ 	.byte	0x04, 0x2f
        /*007a*/ 	.short	(.L_21 - .L_20)
	.align		4
.L_20:
        /*007c*/ 	.word	index@(_Z18conv2d_forward_f64PKdS0_S0_Pdiiiiiiiiiiiii)
        /*0080*/ 	.word	0x00000020


	//----- nvinfo : EIATTR_FRAME_SIZE
	.align		4
.L_21:
        /*0084*/ 	.byte	0x04, 0x11
        /*0086*/ 	.short	(.L_23 - .L_22)
	.align		4
.L_22:
        /*0088*/ 	.word	index@(_Z18conv2d_forward_f64PKdS0_S0_Pdiiiiiiiiiiiii)
        /*008c*/ 	.word	0x00000000


	//----- nvinfo : EIATTR_REGCOUNT
	.align		4
.L_23:
        /*0090*/ 	.byte	0x04, 0x2f
        /*0092*/ 	.short	(.L_25 - .L_24)
	.align		4
.L_24:
        /*0094*/ 	.word	index@(conv2d_forward_shared_f64)
        /*0098*/ 	.word	0x00000020


	//----- nvinfo : EIATTR_FRAME_SIZE
	.align		4
.L_25:
        /*009c*/ 	.byte	0x04, 0x11
        /*009e*/ 	.short	(.L_27 - .L_26)
	.align		4
.L_26:
        /*00a0*/ 	.word	index@(conv2d_forward_shared_f64)
        /*00a4*/ 	.word	0x00000000


	//----- nvinfo : EIATTR_REGCOUNT
	.align		4
.L_27:
        /*00a8*/ 	.byte	0x04, 0x2f
        /*00aa*/ 	.short	(.L_29 - .L_28)
	.align		4
.L_28:
        /*00ac*/ 	.word	index@(depthwise_conv2d_forward_f64)
        /*00b0*/ 	.word	0x00000020


	//----- nvinfo : EIATTR_FRAME_SIZE
	.align		4
.L_29:
        /*00b4*/ 	.byte	0x04, 0x11
        /*00b6*/ 	.short	(.L_31 - .L_30)
	.align		4
.L_30:
        /*00b8*/ 	.word	index@(depthwise_conv2d_forward_f64)
        /*00bc*/ 	.word	0x00000000


	//----- nvinfo : EIATTR_REGCOUNT
	.align		4
.L_31:
        /*00c0*/ 	.byte	0x04, 0x2f
        /*00c2*/ 	.short	(.L_33 - .L_32)
	.align		4
.L_32:
        /*00c4*/ 	.word	index@(pointwise_conv2d_forward_f64)
        /*00c8*/ 	.word	0x00000020


	//----- nvinfo : EIATTR_FRAME_SIZE
	.align		4
.L_33:
        /*00cc*/ 	.byte	0x04, 0x11
        /*00ce*/ 	.short	(.L_35 - .L_34)
	.align		4
.L_34:
        /*00d0*/ 	.word	index@(pointwise_conv2d_forward_f64)
        /*00d4*/ 	.word	0x00000000


	//----- nvinfo : EIATTR_REGCOUNT
	.align		4
.L_35:
        /*00d8*/ 	.byte	0x04, 0x2f
        /*00da*/ 	.short	(.L_37 - .L_36)
	.align		4
.L_36:
        /*00dc*/ 	.word	index@(depthwise_separable_conv2d_fused_f64)
        /*00e0*/ 	.word	0x00000020


	//----- nvinfo : EIATTR_FRAME_SIZE
	.align		4
.L_37:
        /*00e4*/ 	.byte	0x04, 0x11
        /*00e6*/ 	.short	(.L_39 - .L_38)
	.align		4
.L_38:
        /*00e8*/ 	.word	index@(depthwise_separable_conv2d_fused_f64)
        /*00ec*/ 	.word	0x00000000


	//----- nvinfo : EIATTR_MIN_STACK_SIZE
	.align		4
.L_39:
        /*00f0*/ 	.byte	0x04, 0x12
        /*00f2*/ 	.short	(.L_41 - .L_40)
	.align		4
.L_40:
        /*00f4*/ 	.word	index@(depthwise_separable_conv2d_fused_f64)
        /*00f8*/ 	.word	0x00000000


	//----- nvinfo : EIATTR_MIN_STACK_SIZE
	.align		4
.L_41:
        /*00fc*/ 	.byte	0x04, 0x12
        /*00fe*/ 	.short	(.L_43 - .L_42)
	.align		4
.L_42:
        /*0100*/ 	.word	index@(pointwise_conv2d_forward_f64)
        /*0104*/ 	.word	0x00000000


	//----- nvinfo : EIATTR_MIN_STACK_SIZE
	.align		4
.L_43:
        /*0108*/ 	.byte	0x04, 0x12
        /*010a*/ 	.short	(.L_45 - .L_44)
	.align		4
.L_44:
        /*010c*/ 	.word	index@(depthwise_conv2d_forward_f64)
        /*0110*/ 	.word	0x00000000


	//----- nvinfo : EIATTR_MIN_STACK_SIZE
	.align		4
.L_45:
        /*0114*/ 	.byte	0x04, 0x12
        /*0116*/ 	.short	(.L_47 - .L_46)
	.align		4
.L_46:
        /*0118*/ 	.word	index@(conv2d_forward_shared_f64)
        /*011c*/ 	.word	0x00000000


	//----- nvinfo : EIATTR_MIN_STACK_SIZE
	.align		4
.L_47:
        /*0120*/ 	.byte	0x04, 0x12
        /*0122*/ 	.short	(.L_49 - .L_48)
	.align		4
.L_48:
        /*0124*/ 	.word	index@(_Z18conv2d_forward_f64PKdS0_S0_Pdiiiiiiiiiiiii)
        /*0128*/ 	.word	0x00000000


	//----- nvinfo : EIATTR_MIN_STACK_SIZE
	.align		4
.L_49:
        /*012c*/ 	.byte	0x04, 0x12
        /*012e*/ 	.short	(.L_51 - .L_50)
	.align		4
.L_50:
        /*0130*/ 	.word	index@(depthwise_separable_conv2d_fused)
        /*0134*/ 	.word	0x00000000


	//----- nvinfo : EIATTR_MIN_STACK_SIZE
	.align		4
.L_51:
        /*0138*/ 	.byte	0x04, 0x12
        /*013a*/ 	.short	(.L_53 - .L_52)
	.align		4
.L_52:
        /*013c*/ 	.word	index@(pointwise_conv2d_forward)
        /*0140*/ 	.word	0x00000000


	//----- nvinfo : EIATTR_MIN_STACK_SIZE
	.align		4
.L_53:
        /*0144*/ 	.byte	0x04, 0x12
        /*0146*/ 	.short	(.L_55 - .L_54)
	.align		4
.L_54:
        /*0148*/ 	.word	index@(depthwise_conv2d_forward)
        /*014c*/ 	.word	0x00000000


	//----- nvinfo : EIATTR_MIN_STACK_SIZE
	.align		4
.L_55:
        /*0150*/ 	.byte	0x04, 0x12
        /*0152*/ 	.short	(.L_57 - .L_56)
	.align		4
.L_56:
        /*0154*/ 	.word	index@(conv2d_forward_shared)
        /*0158*/ 	.word	0x00000000


	//----- nvinfo : EIATTR_MIN_STACK_SIZE
	.align		4
.L_57:
        /*015c*/ 	.byte	0x04, 0x12
        /*015e*/ 	.short	(.L_59 - .L_58)
	.align		4
.L_58:
        /*0160*/ 	.word	index@(_Z14conv2d_forwardPKfS0_S0_Pfiiiiiiiiiiiii)
        /*0164*/ 	.word	0x00000000
.L_59:


//--------------------- .nv.compat                --------------------------
	.section	.nv.compat,"",@"SHT_CUDA_COMPAT_INFO"
	.align	4
        /*0000*/ 	.byte	0x02, 0x09, 0x00, 0x00, 0x02, 0x02, 0x01, 0x00, 0x02, 0x05, 0x05, 0x00, 0x03, 0x07, 0x01, 0x01
        /*0010*/ 	.byte	0x02, 0x03, 0x00, 0x00, 0x02, 0x06, 0x01, 0x00, 0x04, 0x0b, 0x08, 0x00, 0x01, 0x00, 0x00, 0x00
        /*0020*/ 	.byte	0x00, 0x00, 0x00, 0x00


//--------------------- .nv.info.depthwise_separable_conv2d_fused_f64 --------------------------
	.section	.nv.info.depthwise_separable_conv2d_fused_f64,"",@"SHT_CUDA_INFO"
	.sectionflags	@""
	.align	4


	//----- nvinfo : EIATTR_CUDA_API_VERSION
	.align		4
        /*0000*/ 	.byte	0x04, 0x37
        /*0002*/ 	.short	(.L_61 - .L_60)
.L_60:
        /*0004*/ 	.word	0x00000082


	//----- nvinfo : EIATTR_KPARAM_INFO
	.align		4
.L_61:
        /*0008*/ 	.byte	0x04, 0x17
        /*000a*/ 	.short	(.L_63 - .L_62)
.L_62:
        /*000c*/ 	.word	0x00000000
        /*0010*/ 	.short	0x0010
        /*0012*/ 	.short	0x0058
        /*0014*/ 	.byte	0x00, 0xf0, 0x11, 0x00


	//----- nvinfo : EIATTR_KPARAM_INFO
	.align		4
.L_63:
        /*0018*/ 	.byte	0x04, 0x17
        /*001a*/ 	.short	(.L_65 - .L_64)
.L_64:
        /*001c*/ 	.word	0x00000000
        /*0020*/ 	.short	0x000f
        /*0022*/ 	.short	0x0054
        /*0024*/ 	.byte	0x00, 0xf0, 0x11, 0x00


	//----- nvinfo : EIATTR_KPARAM_INFO
	.align		4
.L_65:
        /*0028*/ 	.byte	0x04, 0x17
        /*002a*/ 	.short	(.L_67 - .L_66)
.L_66:
        /*002c*/ 	.word	0x00000000
        /*0030*/ 	.short	0x000e
        /*0032*/ 	.short	0x0050
        /*0034*/ 	.byte	0x00, 0xf0, 0x11, 0x00


	//----- nvinfo : EIATTR_KPARAM_INFO
	.align		4
.L_67:
        /*0038*/ 	.byte	0x04, 0x17
        /*003a*/ 	.short	(.L_69 - .L_68)
.L_68:
        /*003c*/ 	.word	0x00000000
        /*0040*/ 	.short	0x000d
        /*0042*/ 	.short	0x004c
        /*0044*/ 	.byte	0x00, 0xf0, 0x11, 0x00


	//----- nvinfo : EIATTR_KPARAM_INFO
	.align		4
.L_69:
        /*0048*/ 	.byte	0x04, 0x17
        /*004a*/ 	.short	(.L_71 - .L_70)
.L_70:
        /*004c*/ 	.word	0x00000000
        /*0050*/ 	.short	0x000c
        /*0052*/ 	.short	0x0048
        /*0054*/ 	.byte	0x00, 0xf0, 0x11, 0x00


	//----- nvinfo : EIATTR_KPARAM_INFO
	.align		4
.L_71:
        /*0058*/ 	.byte	0x04, 0x17
        /*005a*/ 	.short	(.L_73 - .L_72)
.L_72:
        /*005c*/ 	.word	0x00000000
        /*0060*/ 	.short	0x000b
        /*0062*/ 	.short	0x0044
        /*0064*/ 	.byte	0x00, 0xf0, 0x11, 0x00


	//----- nvinfo : EIATTR_KPARAM_INFO
	.align		4
.L_73:
        /*0068*/ 	.byte	0x04, 0x17
        /*006a*/ 	.short	(.L_75 - .L_74)
.L_74:
        /*006c*/ 	.word	0x00000000
        /*0070*/ 	.short	0x000a
        /*0072*/ 	.short	0x0040
        /*0074*/ 	.byte	0x00, 0xf0, 0x11, 0x00


	//----- nvinfo : EIATTR_KPARAM_INFO
	.align		4
.L_75:
        /*0078*/ 	.byte	0x04, 0x17
        /*007a*/ 	.short	(.L_77 - .L_76)
.L_76:
        /*007c*/ 	.word	0x00000000
        /*0080*/ 	.short	0x0009
        /*0082*/ 	.short	0x003c
        /*0084*/ 	.byte	0x00, 0xf0, 0x11, 0x00


	//----- nvinfo : EIATTR_KPARAM_INFO
	.align		4
.L_77:
        /*0088*/ 	.byte	0x04, 0x17
        /*008a*/ 	.short	(.L_79 - .L_78)
.L_78:
        /*008c*/ 	.word	0x00000000
        /*0090*/ 	.short	0x0008
        /*0092*/ 	.short	0x0038
        /*0094*/ 	.byte	0x00, 0xf0, 0x11, 0x00


	//----- nvinfo : EIATTR_KPARAM_INFO
	.align		4
.L_79:
        /*0098*/ 	.byte	0x04, 0x17
        /*009a*/ 	.short	(.L_81 - .L_80)
.L_80:
        /*009c*/ 	.word	0x00000000
        /*00a0*/ 	.short	0x0007
        /*00a2*/ 	.short	0x0034
        /*00a4*/ 	.byte	0x00, 0xf0, 0x11, 0x00


	//----- nvinfo : EIATTR_KPARAM_INFO
	.align		4
.L_81:
        /*00a8*/ 	.byte	0x04, 0x17
        /*00aa*/ 	.short	(.L_83 - .L_82)
.L_82:
        /*00ac*/ 	.word	0x00000000
        /*00b0*/ 	.short	0x0006
        /*00b2*/ 	.short	0x0030
        /*00b4*/ 	.byte	0x00, 0xf0, 0x11, 0x00


	//----- nvinfo : EIATTR_KPARAM_INFO
	.align		4
.L_83:
        /*00b8*/ 	.byte	0x04, 0x17
        /*00ba*/ 	.short	(.L_85 - .L_84)
.L_84:
        /*00bc*/ 	.word	0x00000000
        /*00c0*/ 	.short	0x0005
        /*00c2*/ 	.short	0x0028
        /*00c4*/ 	.byte	0x00, 0xf5, 0x21, 0x00


	//----- nvinfo : EIATTR_KPARAM_INFO
	.align		4
.L_85:
        /*00c8*/ 	.byte	0x04, 0x17
        /*00ca*/ 	.short	(.L_87 - .L_86)
.L_86:
        /*00cc*/ 	.word	0x00000000
        /*00d0*/ 	.short	0x0004
        /*00d2*/ 	.short	0x0020
        /*00d4*/ 	.byte	0x00, 0xf5, 0x21, 0x00


	//----- nvinfo : EIATTR_KPARAM_INFO
	.align		4
.L_87:
        /*00d8*/ 	.byte	0x04, 0x17
        /*00da*/ 	.short	(.L_89 - .L_88)
.L_88:
        /*00dc*/ 	.word	0x00000000
        /*00e0*/ 	.short	0x0003
        /*00e2*/ 	.short	0x0018
        /*00e4*/ 	.byte	0x00, 0xf5, 0x21, 0x00


	//----- nvinfo : EIATTR_KPARAM_INFO
	.align		4
.L_89:
        /*00e8*/ 	.byte	0x04, 0x17
        /*00ea*/ 	.short	(.L_91 - .L_90)
.L_90:
        /*00ec*/ 	.word	0x00000000
        /*00f0*/ 	.short	0x0002
        /*00f2*/ 	.short	0x0010
        /*00f4*/ 	.byte	0x00, 0xf5, 0x21, 0x00


	//----- nvinfo : EIATTR_KPARAM_INFO
	.align		4
.L_91:
        /*00f8*/ 	.byte	0x04, 0x17
        /*00fa*/ 	.short	(.L_93 - .L_92)
.L_92:
        /*00fc*/ 	.word	0x00000000
        /*0100*/ 	.short	0x0001
        /*0102*/ 	.short	0x0008
        /*0104*/ 	.byte	0x00, 0xf5, 0x21, 0x00


	//----- nvinfo : EIATTR_KPARAM_INFO
	.align		4
.L_93:
        /*0108*/ 	.byte	0x04, 0x17
        /*010a*/ 	.short	(.L_95 - .L_94)
.L_94:
        /*010c*/ 	.word	0x00000000
        /*0110*/ 	.short	0x0000
        /*0112*/ 	.short	0x0000
        /*0114*/ 	.byte	0x00, 0xf5, 0x21, 0x00


	//----- nvinfo : EIATTR_SPARSE_MMA_MASK
	.align		4
.L_95:
        /*0118*/ 	.byte	0x03, 0x50
        /*011a*/ 	.short	0x0000


	//----- nvinfo : EIATTR_MAXREG_COUNT
	.align		4
        /*011c*/ 	.byte	0x03, 0x1b
        /*011e*/ 	.short	0x00ff


	//----- nvinfo : EIATTR_MERCURY_ISA_VERSION
	.align		4
        /*0120*/ 	.byte	0x03, 0x5f
        /*0122*/ 	.short	0x0101


	//----- nvinfo : EIATTR_VRC_CTA_INIT_COUNT
	.align		4
        /*0124*/ 	.byte	0x02, 0x4a
	.zero		1
	.zero		1


	//----- nvinfo : EIATTR_EXIT_INSTR_OFFSETS
	.align		4
        /*0128*/ 	.byte	0x04, 0x1c
        /*012a*/ 	.short	(.L_97 - .L_96)


	//   ....[0]....
.L_96:
        /*012c*/ 	.word	0x00000630


	//   ....[1]....
        /*0130*/ 	.word	0x00004340


	//----- nvinfo : EIATTR_CRS_STACK_SIZE
	.align		4
.L_97:
        /*0134*/ 	.byte	0x04, 0x1e
        /*0136*/ 	.short	(.L_99 - .L_98)
.L_98:
        /*0138*/ 	.word	0x00000000


	//----- nvinfo : EIATTR_CBANK_PARAM_SIZE
	.align		4
.L_99:
        /*013c*/ 	.byte	0x03, 0x19
        /*013e*/ 	.short	0x005c


	//----- nvinfo : EIATTR_PARAM_CBANK
	.align		4
        /*0140*/ 	.byte	0x04, 0x0a
        /*0142*/ 	.short	(.L_101 - .L_100)
	.align		4
.L_100:
        /*0144*/ 	.word	index@(.nv.constant0.depthwise_separable_conv2d_fused_f64)
        /*0148*/ 	.short	0x0380
        /*014a*/ 	.short	0x005c


	//----- nvinfo : EIATTR_SW_WAR
	.align		4
.L_101:
        /*014c*/ 	.byte	0x04, 0x36
        /*014e*/ 	.short	(.L_103 - .L_102)
.L_102:
        /*0150*/ 	.word	0x00000008
.L_103:


//--------------------- .nv.info.pointwise_conv2d_forward_f64 --------------------------
	.section	.nv.info.pointwise_conv2d_forward_f64,"",@"SHT_CUDA_INFO"
	.sectionflags	@""
	.align	4


	//----- nvinfo : EIATTR_CUDA_API_VERSION
	.align		4
        /*0000*/ 	.byte	0x04, 0x37
        /*0002*/ 	.short	(.L_105 - .L_104)
.L_104:
        /*0004*/ 	.word	0x00000082


	//----- nvinfo : EIATTR_KPARAM_INFO
	.align		4
.L_105:
        /*0008*/ 	.byte	0x04, 0x17
        /*000a*/ 	.short	(.L_107 - .L_106)
.L_106:
        /*000c*/ 	.word	0x00000000
        /*0010*/ 	.short	0x0008
        /*0012*/ 	.short	0x0030
        /*0014*/ 	.byte	0x00, 0xf0, 0x11, 0x00


	//----- nvinfo : EIATTR_KPARAM_INFO
	.align		4
.L_107:
        /*0018*/ 	.byte	0x04, 0x17
        /*001a*/ 	.short	(.L_109 - .L_108)
.L_108:
        /*001c*/ 	.word	0x00000000
        /*0020*/ 	.short	0x0007
        /*0022*/ 	.short	0x002c
        /*0024*/ 	.byte	0x00, 0xf0, 0x11, 0x00


	//----- nvinfo : EIATTR_KPARAM_INFO
	.align		4
.L_109:
        /*0028*/ 	.byte	0x04, 0x17
        /*002a*/ 	.short	(.L_111 - .L_110)
.L_110:
        /*002c*/ 	.word	0x00000000
        /*0030*/ 	.short	0x0006
        /*0032*/ 	.short	0x0028
        /*0034*/ 	.byte	0x00, 0xf0, 0x11, 0x00


	//----- nvinfo : EIATTR_KPARAM_INFO
	.align		4
.L_111:
        /*0038*/ 	.byte	0x04, 0x17
        /*003a*/ 	.short	(.L_113 - .L_112)
.L_112:
        /*003c*/ 	.word	0x00000000
        /*0040*/ 	.short	0x0005
        /*0042*/ 	.short	0x0024
        /*0044*/ 	.byte	0x00, 0xf0, 0x11, 0x00


	//----- nvinfo : EIATTR_KPARAM_INFO
	.align		4
.L_113:
        /*0048*/ 	.byte	0x04, 0x17
        /*004a*/ 	.short	(.L_115 - .L_114)
.L_114:
        /*004c*/ 	.word	0x00000000
        /*0050*/ 	.short	0x0004
        /*0052*/ 	.short	0x0020
        /*0054*/ 	.byte	0x00, 0xf0, 0x11, 0x00


	//----- nvinfo : EIATTR_KPARAM_INFO
	.align		4
.L_115:
        /*0058*/ 	.byte	0x04, 0x17
        /*005a*/ 	.short	(.L_117 - .L_116)
.L_116:
        /*005c*/ 	.word	0x00000000
        /*0060*/ 	.short	0x0003
        /*0062*/ 	.short	0x0018
        /*0064*/ 	.byte	0x00, 0xf5, 0x21, 0x00


	//----- nvinfo : EIATTR_KPARAM_INFO
	.align		4
.L_117:
        /*0068*/ 	.byte	0x04, 0x17
        /*006a*/ 	.short	(.L_119 - .L_118)
.L_118:
        /*006c*/ 	.word	0x00000000
        /*0070*/ 	.short	0x0002
        /*0072*/ 	.short	0x0010
        /*0074*/ 	.byte	0x00, 0xf5, 0x21, 0x00


	//----- nvinfo : EIATTR_KPARAM_INFO
	.align		4
.L_119:
        /*0078*/ 	.byte	0x04, 0x17
        /*007a*/ 	.short	(.L_121 - .L_120)
.L_120:
        /*007c*/ 	.word	0x00000000
        /*0080*/ 	.short	0x0001
        /*0082*/ 	.short	0x0008
        /*0084*/ 	.byte	0x00, 0xf5, 0x21, 0x00


	//----- nvinfo : EIATTR_KPARAM_INFO
	.align		4
.L_121:
        /*0088*/ 	.byte	0x04, 0x17
        /*008a*/ 	.short	(.L_123 - .L_122)
.L_122:
        /*008c*/ 	.word	0x00000000
        /*0090*/ 	.short	0x0000
        /*0092*/ 	.short	0x0000
        /*0094*/ 	.byte	0x00, 0xf5, 0x21, 0x00


	//----- nvinfo : EIATTR_SPARSE_MMA_MASK
	.align		4
.L_123:
        /*0098*/ 	.byte	0x03, 0x50
        /*009a*/ 	.short	0x0000


	//----- nvinfo : EIATTR_MAXREG_COUNT
	.align		4
        /*009c*/ 	.byte	0x03, 0x1b
        /*009e*/ 	.short	0x00ff


	//----- nvinfo : EIATTR_MERCURY_ISA_VERSION
	.align		4
        /*00a0*/ 	.byte	0x03, 0x5f
        /*00a2*/ 	.short	0x0101


	//----- nvinfo : EIATTR_VRC_CTA_INIT_COUNT
	.align		4
        /*00a4*/ 	.byte	0x02, 0x4a
	.zero		1
	.zero		1


	//----- nvinfo : EIATTR_EXIT_INSTR_OFFSETS
	.align		4
        /*00a8*/ 	.byte	0x04, 0x1c
        /*00aa*/ 	.short	(.L_125 - .L_124)


	//   ....[0]....
.L_124:
        /*00ac*/ 	.word	0x00000250


	//   ....[1]....
        /*00b0*/ 	.word	0x00000cd0


	//----- nvinfo : EIATTR_CBANK_PARAM_SIZE
	.align		4
.L_125:
        /*00b4*/ 	.byte	0x03, 0x19
        /*00b6*/ 	.short	0x0034


	//----- nvinfo : EIATTR_PARAM_CBANK
	.align		4
        /*00b8*/ 	.byte	0x04, 0x0a
        /*00ba*/ 	.short	(.L_127 - .L_126)
	.align		4
.L_126:
        /*00bc*/ 	.word	index@(.nv.constant0.pointwise_conv2d_forward_f64)
        /*00c0*/ 	.short	0x0380
        /*00c2*/ 	.short	0x0034


	//----- nvinfo : EIATTR_SW_WAR
	.align		4
.L_127:
        /*00c4*/ 	.byte	0x04, 0x36
        /*00c6*/ 	.short	(.L_129 - .L_128)
.L_128:
        /*00c8*/ 	.word	0x00000008
.L_129:


//--------------------- .nv.info.depthwise_conv2d_forward_f64 --------------------------
	.section	.nv.info.depthwise_conv2d_forward_f64,"",@"SHT_CUDA_INFO"
	.sectionflags	@""
	.align	4


	//----- nvinfo : EIATTR_CUDA_API_VERSION
	.align		4
        /*0000*/ 	.byte	0x04, 0x37
        /*0002*/ 	.short	(.L_131 - .L_130)
.L_130:
        /*0004*/ 	.word	0x00000082


	//----- nvinfo : EIATTR_KPARAM_INFO
	.align		4
.L_131:
        /*0008*/ 	.byte	0x04, 0x17
        /*000a*/ 	.short	(.L_133 - .L_132)
.L_132:
        /*000c*/ 	.word	0x00000000
        /*0010*/ 	.short	0x000f
        /*0012*/ 	.short	0x004c
        /*0014*/ 	.byte	0x00, 0xf0, 0x11, 0x00


	//----- nvinfo : EIATTR_KPARAM_INFO
	.align		4
.L_133:
        /*0018*/ 	.byte	0x04, 0x17
        /*001a*/ 	.short	(.L_135 - .L_134)
.L_134:
        /*001c*/ 	.word	0x00000000
        /*0020*/ 	.short	0x000e
        /*0022*/ 	.short	0x0048
        /*0024*/ 	.byte	0x00, 0xf0, 0x11, 0x00


	//----- nvinfo : EIATTR_KPARAM_INFO
	.align		4
.L_135:
        /*0028*/ 	.byte	0x04, 0x17
        /*002a*/ 	.short	(.L_137 - .L_136)
.L_136:
        /*002c*/ 	.word	0x00000000
        /*0030*/ 	.short	0x000d
        /*0032*/ 	.short	0x0044
        /*0034*/ 	.byte	0x00, 0xf0, 0x11, 0x00


	//----- nvinfo : EIATTR_KPARAM_INFO
	.align		4
.L_137:
        /*0038*/ 	.byte	0x04, 0x17
        /*003a*/ 	.short	(.L_139 - .L_138)
.L_138:
        /*003c*/ 	.word	0x00000000
        /*0040*/ 	.short	0x000c
        /*0042*/ 	.short	0x0040
        /*0044*/ 	.byte	0x00, 0xf0, 0x11, 0x00


	//----- nvinfo : EIATTR_KPARAM_INFO
	.align		4
.L_139:
        /*0048*/ 	.byte	0x04, 0x17
        /*004a*/ 	.short	(.L_141 - .L_140)
.L_140:
        /*004c*/ 	.word	0x00000000
        /*0050*/ 	.short	0x000b
        /*0052*/ 	.short	0x003c
        /*0054*/ 	.byte	0x00, 0xf0, 0x11, 0x00


	//----- nvinfo : EIATTR_KPARAM_INFO
	.align		4
.L_141:
        /*0058*/ 	.byte	0x04, 0x17
        /*005a*/ 	.short	(.L_143 - .L_142)
.L_142:
        /*005c*/ 	.word	0x00000000
        /*0060*/ 	.short	0x000a
        /*0062*/ 	.short	0x0038
        /*0064*/ 	.byte	0x00, 0xf0, 0x11, 0x00


	//----- nvinfo : EIATTR_KPARAM_INFO
	.align		4
.L_143:
        /*0068*/ 	.byte	0x04, 0x17
        /*006a*/ 	.short	(.L_145 - .L_144)
.L_144:
        /*006c*/ 	.word	0x00000000
        /*0070*/ 	.short	0x0009
        /*0072*/ 	.short	0x0034
        /*0074*/ 	.byte	0x00, 0xf0, 0x11, 0x00


	//----- nvinfo : EIATTR_KPARAM_INFO
	.align		4
.L_145:
        /*0078*/ 	.byte	0x04, 0x17
        /*007a*/ 	.short	(.L_147 - .L_146)
.L_146:
        /*007c*/ 	.word	0x00000000
        /*0080*/ 	.short	0x0008
        /*0082*/ 	.short	0x0030
        /*0084*/ 	.byte	0x00, 0xf0, 0x11, 0x00


	//----- nvinfo : EIATTR_KPARAM_INFO
	.align		4
.L_147:
        /*0088*/ 	.byte	0x04, 0x17
        /*008a*/ 	.short	(.L_149 - .L_148)
.L_148:
        /*008c*/ 	.word	0x00000000
        /*0090*/ 	.short	0x0007
        /*0092*/ 	.short	0x002c
        /*0094*/ 	.byte	0x00, 0xf0, 0x11, 0x00


	//----- nvinfo : EIATTR_KPARAM_INFO
	.align		4
.L_149:
        /*0098*/ 	.byte	0x04, 0x17
        /*009a*/ 	.short	(.L_151 - .L_150)
.L_150:
        /*009c*/ 	.word	0x00000000
        /*00a0*/ 	.short	0x0006
        /*00a2*/ 	.short	0x0028
        /*00a4*/ 	.byte	0x00, 0xf0, 0x11, 0x00


	//----- nvinfo : EIATTR_KPARAM_INFO
	.align		4
.L_151:
        /*00a8*/ 	.byte	0x04, 0x17
        /*00aa*/ 	.short	(.L_153 - .L_152)
.L_152:
        /*00ac*/ 	.word	0x00000000
        /*00b0*/ 	.short	0x0005
        /*00b2*/ 	.short	0x0024
        /*00b4*/ 	.byte	0x00, 0xf0, 0x11, 0x00


	//----- nvinfo : EIATTR_KPARAM_INFO
	.align		4
.L_153:
        /*00b8*/ 	.byte	0x04, 0x17
        /*00ba*/ 	.short	(.L_155 - .L_154)
.L_154:
        /*00bc*/ 	.word	0x00000000
        /*00c0*/ 	.short	0x0004
        /*00c2*/ 	.short	0x0020
        /*00c4*/ 	.byte	0x00, 0xf0, 0x11, 0x00


	//----- nvinfo : EIATTR_KPARAM_INFO
	.align		4
.L_155:
        /*00c8*/ 	.byte	0x04, 0x17
        /*00ca*/ 	.short	(.L_157 - .L_156)
.L_156:
        /*00cc*/ 	.word	0x00000000
        /*00d0*/ 	.short	0x0003
        /*00d2*/ 	.short	0x0018
        /*00d4*/ 	.byte	0x00, 0xf5, 0x21, 0x00


	//----- nvinfo : EIATTR_KPARAM_INFO
	.align		4
.L_157:
        /*00d8*/ 	.byte	0x04, 0x17
        /*00da*/ 	.short	(.L_159 - .L_158)
.L_158:
        /*00dc*/ 	.word	0x00000000
        /*00e0*/ 	.short	0x0002
        /*00e2*/ 	.short	0x0010
        /*00e4*/ 	.byte	0x00, 0xf5, 0x21, 0x00


	//----- nvinfo : EIATTR_KPARAM_INFO
	.align		4
.L_159:
        /*00e8*/ 	.byte	0x04, 0x17
        /*00ea*/ 	.short	(.L_161 - .L_160)
.L_160:
        /*00ec*/ 	.word	0x00000000
        /*00f0*/ 	.short	0x0001
        /*00f2*/ 	.short	0x0008
        /*00f4*/ 	.byte	0x00, 0xf5, 0x21, 0x00


	//----- nvinfo : EIATTR_KPARAM_INFO
	.align		4
.L_161:
        /*00f8*/ 	.byte	0x04, 0x17
        /*00fa*/ 	.short	(.L_163 - .L_162)
.L_162:
        /*00fc*/ 	.word	0x00000000
        /*0100*/ 	.short	0x0000
        /*0102*/ 	.short	0x0000
        /*0104*/ 	.byte	0x00, 0xf5, 0x21, 0x00


	//----- nvinfo : EIATTR_SPARSE_MMA_MASK
	.align		4
.L_163:
        /*0108*/ 	.byte	0x03, 0x50
        /*010a*/ 	.short	0x0000


	//----- nvinfo : EIATTR_MAXREG_COUNT
	.align		4
        /*010c*/ 	.byte	0x03, 0x1b
        /*010e*/ 	.short	0x00ff


	//----- nvinfo : EIATTR_MERCURY_ISA_VERSION
	.align		4
        /*0110*/ 	.byte	0x03, 0x5f
        /*0112*/ 	.short	0x0101


	//----- nvinfo : EIATTR_VRC_CTA_INIT_COUNT
	.align		4
        /*0114*/ 	.byte	0x02, 0x4a
	.zero		1
	.zero		1


	//----- nvinfo : EIATTR_EXIT_INSTR_OFFSETS
	.align		4
        /*0118*/ 	.byte	0x04, 0x1c
        /*011a*/ 	.short	(.L_165 - .L_164)


	//   ....[0]....
.L_164:
        /*011c*/ 	.word	0x00000240


	//   ....[1]....
        /*0120*/ 	.word	0x00000ed0


	//----- nvinfo : EIATTR_CRS_STACK_SIZE
	.align		4
.L_165:
        /*0124*/ 	.byte	0x04, 0x1e
        /*0126*/ 	.short	(.L_167 - .L_166)
.L_166:
        /*0128*/ 	.word	0x00000000


	//----- nvinfo : EIATTR_CBANK_PARAM_SIZE
	.align		4
.L_167:
        /*012c*/ 	.byte	0x03, 0x19
        /*012e*/ 	.short	0x0050


	//----- nvinfo : EIATTR_PARAM_CBANK
	.align		4
        /*0130*/ 	.byte	0x04, 0x0a
        /*0132*/ 	.short	(.L_169 - .L_168)
	.align		4
.L_168:
        /*0134*/ 	.word	index@(.nv.constant0.depthwise_conv2d_forward_f64)
        /*0138*/ 	.short	0x0380
        /*013a*/ 	.short	0x0050


	//----- nvinfo : EIATTR_SW_WAR
	.align		4
.L_169:
        /*013c*/ 	.byte	0x04, 0x36
        /*013e*/ 	.short	(.L_171 - .L_170)
.L_170:
        /*0140*/ 	.word	0x00000008
.L_171:


//--------------------- .nv.info.conv2d_forward_shared_f64 --------------------------
	.section	.nv.info.conv2d_forward_shared_f64,"",@"SHT_CUDA_INFO"
	.sectionflags	@""
	.align	4


	//----- nvinfo : EIATTR_CUDA_API_VERSION
	.align		4
        /*0000*/ 	.byte	0x04, 0x37
        /*0002*/ 	.short	(.L_173 - .L_172)
.L_172:
        /*0004*/ 	.word	0x00000082


	//----- nvinfo : EIATTR_KPARAM_INFO
	.align		4
.L_173:
        /*0008*/ 	.byte	0x04, 0x17
        /*000a*/ 	.short	(.L_175 - .L_174)
.L_174:
        /*000c*/ 	.word	0x00000000
        /*0010*/ 	.short	0x0010
        /*0012*/ 	.short	0x0050
        /*0014*/ 	.byte	0x00, 0xf0, 0x11, 0x00


	//----- nvinfo : EIATTR_KPARAM_INFO
	.align		4
.L_175:
        /*0018*/ 	.byte	0x04, 0x17
        /*001a*/ 	.short	(.L_177 - .L_176)
.L_176:
        /*001c*/ 	.word	0x00000000
        /*0020*/ 	.short	0x000f
        /*0022*/ 	.short	0x004c
        /*0024*/ 	.byte	0x00, 0xf0, 0x11, 0x00


	//----- nvinfo : EIATTR_KPARAM_INFO
	.align		4
.L_177:
        /*0028*/ 	.byte	0x04, 0x17
        /*002a*/ 	.short	(.L_179 - .L_178)
.L_178:
        /*002c*/ 	.word	0x00000000
        /*0030*/ 	.short	0x000e
        /*0032*/ 	.short	0x0048
        /*0034*/ 	.byte	0x00, 0xf0, 0x11, 0x00


	//----- nvinfo : EIATTR_KPARAM_INFO
	.align		4
.L_179:
        /*0038*/ 	.byte	0x04, 0x17
        /*003a*/ 	.short	(.L_181 - .L_180)
.L_180:
        /*003c*/ 	.word	0x00000000
        /*0040*/ 	.short	0x000d
        /*0042*/ 	.short	0x0044
        /*0044*/ 	.byte	0x00, 0xf0, 0x11, 0x00


	//----- nvinfo : EIATTR_KPARAM_INFO
	.align		4
.L_181:
        /*0048*/ 	.byte	0x04, 0x17
        /*004a*/ 	.short	(.L_183 - .L_182)
.L_182:
        /*004c*/ 	.word	0x00000000
        /*0050*/ 	.short	0x000c
        /*0052*/ 	.short	0x0040
        /*0054*/ 	.byte	0x00, 0xf0, 0x11, 0x00


	//----- nvinfo : EIATTR_KPARAM_INFO
	.align		4
.L_183:
        /*0058*/ 	.byte	0x04, 0x17
        /*005a*/ 	.short	(.L_185 - .L_184)
.L_184:
        /*005c*/ 	.word	0x00000000
        /*0060*/ 	.short	0x000b
        /*0062*/ 	.short	0x003c
        /*0064*/ 	.byte	0x00, 0xf0, 0x11, 0x00


	//----- nvinfo : EIATTR_KPARAM_INFO
	.align		4
.L_185:
        /*0068*/ 	.byte	0x04, 0x17
        /*006a*/ 	.short	(.L_187 - .L_186)
.L_186:
        /*006c*/ 	.word	0x00000000
        /*0070*/ 	.short	0x000a
        /*0072*/ 	.short	0x0038
        /*0074*/ 	.byte	0x00, 0xf0, 0x11, 0x00


	//----- nvinfo : EIATTR_KPARAM_INFO
	.align		4
.L_187:
        /*0078*/ 	.byte	0x04, 0x17
        /*007a*/ 	.short	(.L_189 - .L_188)
.L_188:
        /*007c*/ 	.word	0x00000000
        /*0080*/ 	.short	0x0009
        /*0082*/ 	.short	0x0034
        /*0084*/ 	.byte	0x00, 0xf0, 0x11, 0x00


	//----- nvinfo : EIATTR_KPARAM_INFO
	.align		4
.L_189:
        /*0088*/ 	.byte	0x04, 0x17
        /*008a*/ 	.short	(.L_191 - .L_190)
.L_190:
        /*008c*/ 	.word	0x00000000
        /*0090*/ 	.short	0x0008
        /*0092*/ 	.short	0x0030
        /*0094*/ 	.byte	0x00, 0xf0, 0x11, 0x00


	//----- nvinfo : EIATTR_KPARAM_INFO
	.align		4
.L_191:
        /*0098*/ 	.byte	0x04, 0x17
        /*009a*/ 	.short	(.L_193 - .L_192)
.L_192:
        /*009c*/ 	.word	0x00000000
        /*00a0*/ 	.short	0x0007
        /*00a2*/ 	.short	0x002c
        /*00a4*/ 	.byte	0x00, 0xf0, 0x11, 0x00


	//----- nvinfo : EIATTR_KPARAM_INFO
	.align		4
.L_193:
        /*00a8*/ 	.byte	0x04, 0x17
        /*00aa*/ 	.short	(.L_195 - .L_194)
.L_194:
        /*00ac*/ 	.word	0x00000000
        /*00b0*/ 	.short	0x0006
        /*00b2*/ 	.short	0x0028
        /*00b4*/ 	.byte	0x00, 0xf0, 0x11, 0x00


	//----- nvinfo : EIATTR_KPARAM_INFO
	.align		4
.L_195:
        /*00b8*/ 	.byte	0x04, 0x17
        /*00ba*/ 	.short	(.L_197 - .L_196)
.L_196:
        /*00bc*/ 	.word	0x00000000
        /*00c0*/ 	.short	0x0005
        /*00c2*/ 	.short	0x0024
        /*00c4*/ 	.byte	0x00, 0xf0, 0x11, 0x00


	//----- nvinfo : EIATTR_KPARAM_INFO
	.align		4
.L_197:
        /*00c8*/ 	.byte	0x04, 0x17
        /*00ca*/ 	.short	(.L_199 - .L_198)
.L_198:
        /*00cc*/ 	.word	0x00000000
        /*00d0*/ 	.short	0x0004
        /*00d2*/ 	.short	0x0020
        /*00d4*/ 	.byte	0x00, 0xf0, 0x11, 0x00


	//----- nvinfo : EIATTR_KPARAM_INFO
	.align		4
.L_199:
        /*00d8*/ 	.byte	0x04, 0x17
        /*00da*/ 	.short	(.L_201 - .L_200)
.L_200:
        /*00dc*/ 	.word	0x00000000
        /*00e0*/ 	.short	0x0003
        /*00e2*/ 	.short	0x0018
        /*00e4*/ 	.byte	0x00, 0xf5, 0x21, 0x00


	//----- nvinfo : EIATTR_KPARAM_INFO
	.align		4
.L_201:
        /*00e8*/ 	.byte	0x04, 0x17
        /*00ea*/ 	.short	(.L_203 - .L_202)
.L_202:
        /*00ec*/ 	.word	0x00000000
        /*00f0*/ 	.short	0x0002
        /*00f2*/ 	.short	0x0010
        /*00f4*/ 	.byte	0x00, 0xf5, 0x21, 0x00


	//----- nvinfo : EIATTR_KPARAM_INFO
	.align		4
.L_203:
        /*00f8*/ 	.byte	0x04, 0x17
        /*00fa*/ 	.short	(.L_205 - .L_204)
.L_204:
        /*00fc*/ 	.word	0x00000000
        /*0100*/ 	.short	0x0001
        /*0102*/ 	.short	0x0008
        /*0104*/ 	.byte	0x00, 0xf5, 0x21, 0x00


	//----- nvinfo : EIATTR_KPARAM_INFO
	.align		4
.L_205:
        /*0108*/ 	.byte	0x04, 0x17
        /*010a*/ 	.short	(.L_207 - .L_206)
.L_206:
        /*010c*/ 	.word	0x00000000
        /*0110*/ 	.short	0x0000
        /*0112*/ 	.short	0x0000
        /*0114*/ 	.byte	0x00, 0xf5, 0x21, 0x00


	//----- nvinfo : EIATTR_SPARSE_MMA_MASK
	.align		4
.L_207:
        /*0118*/ 	.byte	0x03, 0x50
        /*011a*/ 	.short	0x0000


	//----- nvinfo : EIATTR_MAXREG_COUNT
	.align		4
        /*011c*/ 	.byte	0x03, 0x1b
        /*011e*/ 	.short	0x00ff


	//----- nvinfo : EIATTR_NUM_BARRIERS
	.align		4
        /*0120*/ 	.byte	0x02, 0x4c
        /*0122*/ 	.byte	0x01
	.zero		1


	//----- nvinfo : EIATTR_MERCURY_ISA_VERSION
	.align		4
        /*0124*/ 	.byte	0x03, 0x5f
        /*0126*/ 	.short	0x0101


	//----- nvinfo : EIATTR_VRC_CTA_INIT_COUNT
	.align		4
        /*0128*/ 	.byte	0x02, 0x4a
	.zero		1
	.zero		1


	//----- nvinfo : EIATTR_EXIT_INSTR_OFFSETS
	.align		4
        /*012c*/ 	.byte	0x04, 0x1c
        /*012e*/ 	.short	(.L_209 - .L_208)


	//   ....[0]....
.L_208:
        /*0130*/ 	.word	0x000022c0


	//   ....[1]....
        /*0134*/ 	.word	0x00002440


	//----- nvinfo : EIATTR_CRS_STACK_SIZE
	.align		4
.L_209:
        /*0138*/ 	.byte	0x04, 0x1e
        /*013a*/ 	.short	(.L_211 - .L_210)
.L_210:
        /*013c*/ 	.word	0x00000000


	//----- nvinfo : EIATTR_CBANK_PARAM_SIZE
	.align		4
.L_211:
        /*0140*/ 	.byte	0x03, 0x19
        /*0142*/ 	.short	0x0054


	//----- nvinfo : EIATTR_PARAM_CBANK
	.align		4
        /*0144*/ 	.byte	0x04, 0x0a
        /*0146*/ 	.short	(.L_213 - .L_212)
	.align		4
.L_212:
        /*0148*/ 	.word	index@(.nv.constant0.conv2d_forward_shared_f64)
        /*014c*/ 	.short	0x0380
        /*014e*/ 	.short	0x0054


	//----- nvinfo : EIATTR_SW_WAR
	.align		4
.L_213:
        /*0150*/ 	.byte	0x04, 0x36
        /*0152*/ 	.short	(.L_215 - .L_214)
.L_214:
        /*0154*/ 	.word	0x00000008
.L_215:


//--------------------- .nv.info._Z18conv2d_forward_f64PKdS0_S0_Pdiiiiiiiiiiiii --------------------------
	.section	.nv.info._Z18conv2d_forward_f64PKdS0_S0_Pdiiiiiiiiiiiii,"",@"SHT_CUDA_INFO"
	.sectionflags	@""
	.align	4


	//----- nvinfo : EIATTR_CUDA_API_VERSION
	.align		4
        /*0000*/ 	.byte	0x04, 0x37
        /*0002*/ 	.short	(.L_217 - .L_216)
.L_216:
        /*0004*/ 	.word	0x00000082


	//----- nvinfo : EIATTR_KPARAM_INFO
	.align		4
.L_217:
        /*0008*/ 	.byte	0x04, 0x17
        /*000a*/ 	.short	(.L_219 - .L_218)
.L_218:
        /*000c*/ 	.word	0x00000000
        /*0010*/ 	.short	0x0010
        /*0012*/ 	.short	0x0050
        /*0014*/ 	.byte	0x00, 0xf0, 0x11, 0x00


	//----- nvinfo : EIATTR_KPARAM_INFO
	.align		4
.L_219:
        /*0018*/ 	.byte	0x04, 0x17
        /*001a*/ 	.short	(.L_221 - .L_220)
.L_220:
        /*001c*/ 	.word	0x00000000
        /*0020*/ 	.short	0x000f
        /*0022*/ 	.short	0x004c
        /*0024*/ 	.byte	0x00, 0xf0, 0x11, 0x00


	//----- nvinfo : EIATTR_KPARAM_INFO
	.align		4
.L_221:
        /*0028*/ 	.byte	0x04, 0x17
        /*002a*/ 	.short	(.L_223 - .L_222)
.L_222:
        /*002c*/ 	.word	0x00000000
        /*0030*/ 	.short	0x000e
        /*0032*/ 	.short	0x0048
        /*0034*/ 	.byte	0x00, 0xf0, 0x11, 0x00


	//----- nvinfo : EIATTR_KPARAM_INFO
	.align		4
.L_223:
        /*0038*/ 	.byte	0x04, 0x17
        /*003a*/ 	.short	(.L_225 - .L_224)
.L_224:
        /*003c*/ 	.word	0x00000000
        /*0040*/ 	.short	0x000d
        /*0042*/ 	.short	0x0044
        /*0044*/ 	.byte	0x00, 0xf0, 0x11, 0x00


	//----- nvinfo : EIATTR_KPARAM_INFO
	.align		4
.L_225:
        /*0048*/ 	.byte	0x04, 0x17
        /*004a*/ 	.short	(.L_227 - .L_226)
.L_226:
        /*004c*/ 	.word	0x00000000
        /*0050*/ 	.short	0x000c
        /*0052*/ 	.short	0x0040
        /*0054*/ 	.byte	0x00, 0xf0, 0x11, 0x00


	//----- nvinfo : EIATTR_KPARAM_INFO
	.align		4
.L_227:
        /*0058*/ 	.byte	0x04, 0x17
        /*005a*/ 	.short	(.L_229 - .L_228)
.L_228:
        /*005c*/ 	.word	0x00000000
        /*0060*/ 	.short	0x000b
        /*0062*/ 	.short	0x003c
        /*0064*/ 	.byte	0x00, 0xf0, 0x11, 0x00


	//----- nvinfo : EIATTR_KPARAM_INFO
	.align		4
.L_229:
        /*0068*/ 	.byte	0x04, 0x17
        /*006a*/ 	.short	(.L_231 - .L_230)
.L_230:
        /*006c*/ 	.word	0x00000000
        /*0070*/ 	.short	0x000a
        /*0072*/ 	.short	0x0038
        /*0074*/ 	.byte	0x00, 0xf0, 0x11, 0x00


	//----- nvinfo : EIATTR_KPARAM_INFO
	.align		4
.L_231:
        /*0078*/ 	.byte	0x04, 0x17
        /*007a*/ 	.short	(.L_233 - .L_232)
.L_232:
        /*007c*/ 	.word	0x00000000
        /*0080*/ 	.short	0x0009
        /*0082*/ 	.short	0x0034
        /*0084*/ 	.byte	0x00, 0xf0, 0x11, 0x00


	//----- nvinfo : EIATTR_KPARAM_INFO
	.align		4
.L_233:
        /*0088*/ 	.byte	0x04, 0x17
        /*008a*/ 	.short	(.L_235 - .L_234)
.L_234:
        /*008c*/ 	.word	0x00000000
        /*0090*/ 	.short	0x0008
        /*0092*/ 	.short	0x0030
        /*0094*/ 	.byte	0x00, 0xf0, 0x11, 0x00


	//----- nvinfo : EIATTR_KPARAM_INFO
	.align		4
.L_235:
        /*0098*/ 	.byte	0x04, 0x17
        /*009a*/ 	.short	(.L_237 - .L_236)
.L_236:
        /*009c*/ 	.word	0x00000000
        /*00a0*/ 	.short	0x0007
        /*00a2*/ 	.short	0x002c
        /*00a4*/ 	.byte	0x00, 0xf0, 0x11, 0x00


	//----- nvinfo : EIATTR_KPARAM_INFO
	.align		4
.L_237:
        /*00a8*/ 	.byte	0x04, 0x17
        /*00aa*/ 	.short	(.L_239 - .L_238)
.L_238:
        /*00ac*/ 	.word	0x00000000
        /*00b0*/ 	.short	0x0006
        /*00b2*/ 	.short	0x0028
        /*00b4*/ 	.byte	0x00, 0xf0, 0x11, 0x00


	//----- nvinfo : EIATTR_KPARAM_INFO
	.align		4
.L_239:
        /*00b8*/ 	.byte	0x04, 0x17
        /*00ba*/ 	.short	(.L_241 - .L_240)
.L_240:
        /*00bc*/ 	.word	0x00000000
        /*00c0*/ 	.short	0x0005
        /*00c2*/ 	.short	0x0024
        /*00c4*/ 	.byte	0x00, 0xf0, 0x11, 0x00


	//----- nvinfo : EIATTR_KPARAM_INFO
	.align		4
.L_241:
        /*00c8*/ 	.byte	0x04, 0x17
        /*00ca*/ 	.short	(.L_243 - .L_242)
.L_242:
        /*00cc*/ 	.word	0x00000000
        /*00d0*/ 	.short	0x0004
        /*00d2*/ 	.short	0x0020
        /*00d4*/ 	.byte	0x00, 0xf0, 0x11, 0x00


	//----- nvinfo : EIATTR_KPARAM_INFO
	.align		4
.L_243:
        /*00d8*/ 	.byte	0x04, 0x17
        /*00da*/ 	.short	(.L_245 - .L_244)
.L_244:
        /*00dc*/ 	.word	0x00000000
        /*00e0*/ 	.short	0x0003
        /*00e2*/ 	.short	0x0018
        /*00e4*/ 	.byte	0x00, 0xf5, 0x21, 0x00


	//----- nvinfo : EIATTR_KPARAM_INFO
	.align		4
.L_245:
        /*00e8*/ 	.byte	0x04, 0x17
        /*00ea*/ 	.short	(.L_247 - .L_246)
.L_246:
        /*00ec*/ 	.word	0x00000000
        /*00f0*/ 	.short	0x0002
        /*00f2*/ 	.short	0x0010
        /*00f4*/ 	.byte	0x00, 0xf5, 0x21, 0x00


	//----- nvinfo : EIATTR_KPARAM_INFO
	.align		4
.L_247:
        /*00f8*/ 	.byte	0x04, 0x17
        /*00fa*/ 	.short	(.L_249 - .L_248)
.L_248:
        /*00fc*/ 	.word	0x00000000
        /*0100*/ 	.short	0x0001
        /*0102*/ 	.short	0x0008
        /*0104*/ 	.byte	0x00, 0xf5, 0x21, 0x00


	//----- nvinfo : EIATTR_KPARAM_INFO
	.align		4
.L_249:
        /*0108*/ 	.byte	0x04, 0x17
        /*010a*/ 	.short	(.L_251 - .L_250)
.L_250:
        /*010c*/ 	.word	0x00000000
        /*0110*/ 	.short	0x0000
        /*0112*/ 	.short	0x0000
        /*0114*/ 	.byte	0x00, 0xf5, 0x21, 0x00


	//----- nvinfo : EIATTR_SPARSE_MMA_MASK
	.align		4
.L_251:
        /*0118*/ 	.byte	0x03, 0x50
        /*011a*/ 	.short	0x0000


	//----- nvinfo : EIATTR_MAXREG_COUNT
	.align		4
        /*011c*/ 	.byte	0x03, 0x1b
        /*011e*/ 	.short	0x00ff


	//----- nvinfo : EIATTR_MERCURY_ISA_VERSION
	.align		4
        /*0120*/ 	.byte	0x03, 0x5f
        /*0122*/ 	.short	0x0101


	//----- nvinfo : EIATTR_VRC_CTA_INIT_COUNT
	.align		4
        /*0124*/ 	.byte	0x02, 0x4a
	.zero		1
	.zero		1


	//----- nvinfo : EIATTR_EXIT_INSTR_OFFSETS
	.align		4
        /*0128*/ 	.byte	0x04, 0x1c
        /*012a*/ 	.short	(.L_253 - .L_252)


	//   ....[0]....
.L_252:
        /*012c*/ 	.word	0x00000140


	//   ....[1]....
        /*0130*/ 	.word	0x00001010


	//----- nvinfo : EIATTR_CRS_STACK_SIZE
	.align		4
.L_253:
        /*0134*/ 	.byte	0x04, 0x1e
        /*0136*/ 	.short	(.L_255 - .L_254)
.L_254:
        /*0138*/ 	.word	0x00000000


	//----- nvinfo : EIATTR_CBANK_PARAM_SIZE
	.align		4
.L_255:
        /*013c*/ 	.byte	0x03, 0x19
        /*013e*/ 	.short	0x0054


	//----- nvinfo : EIATTR_PARAM_CBANK
	.align		4
        /*0140*/ 	.byte	0x04, 0x0a
        /*0142*/ 	.short	(.L_257 - .L_256)
	.align		4
.L_256:
        /*0144*/ 	.word	index@(.nv.constant0._Z18conv2d_forward_f64PKdS0_S0_Pdiiiiiiiiiiiii)
        /*0148*/ 	.short	0x0380
        /*014a*/ 	.short	0x0054


	//----- nvinfo : EIATTR_SW_WAR
	.align		4
.L_257:
        /*014c*/ 	.byte	0x04, 0x36
        /*014e*/ 	.short	(.L_259 - .L_258)
.L_258:
        /*0150*/ 	.word	0x00000008
.L_259:


//--------------------- .nv.info.depthwise_separable_conv2d_fused --------------------------
	.section	.nv.info.depthwise_separable_conv2d_fused,"",@"SHT_CUDA_INFO"
	.sectionflags	@""
	.align	4


	//----- nvinfo : EIATTR_CUDA_API_VERSION
	.align		4
        /*0000*/ 	.byte	0x04, 0x37
        /*0002*/ 	.short	(.L_261 - .L_260)
.L_260:
        /*0004*/ 	.word	0x00000082


	//----- nvinfo : EIATTR_KPARAM_INFO
	.align		4
.L_261:
        /*0008*/ 	.byte	0x04, 0x17
        /*000a*/ 	.short	(.L_263 - .L_262)
.L_262:
        /*000c*/ 	.word	0x00000000
        /*0010*/ 	.short	0x0010
        /*0012*/ 	.short	0x0058
        /*0014*/ 	.byte	0x00, 0xf0, 0x11, 0x00


	//----- nvinfo : EIATTR_KPARAM_INFO
	.align		4
.L_263:
        /*0018*/ 	.byte	0x04, 0x17
        /*001a*/ 	.short	(.L_265 - .L_264)
.L_264:
        /*001c*/ 	.word	0x00000000
        /*0020*/ 	.short	0x000f
        /*0022*/ 	.short	0x0054
        /*0024*/ 	.byte	0x00, 0xf0, 0x11, 0x00


	//----- nvinfo : EIATTR_KPARAM_INFO
	.align		4
.L_265:
        /*0028*/ 	.byte	0x04, 0x17
        /*002a*/ 	.short	(.L_267 - .L_266)
.L_266:
        /*002c*/ 	.word	0x00000000
        /*0030*/ 	.short	0x000e
        /*0032*/ 	.short	0x0050
        /*0034*/ 	.byte	0x00, 0xf0, 0x11, 0x00


	//----- nvinfo : EIATTR_KPARAM_INFO
	.align		4
.L_267:
        /*0038*/ 	.byte	0x04, 0x17
        /*003a*/ 	.short	(.L_269 - .L_268)
.L_268:
        /*003c*/ 	.word	0x00000000
        /*0040*/ 	.short	0x000d
        /*0042*/ 	.short	0x004c
        /*0044*/ 	.byte	0x00, 0xf0, 0x11, 0x00


	//----- nvinfo : EIATTR_KPARAM_INFO
	.align		4
.L_269:
        /*0048*/ 	.byte	0x04, 0x17
        /*004a*/ 	.short	(.L_271 - .L_270)
.L_270:
        /*004c*/ 	.word	0x00000000
        /*0050*/ 	.short	0x000c
        /*0052*/ 	.short	0x0048
        /*0054*/ 	.byte	0x00, 0xf0, 0x11, 0x00


	//----- nvinfo : EIATTR_KPARAM_INFO
	.align		4
.L_271:
        /*0058*/ 	.byte	0x04, 0x17
        /*005a*/ 	.short	(.L_273 - .L_272)
.L_272:
        /*005c*/ 	.word	0x00000000
        /*0060*/ 	.short	0x000b
        /*0062*/ 	.short	0x0044
        /*0064*/ 	.byte	0x00, 0xf0, 0x11, 0x00


	//----- nvinfo : EIATTR_KPARAM_INFO
	.align		4
.L_273:
        /*0068*/ 	.byte	0x04, 0x17
        /*006a*/ 	.short	(.L_275 - .L_274)
.L_274:
        /*006c*/ 	.word	0x00000000
        /*0070*/ 	.short	0x000a
        /*0072*/ 	.short	0x0040
        /*0074*/ 	.byte	0x00, 0xf0, 0x11, 0x00


	//----- nvinfo : EIATTR_KPARAM_INFO
	.align		4
.L_275:
        /*0078*/ 	.byte	0x04, 0x17
        /*007a*/ 	.short	(.L_277 - .L_276)
.L_276:
        /*007c*/ 	.word	0x00000000
        /*0080*/ 	.short	0x0009
        /*0082*/ 	.short	0x003c
        /*0084*/ 	.byte	0x00, 0xf0, 0x11, 0x00


	//----- nvinfo : EIATTR_KPARAM_INFO
	.align		4
.L_277:
        /*0088*/ 	.byte	0x04, 0x17
        /*008a*/ 	.short	(.L_279 - .L_278)
.L_278:
        /*008c*/ 	.word	0x00000000
        /*0090*/ 	.short	0x0008
        /*0092*/ 	.short	0x0038
        /*0094*/ 	.byte	0x00, 0xf0, 0x11, 0x00


	//----- nvinfo : EIATTR_KPARAM_INFO
	.align		4
.L_279:
        /*0098*/ 	.byte	0x04, 0x17
        /*009a*/ 	.short	(.L_281 - .L_280)
.L_280:
        /*009c*/ 	.word	0x00000000
        /*00a0*/ 	.short	0x0007
        /*00a2*/ 	.short	0x0034
        /*00a4*/ 	.byte	0x00, 0xf0, 0x11, 0x00


	//----- nvinfo : EIATTR_KPARAM_INFO
	.align		4
.L_281:
        /*00a8*/ 	.byte	0x04, 0x17
        /*00aa*/ 	.short	(.L_283 - .L_282)
.L_282:
        /*00ac*/ 	.word	0x00000000
        /*00b0*/ 	.short	0x0006
        /*00b2*/ 	.short	0x0030
        /*00b4*/ 	.byte	0x00, 0xf0, 0x11, 0x00


	//----- nvinfo : EIATTR_KPARAM_INFO
	.align		4
.L_283:
        /*00b8*/ 	.byte	0x04, 0x17
        /*00ba*/ 	.short	(.L_285 - .L_284)
.L_284:
        /*00bc*/ 	.word	0x00000000
        /*00c0*/ 	.short	0x0005
        /*00c2*/ 	.short	0x0028
        /*00c4*/ 	.byte	0x00, 0xf5, 0x21, 0x00


	//----- nvinfo : EIATTR_KPARAM_INFO
	.align		4
.L_285:
        /*00c8*/ 	.byte	0x04, 0x17
        /*00ca*/ 	.short	(.L_287 - .L_286)
.L_286:
        /*00cc*/ 	.word	0x00000000
        /*00d0*/ 	.short	0x0004
        /*00d2*/ 	.short	0x0020
        /*00d4*/ 	.byte	0x00, 0xf5, 0x21, 0x00


	//----- nvinfo : EIATTR_KPARAM_INFO
	.align		4
.L_287:
        /*00d8*/ 	.byte	0x04, 0x17
        /*00da*/ 	.short	(.L_289 - .L_288)
.L_288:
        /*00dc*/ 	.word	0x00000000
        /*00e0*/ 	.short	0x0003
        /*00e2*/ 	.short	0x0018
        /*00e4*/ 	.byte	0x00, 0xf5, 0x21, 0x00


	//----- nvinfo : EIATTR_KPARAM_INFO
	.align		4
.L_289:
        /*00e8*/ 	.byte	0x04, 0x17
        /*00ea*/ 	.short	(.L_291 - .L_290)
.L_290:
        /*00ec*/ 	.word	0x00000000
        /*00f0*/ 	.short	0x0002
        /*00f2*/ 	.short	0x0010
        /*00f4*/ 	.byte	0x00, 0xf5, 0x21, 0x00


	//----- nvinfo : EIATTR_KPARAM_INFO
	.align		4
.L_291:
        /*00f8*/ 	.byte	0x04, 0x17
        /*00fa*/ 	.short	(.L_293 - .L_292)
.L_292:
        /*00fc*/ 	.word	0x00000000
        /*0100*/ 	.short	0x0001
        /*0102*/ 	.short	0x0008
        /*0104*/ 	.byte	0x00, 0xf5, 0x21, 0x00


	//----- nvinfo : EIATTR_KPARAM_INFO
	.align		4
.L_293:
        /*0108*/ 	.byte	0x04, 0x17
        /*010a*/ 	.short	(.L_295 - .L_294)
.L_294:
        /*010c*/ 	.word	0x00000000
        /*0110*/ 	.short	0x0000
        /*0112*/ 	.short	0x0000
        /*0114*/ 	.byte	0x00, 0xf5, 0x21, 0x00


	//----- nvinfo : EIATTR_SPARSE_MMA_MASK
	.align		4
.L_295:
        /*0118*/ 	.byte	0x03, 0x50
        /*011a*/ 	.short	0x0000


	//----- nvinfo : EIATTR_MAXREG_COUNT
	.align		4
        /*011c*/ 	.byte	0x03, 0x1b
        /*011e*/ 	.short	0x00ff


	//----- nvinfo : EIATTR_MERCURY_ISA_VERSION
	.align		4
        /*0120*/ 	.byte	0x03, 0x5f
        /*0122*/ 	.short	0x0101


	//----- nvinfo : EIATTR_VRC_CTA_INIT_COUNT
	.align		4
        /*0124*/ 	.byte	0x02, 0x4a
	.zero		1
	.zero		1


	//----- nvinfo : EIATTR_EXIT_INSTR_OFFSETS
	.align		4
        /*0128*/ 	.byte	0x04, 0x1c
        /*012a*/ 	.short	(.L_297 - .L_296)


	//   ....[0]....
.L_296:
        /*012c*/ 	.word	0x00000620


	//   ....[1]....
        /*0130*/ 	.word	0x00003bc0


	//----- nvinfo : EIATTR_CRS_STACK_SIZE
	.align		4
.L_297:
        /*0134*/ 	.byte	0x04, 0x1e
        /*0136*/ 	.short	(.L_299 - .L_298)
.L_298:
        /*0138*/ 	.word	0x00000000


	//----- nvinfo : EIATTR_CBANK_PARAM_SIZE
	.align		4
.L_299:
        /*013c*/ 	.byte	0x03, 0x19
        /*013e*/ 	.short	0x005c


	//----- nvinfo : EIATTR_PARAM_CBANK
	.align		4
        /*0140*/ 	.byte	0x04, 0x0a
        /*0142*/ 	.short	(.L_301 - .L_300)
	.align		4
.L_300:
        /*0144*/ 	.word	index@(.nv.constant0.depthwise_separable_conv2d_fused)
        /*0148*/ 	.short	0x0380
        /*014a*/ 	.short	0x005c


	//----- nvinfo : EIATTR_SW_WAR
	.align		4
.L_301:
        /*014c*/ 	.byte	0x04, 0x36
        /*014e*/ 	.short	(.L_303 - .L_302)
.L_302:
        /*0150*/ 	.word	0x00000008
.L_303:


//--------------------- .nv.info.pointwise_conv2d_forward --------------------------
	.section	.nv.info.pointwise_conv2d_forward,"",@"SHT_CUDA_INFO"
	.sectionflags	@""
	.align	4


	//----- nvinfo : EIATTR_CUDA_API_VERSION
	.align		4
        /*0000*/ 	.byte	0x04, 0x37
        /*0002*/ 	.short	(.L_305 - .L_304)
.L_304:
        /*0004*/ 	.word	0x00000082


	//----- nvinfo : EIATTR_KPARAM_INFO
	.align		4
.L_305:
        /*0008*/ 	.byte	0x04, 0x17
        /*000a*/ 	.short	(.L_307 - .L_306)
.L_306:
        /*000c*/ 	.word	0x00000000
        /*0010*/ 	.short	0x0008
        /*0012*/ 	.short	0x0030
        /*0014*/ 	.byte	0x00, 0xf0, 0x11, 0x00


	//----- nvinfo : EIATTR_KPARAM_INFO
	.align		4
.L_307:
        /*0018*/ 	.byte	0x04, 0x17
        /*001a*/ 	.short	(.L_309 - .L_308)
.L_308:
        /*001c*/ 	.word	0x00000000
        /*0020*/ 	.short	0x0007
        /*0022*/ 	.short	0x002c
        /*0024*/ 	.byte	0x00, 0xf0, 0x11, 0x00


	//----- nvinfo : EIATTR_KPARAM_INFO
	.align		4
.L_309:
        /*0028*/ 	.byte	0x04, 0x17
        /*002a*/ 	.short	(.L_311 - .L_310)
.L_310:
        /*002c*/ 	.word	0x00000000
        /*0030*/ 	.short	0x0006
        /*0032*/ 	.short	0x0028
        /*0034*/ 	.byte	0x00, 0xf0, 0x11, 0x00


	//----- nvinfo : EIATTR_KPARAM_INFO
	.align		4
.L_311:
        /*0038*/ 	.byte	0x04, 0x17
        /*003a*/ 	.short	(.L_313 - .L_312)
.L_312:
        /*003c*/ 	.word	0x00000000
        /*0040*/ 	.short	0x0005
        /*0042*/ 	.short	0x0024
        /*0044*/ 	.byte	0x00, 0xf0, 0x11, 0x00


	//----- nvinfo : EIATTR_KPARAM_INFO
	.align		4
.L_313:
        /*0048*/ 	.byte	0x04, 0x17
        /*004a*/ 	.short	(.L_315 - .L_314)
.L_314:
        /*004c*/ 	.word	0x00000000
        /*0050*/ 	.short	0x0004
        /*0052*/ 	.short	0x0020
        /*0054*/ 	.byte	0x00, 0xf0, 0x11, 0x00


	//----- nvinfo : EIATTR_KPARAM_INFO
	.align		4
.L_315:
        /*0058*/ 	.byte	0x04, 0x17
        /*005a*/ 	.short	(.L_317 - .L_316)
.L_316:
        /*005c*/ 	.word	0x00000000
        /*0060*/ 	.short	0x0003
        /*0062*/ 	.short	0x0018
        /*0064*/ 	.byte	0x00, 0xf5, 0x21, 0x00


	//----- nvinfo : EIATTR_KPARAM_INFO
	.align		4
.L_317:
        /*0068*/ 	.byte	0x04, 0x17
        /*006a*/ 	.short	(.L_319 - .L_318)
.L_318:
        /*006c*/ 	.word	0x00000000
        /*0070*/ 	.short	0x0002
        /*0072*/ 	.short	0x0010
        /*0074*/ 	.byte	0x00, 0xf5, 0x21, 0x00


	//----- nvinfo : EIATTR_KPARAM_INFO
	.align		4
.L_319:
        /*0078*/ 	.byte	0x04, 0x17
        /*007a*/ 	.short	(.L_321 - .L_320)
.L_320:
        /*007c*/ 	.word	0x00000000
        /*0080*/ 	.short	0x0001
        /*0082*/ 	.short	0x0008
        /*0084*/ 	.byte	0x00, 0xf5, 0x21, 0x00


	//----- nvinfo : EIATTR_KPARAM_INFO
	.align		4
.L_321:
        /*0088*/ 	.byte	0x04, 0x17
        /*008a*/ 	.short	(.L_323 - .L_322)
.L_322:
        /*008c*/ 	.word	0x00000000
        /*0090*/ 	.short	0x0000
        /*0092*/ 	.short	0x0000
        /*0094*/ 	.byte	0x00, 0xf5, 0x21, 0x00


	//----- nvinfo : EIATTR_SPARSE_MMA_MASK
	.align		4
.L_323:
        /*0098*/ 	.byte	0x03, 0x50
        /*009a*/ 	.short	0x0000


	//----- nvinfo : EIATTR_MAXREG_COUNT
	.align		4
        /*009c*/ 	.byte	0x03, 0x1b
        /*009e*/ 	.short	0x00ff


	//----- nvinfo : EIATTR_MERCURY_ISA_VERSION
	.align		4
        /*00a0*/ 	.byte	0x03, 0x5f
        /*00a2*/ 	.short	0x0101


	//----- nvinfo : EIATTR_VRC_CTA_INIT_COUNT
	.align		4
        /*00a4*/ 	.byte	0x02, 0x4a
	.zero		1
	.zero		1


	//----- nvinfo : EIATTR_EXIT_INSTR_OFFSETS
	.align		4
        /*00a8*/ 	.byte	0x04, 0x1c
        /*00aa*/ 	.short	(.L_325 - .L_324)


	//   ....[0]....
.L_324:
        /*00ac*/ 	.word	0x00000250


	//   ....[1]....
        /*00b0*/ 	.word	0x00000cd0


	//----- nvinfo : EIATTR_CBANK_PARAM_SIZE
	.align		4
.L_325:
        /*00b4*/ 	.byte	0x03, 0x19
        /*00b6*/ 	.short	0x0034


	//----- nvinfo : EIATTR_PARAM_CBANK
	.align		4
        /*00b8*/ 	.byte	0x04, 0x0a
        /*00ba*/ 	.short	(.L_327 - .L_326)
	.align		4
.L_326:
        /*00bc*/ 	.word	index@(.nv.constant0.pointwise_conv2d_forward)
        /*00c0*/ 	.short	0x0380
        /*00c2*/ 	.short	0x0034


	//----- nvinfo : EIATTR_SW_WAR
	.align		4
.L_327:
        /*00c4*/ 	.byte	0x04, 0x36
        /*00c6*/ 	.short	(.L_329 - .L_328)
.L_328:
        /*00c8*/ 	.word	0x00000008
.L_329:


//--------------------- .nv.info.depthwise_conv2d_forward --------------------------
	.section	.nv.info.depthwise_conv2d_forward,"",@"SHT_CUDA_INFO"
	.sectionflags	@""
	.align	4


	//----- nvinfo : EIATTR_CUDA_API_VERSION
	.align		4
        /*0000*/ 	.byte	0x04, 0x37
        /*0002*/ 	.short	(.L_331 - .L_330)
.L_330:
        /*0004*/ 	.word	0x00000082


	//----- nvinfo : EIATTR_KPARAM_INFO
	.align		4
.L_331:
        /*0008*/ 	.byte	0x04, 0x17
        /*000a*/ 	.short	(.L_333 - .L_332)
.L_332:
        /*000c*/ 	.word	0x00000000
        /*0010*/ 	.short	0x000f
        /*0012*/ 	.short	0x004c
        /*0014*/ 	.byte	0x00, 0xf0, 0x11, 0x00


	//----- nvinfo : EIATTR_KPARAM_INFO
	.align		4
.L_333:
        /*0018*/ 	.byte	0x04, 0x17
        /*001a*/ 	.short	(.L_335 - .L_334)
.L_334:
        /*001c*/ 	.word	0x00000000
        /*0020*/ 	.short	0x000e
        /*0022*/ 	.short	0x0048
        /*0024*/ 	.byte	0x00, 0xf0, 0x11, 0x00


	//----- nvinfo : EIATTR_KPARAM_INFO
	.align		4
.L_335:
        /*0028*/ 	.byte	0x04, 0x17
        /*002a*/ 	.short	(.L_337 - .L_336)
.L_336:
        /*002c*/ 	.word	0x00000000
        /*0030*/ 	.short	0x000d
        /*0032*/ 	.short	0x0044
        /*0034*/ 	.byte	0x00, 0xf0, 0x11, 0x00


	//----- nvinfo : EIATTR_KPARAM_INFO
	.align		4
.L_337:
        /*0038*/ 	.byte	0x04, 0x17
        /*003a*/ 	.short	(.L_339 - .L_338)
.L_338:
        /*003c*/ 	.word	0x00000000
        /*0040*/ 	.short	0x000c
        /*0042*/ 	.short	0x0040
        /*0044*/ 	.byte	0x00, 0xf0, 0x11, 0x00


	//----- nvinfo : EIATTR_KPARAM_INFO
	.align		4
.L_339:
        /*0048*/ 	.byte	0x04, 0x17
        /*004a*/ 	.short	(.L_341 - .L_340)
.L_340:
        /*004c*/ 	.word	0x00000000
        /*0050*/ 	.short	0x000b
        /*0052*/ 	.short	0x003c
        /*0054*/ 	.byte	0x00, 0xf0, 0x11, 0x00


	//----- nvinfo : EIATTR_KPARAM_INFO
	.align		4
.L_341:
        /*0058*/ 	.byte	0x04, 0x17
        /*005a*/ 	.short	(.L_343 - .L_342)
.L_342:
        /*005c*/ 	.word	0x00000000
        /*0060*/ 	.short	0x000a
        /*0062*/ 	.short	0x0038
        /*0064*/ 	.byte	0x00, 0xf0, 0x11, 0x00


	//----- nvinfo : EIATTR_KPARAM_INFO
	.align		4
.L_343:
        /*0068*/ 	.byte	0x04, 0x17
        /*006a*/ 	.short	(.L_345 - .L_344)
.L_344:
        /*006c*/ 	.word	0x00000000
        /*0070*/ 	.short	0x0009
        /*0072*/ 	.short	0x0034
        /*0074*/ 	.byte	0x00, 0xf0, 0x11, 0x00


	//----- nvinfo : EIATTR_KPARAM_INFO
	.align		4
.L_345:
        /*0078*/ 	.byte	0x04, 0x17
        /*007a*/ 	.short	(.L_347 - .L_346)
.L_346:
        /*007c*/ 	.word	0x00000000
        /*0080*/ 	.short	0x0008
        /*0082*/ 	.short	0x0030
        /*0084*/ 	.byte	0x00, 0xf0, 0x11, 0x00


	//----- nvinfo : EIATTR_KPARAM_INFO
	.align		4
.L_347:
        /*0088*/ 	.byte	0x04, 0x17
        /*008a*/ 	.short	(.L_349 - .L_348)
.L_348:
        /*008c*/ 	.word	0x00000000
        /*0090*/ 	.short	0x0007
        /*0092*/ 	.short	0x002c
        /*0094*/ 	.byte	0x00, 0xf0, 0x11, 0x00


	//----- nvinfo : EIATTR_KPARAM_INFO
	.align		4
.L_349:
        /*0098*/ 	.byte	0x04, 0x17
        /*009a*/ 	.short	(.L_351 - .L_350)
.L_350:
        /*009c*/ 	.word	0x00000000
        /*00a0*/ 	.short	0x0006
        /*00a2*/ 	.short	0x0028
        /*00a4*/ 	.byte	0x00, 0xf0, 0x11, 0x00


	//----- nvinfo : EIATTR_KPARAM_INFO
	.align		4
.L_351:
        /*00a8*/ 	.byte	0x04, 0x17
        /*00aa*/ 	.short	(.L_353 - .L_352)
.L_352:
        /*00ac*/ 	.word	0x00000000
        /*00b0*/ 	.short	0x0005
        /*00b2*/ 	.short	0x0024
        /*00b4*/ 	.byte	0x00, 0xf0, 0x11, 0x00


	//----- nvinfo : EIATTR_KPARAM_INFO
	.align		4
.L_353:
        /*00b8*/ 	.byte	0x04, 0x17
        /*00ba*/ 	.short	(.L_355 - .L_354)
.L_354:
        /*00bc*/ 	.word	0x00000000
        /*00c0*/ 	.short	0x0004
        /*00c2*/ 	.short	0x0020
        /*00c4*/ 	.byte	0x00, 0xf0, 0x11, 0x00


	//----- nvinfo : EIATTR_KPARAM_INFO
	.align		4
.L_355:
        /*00c8*/ 	.byte	0x04, 0x17
        /*00ca*/ 	.short	(.L_357 - .L_356)
.L_356:
        /*00cc*/ 	.word	0x00000000
        /*00d0*/ 	.short	0x0003
        /*00d2*/ 	.short	0x0018
        /*00d4*/ 	.byte	0x00, 0xf5, 0x21, 0x00


	//----- nvinfo : EIATTR_KPARAM_INFO
	.align		4
.L_357:
        /*00d8*/ 	.byte	0x04, 0x17
        /*00da*/ 	.short	(.L_359 - .L_358)
.L_358:
        /*00dc*/ 	.word	0x00000000
        /*00e0*/ 	.short	0x0002
        /*00e2*/ 	.short	0x0010
        /*00e4*/ 	.byte	0x00, 0xf5, 0x21, 0x00


	//----- nvinfo : EIATTR_KPARAM_INFO
	.align		4
.L_359:
        /*00e8*/ 	.byte	0x04, 0x17
        /*00ea*/ 	.short	(.L_361 - .L_360)
.L_360:
        /*00ec*/ 	.word	0x00000000
        /*00f0*/ 	.short	0x0001
        /*00f2*/ 	.short	0x0008
        /*00f4*/ 	.byte	0x00, 0xf5, 0x21, 0x00


	//----- nvinfo : EIATTR_KPARAM_INFO
	.align		4
.L_361:
        /*00f8*/ 	.byte	0x04, 0x17
        /*00fa*/ 	.short	(.L_363 - .L_362)
.L_362:
        /*00fc*/ 	.word	0x00000000
        /*0100*/ 	.short	0x0000
        /*0102*/ 	.short	0x0000
        /*0104*/ 	.byte	0x00, 0xf5, 0x21, 0x00


	//----- nvinfo : EIATTR_SPARSE_MMA_MASK
	.align		4
.L_363:
        /*0108*/ 	.byte	0x03, 0x50
        /*010a*/ 	.short	0x0000


	//----- nvinfo : EIATTR_MAXREG_COUNT
	.align		4
        /*010c*/ 	.byte	0x03, 0x1b
        /*010e*/ 	.short	0x00ff


	//----- nvinfo : EIATTR_MERCURY_ISA_VERSION
	.align		4
        /*0110*/ 	.byte	0x03, 0x5f
        /*0112*/ 	.short	0x0101


	//----- nvinfo : EIATTR_VRC_CTA_INIT_COUNT
	.align		4
        /*0114*/ 	.byte	0x02, 0x4a
	.zero		1
	.zero		1


	//----- nvinfo : EIATTR_EXIT_INSTR_OFFSETS
	.align		4
        /*0118*/ 	.byte	0x04, 0x1c
        /*011a*/ 	.short	(.L_365 - .L_364)


	//   ....[0]....
.L_364:
        /*011c*/ 	.word	0x00000240


	//   ....[1]....
        /*0120*/ 	.word	0x00000ec0


	//----- nvinfo : EIATTR_CRS_STACK_SIZE
	.align		4
.L_365:
        /*0124*/ 	.byte	0x04, 0x1e
        /*0126*/ 	.short	(.L_367 - .L_366)
.L_366:
        /*0128*/ 	.word	0x00000000


	//----- nvinfo : EIATTR_CBANK_PARAM_SIZE
	.align		4
.L_367:
        /*012c*/ 	.byte	0x03, 0x19
        /*012e*/ 	.short	0x0050


	//----- nvinfo : EIATTR_PARAM_CBANK
	.align		4
        /*0130*/ 	.byte	0x04, 0x0a
        /*0132*/ 	.short	(.L_369 - .L_368)
	.align		4
.L_368:
        /*0134*/ 	.word	index@(.nv.constant0.depthwise_conv2d_forward)
        /*0138*/ 	.short	0x0380
        /*013a*/ 	.short	0x0050


	//----- nvinfo : EIATTR_SW_WAR
	.align		4
.L_369:
        /*013c*/ 	.byte	0x04, 0x36
        /*013e*/ 	.short	(.L_371 - .L_370)
.L_370:
        /*0140*/ 	.word	0x00000008
.L_371:


//--------------------- .nv.info.conv2d_forward_shared --------------------------
	.section	.nv.info.conv2d_forward_shared,"",@"SHT_CUDA_INFO"
	.sectionflags	@""
	.align	4


	//----- nvinfo : EIATTR_CUDA_API_VERSION
	.align		4
        /*0000*/ 	.byte	0x04, 0x37
        /*0002*/ 	.short	(.L_373 - .L_372)
.L_372:
        /*0004*/ 	.word	0x00000082


	//----- nvinfo : EIATTR_KPARAM_INFO
	.align		4
.L_373:
        /*0008*/ 	.byte	0x04, 0x17
        /*000a*/ 	.short	(.L_375 - .L_374)
.L_374:
        /*000c*/ 	.word	0x00000000
        /*0010*/ 	.short	0x0010
        /*0012*/ 	.short	0x0050
        /*0014*/ 	.byte	0x00, 0xf0, 0x11, 0x00


	//----- nvinfo : EIATTR_KPARAM_INFO
	.align		4
.L_375:
        /*0018*/ 	.byte	0x04, 0x17
        /*001a*/ 	.short	(.L_377 - .L_376)
.L_376:
        /*001c*/ 	.word	0x00000000
        /*0020*/ 	.short	0x000f
        /*0022*/ 	.short	0x004c
        /*0024*/ 	.byte	0x00, 0xf0, 0x11, 0x00


	//----- nvinfo : EIATTR_KPARAM_INFO
	.align		4
.L_377:
        /*0028*/ 	.byte	0x04, 0x17
        /*002a*/ 	.short	(.L_379 - .L_378)
.L_378:
        /*002c*/ 	.word	0x00000000
        /*0030*/ 	.short	0x000e
        /*0032*/ 	.short	0x0048
        /*0034*/ 	.byte	0x00, 0xf0, 0x11, 0x00


	//----- nvinfo : EIATTR_KPARAM_INFO
	.align		4
.L_379:
        /*0038*/ 	.byte	0x04, 0x17
        /*003a*/ 	.short	(.L_381 - .L_380)
.L_380:
        /*003c*/ 	.word	0x00000000
        /*0040*/ 	.short	0x000d
        /*0042*/ 	.short	0x0044
        /*0044*/ 	.byte	0x00, 0xf0, 0x11, 0x00


	//----- nvinfo : EIATTR_KPARAM_INFO
	.align		4
.L_381:
        /*0048*/ 	.byte	0x04, 0x17
        /*004a*/ 	.short	(.L_383 - .L_382)
.L_382:
        /*004c*/ 	.word	0x00000000
        /*0050*/ 	.short	0x000c
        /*0052*/ 	.short	0x0040
        /*0054*/ 	.byte	0x00, 0xf0, 0x11, 0x00


	//----- nvinfo : EIATTR_KPARAM_INFO
	.align		4
.L_383:
        /*0058*/ 	.byte	0x04, 0x17
        /*005a*/ 	.short	(.L_385 - .L_384)
.L_384:
        /*005c*/ 	.word	0x00000000
        /*0060*/ 	.short	0x000b
        /*0062*/ 	.short	0x003c
        /*0064*/ 	.byte	0x00, 0xf0, 0x11, 0x00


	//----- nvinfo : EIATTR_KPARAM_INFO
	.align		4
.L_385:
        /*0068*/ 	.byte	0x04, 0x17
        /*006a*/ 	.short	(.L_387 - .L_386)
.L_386:
        /*006c*/ 	.word	0x00000000
        /*0070*/ 	.short	0x000a
        /*0072*/ 	.short	0x0038
        /*0074*/ 	.byte	0x00, 0xf0, 0x11, 0x00


	//----- nvinfo : EIATTR_KPARAM_INFO
	.align		4
.L_387:
        /*0078*/ 	.byte	0x04, 0x17
        /*007a*/ 	.short	(.L_389 - .L_388)
.L_388:
        /*007c*/ 	.word	0x00000000
        /*0080*/ 	.short	0x0009
        /*0082*/ 	.short	0x0034
        /*0084*/ 	.byte	0x00, 0xf0, 0x11, 0x00


	//----- nvinfo : EIATTR_KPARAM_INFO
	.align		4
.L_389:
        /*0088*/ 	.byte	0x04, 0x17
        /*008a*/ 	.short	(.L_391 - .L_390)
.L_390:
        /*008c*/ 	.word	0x00000000
        /*0090*/ 	.short	0x0008
        /*0092*/ 	.short	0x0030
        /*0094*/ 	.byte	0x00, 0xf0, 0x11, 0x00


	//----- nvinfo : EIATTR_KPARAM_INFO
	.align		4
.L_391:
        /*0098*/ 	.byte	0x04, 0x17
        /*009a*/ 	.short	(.L_393 - .L_392)
.L_392:
        /*009c*/ 	.word	0x00000000
        /*00a0*/ 	.short	0x0007
        /*00a2*/ 	.short	0x002c
        /*00a4*/ 	.byte	0x00, 0xf0, 0x11, 0x00


	//----- nvinfo : EIATTR_KPARAM_INFO
	.align		4
.L_393:
        /*00a8*/ 	.byte	0x04, 0x17
        /*00aa*/ 	.short	(.L_395 - .L_394)
.L_394:
        /*00ac*/ 	.word	0x00000000
        /*00b0*/ 	.short	0x0006
        /*00b2*/ 	.short	0x0028
        /*00b4*/ 	.byte	0x00, 0xf0, 0x11, 0x00


	//----- nvinfo : EIATTR_KPARAM_INFO
	.align		4
.L_395:
        /*00b8*/ 	.byte	0x04, 0x17
        /*00ba*/ 	.short	(.L_397 - .L_396)
.L_396:
        /*00bc*/ 	.word	0x00000000
        /*00c0*/ 	.short	0x0005
        /*00c2*/ 	.short	0x0024
        /*00c4*/ 	.byte	0x00, 0xf0, 0x11, 0x00


	//----- nvinfo : EIATTR_KPARAM_INFO
	.align		4
.L_397:
        /*00c8*/ 	.byte	0x04, 0x17
        /*00ca*/ 	.short	(.L_399 - .L_398)
.L_398:
        /*00cc*/ 	.word	0x00000000
        /*00d0*/ 	.short	0x0004
        /*00d2*/ 	.short	0x0020
        /*00d4*/ 	.byte	0x00, 0xf0, 0x11, 0x00


	//----- nvinfo : EIATTR_KPARAM_INFO
	.align		4
.L_399:
        /*00d8*/ 	.byte	0x04, 0x17
        /*00da*/ 	.short	(.L_401 - .L_400)
.L_400:
        /*00dc*/ 	.word	0x00000000
        /*00e0*/ 	.short	0x0003
        /*00e2*/ 	.short	0x0018
        /*00e4*/ 	.byte	0x00, 0xf5, 0x21, 0x00


	//----- nvinfo : EIATTR_KPARAM_INFO
	.align		4
.L_401:
        /*00e8*/ 	.byte	0x04, 0x17
        /*00ea*/ 	.short	(.L_403 - .L_402)
.L_402:
        /*00ec*/ 	.word	0x00000000
        /*00f0*/ 	.short	0x0002
        /*00f2*/ 	.short	0x0010
        /*00f4*/ 	.byte	0x00, 0xf5, 0x21, 0x00


	//----- nvinfo : EIATTR_KPARAM_INFO
	.align		4
.L_403:
        /*00f8*/ 	.byte	0x04, 0x17
        /*00fa*/ 	.short	(.L_405 - .L_404)
.L_404:
        /*00fc*/ 	.word	0x00000000
        /*0100*/ 	.short	0x0001
        /*0102*/ 	.short	0x0008
        /*0104*/ 	.byte	0x00, 0xf5, 0x21, 0x00


	//----- nvinfo : EIATTR_KPARAM_INFO
	.align		4
.L_405:
        /*0108*/ 	.byte	0x04, 0x17
        /*010a*/ 	.short	(.L_407 - .L_406)
.L_406:
        /*010c*/ 	.word	0x00000000
        /*0110*/ 	.short	0x0000
        /*0112*/ 	.short	0x0000
        /*0114*/ 	.byte	0x00, 0xf5, 0x21, 0x00


	//----- nvinfo : EIATTR_SPARSE_MMA_MASK
	.align		4
.L_407:
        /*0118*/ 	.byte	0x03, 0x50
        /*011a*/ 	.short	0x0000


	//----- nvinfo : EIATTR_MAXREG_COUNT
	.align		4
        /*011c*/ 	.byte	0x03, 0x1b
        /*011e*/ 	.short	0x00ff


	//----- nvinfo : EIATTR_NUM_BARRIERS
	.align		4
        /*0120*/ 	.byte	0x02, 0x4c
        /*0122*/ 	.byte	0x01
	.zero		1


	//----- nvinfo : EIATTR_MERCURY_ISA_VERSION
	.align		4
        /*0124*/ 	.byte	0x03, 0x5f
        /*0126*/ 	.short	0x0101


	//----- nvinfo : EIATTR_VRC_CTA_INIT_COUNT
	.align		4
        /*0128*/ 	.byte	0x02, 0x4a
	.zero		1
	.zero		1


	//----- nvinfo : EIATTR_EXIT_INSTR_OFFSETS
	.align		4
        /*012c*/ 	.byte	0x04, 0x1c
        /*012e*/ 	.short	(.L_409 - .L_408)


	//   ....[0]....
.L_408:
        /*0130*/ 	.word	0x000022e0


	//   ....[1]....
        /*0134*/ 	.word	0x00002450


	//----- nvinfo : EIATTR_CRS_STACK_SIZE
	.align		4
.L_409:
        /*0138*/ 	.byte	0x04, 0x1e
        /*013a*/ 	.short	(.L_411 - .L_410)
.L_410:
        /*013c*/ 	.word	0x00000000


	//----- nvinfo : EIATTR_CBANK_PARAM_SIZE
	.align		4
.L_411:
        /*0140*/ 	.byte	0x03, 0x19
        /*0142*/ 	.short	0x0054


	//----- nvinfo : EIATTR_PARAM_CBANK
	.align		4
        /*0144*/ 	.byte	0x04, 0x0a
        /*0146*/ 	.short	(.L_413 - .L_412)
	.align		4
.L_412:
        /*0148*/ 	.word	index@(.nv.constant0.conv2d_forward_shared)
        /*014c*/ 	.short	0x0380
        /*014e*/ 	.short	0x0054


	//----- nvinfo : EIATTR_SW_WAR
	.align		4
.L_413:
        /*0150*/ 	.byte	0x04, 0x36
        /*0152*/ 	.short	(.L_415 - .L_414)
.L_414:
        /*0154*/ 	.word	0x00000008
.L_415:


//--------------------- .nv.info._Z14conv2d_forwardPKfS0_S0_Pfiiiiiiiiiiiii --------------------------
	.section	.nv.info._Z14conv2d_forwardPKfS0_S0_Pfiiiiiiiiiiiii,"",@"SHT_CUDA_INFO"
	.sectionflags	@""
	.align	4


	//----- nvinfo : EIATTR_CUDA_API_VERSION
	.align		4
        /*0000*/ 	.byte	0x04, 0x37
        /*0002*/ 	.short	(.L_417 - .L_416)
.L_416:
        /*0004*/ 	.word	0x00000082


	//----- nvinfo : EIATTR_KPARAM_INFO
	.align		4
.L_417:
        /*0008*/ 	.byte	0x04, 0x17
        /*000a*/ 	.short	(.L_419 - .L_418)
.L_418:
        /*000c*/ 	.word	0x00000000
        /*0010*/ 	.short	0x0010
        /*0012*/ 	.short	0x0050
        /*0014*/ 	.byte	0x00, 0xf0, 0x11, 0x00


	//----- nvinfo : EIATTR_KPARAM_INFO
	.align		4
.L_419:
        /*0018*/ 	.byte	0x04, 0x17
        /*001a*/ 	.short	(.L_421 - .L_420)
.L_420:
        /*001c*/ 	.word	0x00000000
        /*0020*/ 	.short	0x000f
        /*0022*/ 	.short	0x004c
        /*0024*/ 	.byte	0x00, 0xf0, 0x11, 0x00


	//----- nvinfo : EIATTR_KPARAM_INFO
	.align		4
.L_421:
        /*0028*/ 	.byte	0x04, 0x17
        /*002a*/ 	.short	(.L_423 - .L_422)
.L_422:
        /*002c*/ 	.word	0x00000000
        /*0030*/ 	.short	0x000e
        /*0032*/ 	.short	0x0048
        /*0034*/ 	.byte	0x00, 0xf0, 0x11, 0x00


	//----- nvinfo : EIATTR_KPARAM_INFO
	.align		4
.L_423:
        /*0038*/ 	.byte	0x04, 0x17
        /*003a*/ 	.short	(.L_425 - .L_424)
.L_424:
        /*003c*/ 	.word	0x00000000
        /*0040*/ 	.short	0x000d
        /*0042*/ 	.short	0x0044
        /*0044*/ 	.byte	0x00, 0xf0, 0x11, 0x00


	//----- nvinfo : EIATTR_KPARAM_INFO
	.align		4
.L_425:
        /*0048*/ 	.byte	0x04, 0x17
        /*004a*/ 	.short	(.L_427 - .L_426)
.L_426:
        /*004c*/ 	.word	0x00000000
        /*0050*/ 	.short	0x000c
        /*0052*/ 	.short	0x0040
        /*0054*/ 	.byte	0x00, 0xf0, 0x11, 0x00


	//----- nvinfo : EIATTR_KPARAM_INFO
	.align		4
.L_427:
        /*0058*/ 	.byte	0x04, 0x17
        /*005a*/ 	.short	(.L_429 - .L_428)
.L_428:
        /*005c*/ 	.word	0x00000000
        /*0060*/ 	.short	0x000b
        /*0062*/ 	.short	0x003c
        /*0064*/ 	.byte	0x00, 0xf0, 0x11, 0x00


	//----- nvinfo : EIATTR_KPARAM_INFO
	.align		4
.L_429:
        /*0068*/ 	.byte	0x04, 0x17
        /*006a*/ 	.short	(.L_431 - .L_430)
.L_430:
        /*006c*/ 	.word	0x00000000
        /*0070*/ 	.short	0x000a
        /*0072*/ 	.short	0x0038
        /*0074*/ 	.byte	0x00, 0xf0, 0x11, 0x00


	//----- nvinfo : EIATTR_KPARAM_INFO
	.align		4
.L_431:
        /*0078*/ 	.byte	0x04, 0x17
        /*007a*/ 	.short	(.L_433 - .L_432)
.L_432:
        /*007c*/ 	.word	0x00000000
        /*0080*/ 	.short	0x0009
        /*0082*/ 	.short	0x0034
        /*0084*/ 	.byte	0x00, 0xf0, 0x11, 0x00


	//----- nvinfo : EIATTR_KPARAM_INFO
	.align		4
.L_433:
        /*0088*/ 	.byte	0x04, 0x17
        /*008a*/ 	.short	(.L_435 - .L_434)
.L_434:
        /*008c*/ 	.word	0x00000000
        /*0090*/ 	.short	0x0008
        /*0092*/ 	.short	0x0030
        /*0094*/ 	.byte	0x00, 0xf0, 0x11, 0x00


	//----- nvinfo : EIATTR_KPARAM_INFO
	.align		4
.L_435:
        /*0098*/ 	.byte	0x04, 0x17
        /*009a*/ 	.short	(.L_437 - .L_436)
.L_436:
        /*009c*/ 	.word	0x00000000
        /*00a0*/ 	.short	0x0007
        /*00a2*/ 	.short	0x002c
        /*00a4*/ 	.byte	0x00, 0xf0, 0x11, 0x00


	//----- nvinfo : EIATTR_KPARAM_INFO
	.align		4
.L_437:
        /*00a8*/ 	.byte	0x04, 0x17
        /*00aa*/ 	.short	(.L_439 - .L_438)
.L_438:
        /*00ac*/ 	.word	0x00000000
        /*00b0*/ 	.short	0x0006
        /*00b2*/ 	.short	0x0028
        /*00b4*/ 	.byte	0x00, 0xf0, 0x11, 0x00


	//----- nvinfo : EIATTR_KPARAM_INFO
	.align		4
.L_439:
        /*00b8*/ 	.byte	0x04, 0x17
        /*00ba*/ 	.short	(.L_441 - .L_440)
.L_440:
        /*00bc*/ 	.word	0x00000000
        /*00c0*/ 	.short	0x0005
        /*00c2*/ 	.short	0x0024
        /*00c4*/ 	.byte	0x00, 0xf0, 0x11, 0x00


	//----- nvinfo : EIATTR_KPARAM_INFO
	.align		4
.L_441:
        /*00c8*/ 	.byte	0x04, 0x17
        /*00ca*/ 	.short	(.L_443 - .L_442)
.L_442:
        /*00cc*/ 	.word	0x00000000
        /*00d0*/ 	.short	0x0004
        /*00d2*/ 	.short	0x0020
        /*00d4*/ 	.byte	0x00, 0xf0, 0x11, 0x00


	//----- nvinfo : EIATTR_KPARAM_INFO
	.align		4
.L_443:
        /*00d8*/ 	.byte	0x04, 0x17
        /*00da*/ 	.short	(.L_445 - .L_444)
.L_444:
        /*00dc*/ 	.word	0x00000000
        /*00e0*/ 	.short	0x0003
        /*00e2*/ 	.short	0x0018
        /*00e4*/ 	.byte	0x00, 0xf5, 0x21, 0x00


	//----- nvinfo : EIATTR_KPARAM_INFO
	.align		4
.L_445:
        /*00e8*/ 	.byte	0x04, 0x17
        /*00ea*/ 	.short	(.L_447 - .L_446)
.L_446:
        /*00ec*/ 	.word	0x00000000
        /*00f0*/ 	.short	0x0002
        /*00f2*/ 	.short	0x0010
        /*00f4*/ 	.byte	0x00, 0xf5, 0x21, 0x00


	//----- nvinfo : EIATTR_KPARAM_INFO
	.align		4
.L_447:
        /*00f8*/ 	.byte	0x04, 0x17
        /*00fa*/ 	.short	(.L_449 - .L_448)
.L_448:
        /*00fc*/ 	.word	0x00000000
        /*0100*/ 	.short	0x0001
        /*0102*/ 	.short	0x0008
        /*0104*/ 	.byte	0x00, 0xf5, 0x21, 0x00


	//----- nvinfo : EIATTR_KPARAM_INFO
	.align		4
.L_449:
        /*0108*/ 	.byte	0x04, 0x17
        /*010a*/ 	.short	(.L_451 - .L_450)
.L_450:
        /*010c*/ 	.word	0x00000000
        /*0110*/ 	.short	0x0000
        /*0112*/ 	.short	0x0000
        /*0114*/ 	.byte	0x00, 0xf5, 0x21, 0x00


	//----- nvinfo : EIATTR_SPARSE_MMA_MASK
	.align		4
.L_451:
        /*0118*/ 	.byte	0x03, 0x50
        /*011a*/ 	.short	0x0000


	//----- nvinfo : EIATTR_MAXREG_COUNT
	.align		4
        /*011c*/ 	.byte	0x03, 0x1b
        /*011e*/ 	.short	0x00ff


	//----- nvinfo : EIATTR_MERCURY_ISA_VERSION
	.align		4
        /*0120*/ 	.byte	0x03, 0x5f
        /*0122*/ 	.short	0x0101


	//----- nvinfo : EIATTR_VRC_CTA_INIT_COUNT
	.align		4
        /*0124*/ 	.byte	0x02, 0x4a
	.zero		1
	.zero		1


	//----- nvinfo : EIATTR_EXIT_INSTR_OFFSETS
	.align		4
        /*0128*/ 	.byte	0x04, 0x1c
        /*012a*/ 	.short	(.L_453 - .L_452)


	//   ....[0]....
.L_452:
        /*012c*/ 	.word	0x00000140


	//   ....[1]....
        /*0130*/ 	.word	0x00000ff0


	//----- nvinfo : EIATTR_CRS_STACK_SIZE
	.align		4
.L_453:
        /*0134*/ 	.byte	0x04, 0x1e
        /*0136*/ 	.short	(.L_455 - .L_454)
.L_454:
        /*0138*/ 	.word	0x00000000


	//----- nvinfo : EIATTR_CBANK_PARAM_SIZE
	.align		4
.L_455:
        /*013c*/ 	.byte	0x03, 0x19
        /*013e*/ 	.short	0x0054


	//----- nvinfo : EIATTR_PARAM_CBANK
	.align		4
        /*0140*/ 	.byte	0x04, 0x0a
        /*0142*/ 	.short	(.L_457 - .L_456)
	.align		4
.L_456:
        /*0144*/ 	.word	index@(.nv.constant0._Z14conv2d_forwardPKfS0_S0_Pfiiiiiiiiiiiii)
        /*0148*/ 	.short	0x0380
        /*014a*/ 	.short	0x0054


	//----- nvinfo : EIATTR_SW_WAR
	.align		4
.L_457:
        /*014c*/ 	.byte	0x04, 0x36
        /*014e*/ 	.short	(.L_459 - .L_458)
.L_458:
        /*0150*/ 	.word	0x00000008
.L_459:


//--------------------- .nv.callgraph             --------------------------
	.section	.nv.callgraph,"",@"SHT_CUDA_CALLGRAPH"
	.align	4
	.sectionentsize	8
	.align		4
        /*0000*/ 	.word	0x00000000
	.align		4
        /*0004*/ 	.word	0xffffffff
	.align		4
        /*0008*/ 	.word	0x00000000
	.align		4
        /*000c*/ 	.word	0xfffffffe
	.align		4
        /*0010*/ 	.word	0x00000000
	.align		4
        /*0014*/ 	.word	0xfffffffd
	.align		4
        /*0018*/ 	.word	0x00000000
	.align		4
        /*001c*/ 	.word	0xfffffffc


//--------------------- .text.depthwise_separable_conv2d_fused_f64 --------------------------
	.section	.text.depthwise_separable_conv2d_fused_f64,"ax",@progbits
	.align	128
        .global         depthwise_separable_conv2d_fused_f64
        .type           depthwise_separable_conv2d_fused_f64,@function
        .size           depthwise_separable_conv2d_fused_f64,(.L_x_177 - depthwise_separable_conv2d_fused_f64)
        .other          depthwise_separable_conv2d_fused_f64,@"STO_CUDA_ENTRY STV_DEFAULT"
depthwise_separable_conv2d_fused_f64:
.text.depthwise_separable_conv2d_fused_f64:
[----:B------:R-:W-:Y:S08]  /*0000*/  LDC R1, c[0x0][0x37c] ;  /* 0x0000df00ff017b82 */ /* 0x000ff00000000800 */
[----:B------:R-:W0:Y:S01]  /*0010*/  LDC R8, c[0x0][0x3cc] ;  /* 0x0000f300ff087b82 */ /* 0x000e220000000800 */
[----:B------:R-:W1:Y:S01]  /*0020*/  LDCU UR4, c[0x0][0x3bc] ;  /* 0x00007780ff0477ac */ /* 0x000e620008000800 */
[----:B------:R-:W1:Y:S06]  /*0030*/  LDCU UR12, c[0x0][0x3c4] ;  /* 0x00007880ff0c77ac */ /* 0x000e6c0008000800 */
[----:B------:R-:W2:Y:S01]  /*0040*/  LDC R6, c[0x0][0x3d0] ;  /* 0x0000f400ff067b82 */ /* 0x000ea20000000800 */
[----:B------:R-:W3:Y:S01]  /*0050*/  LDCU UR5, c[0x0][0x3c0] ;  /* 0x00007800ff0577ac */ /* 0x000ee20008000800 */
[----:B------:R-:W3:Y:S06]  /*0060*/  LDCU UR13, c[0x0][0x3c8] ;  /* 0x00007900ff0d77ac */ /* 0x000eec0008000800 */
[----:B------:R-:W4:Y:S01]  /*0070*/  LDC R10, c[0x0][0x3b8] ;  /* 0x0000ee00ff0a7b82 */ /* 0x000f220000000800 */
[----:B-1----:R-:W-:Y:S01]  /*0080*/  UIADD3 UR4, UPT, UPT, UR4, -UR12, URZ ;  /* 0x8000000c04047290 */ /* 0x002fe2000fffe0ff */
[----:B0-----:R-:W-:-:S06]  /*0090*/  IABS R5, R8 ;  /* 0x0000000800057213 */ /* 0x001fcc0000000000 */
[----:B------:R-:W0:Y:S01]  /*00a0*/  LDC R9, c[0x0][0x3d4] ;  /* 0x0000f500ff097b82 */ /* 0x000e220000000800 */
[----:B------:R-:W1:Y:S01]  /*00b0*/  I2F.RP R0, R5 ;  /* 0x0000000500007306 */ /* 0x000e620000209400 */
[----:B---3--:R-:W-:Y:S01]  /*00c0*/  UIADD3 UR5, UPT, UPT, UR5, -UR13, URZ ;  /* 0x8000000d05057290 */ /* 0x008fe2000fffe0ff */
[----:B--2---:R-:W-:-:S05]  /*00d0*/  IABS R4, R6 ;  /* 0x0000000600047213 */ /* 0x004fca0000000000 */
[----:B------:R-:W2:Y:S01]  /*00e0*/  LDC R11, c[0x0][0x3d8] ;  /* 0x0000f600ff0b7b82 */ /* 0x000ea20000000800 */
[----:B------:R-:W3:Y:S07]  /*00f0*/  I2F.RP R2, R4 ;  /* 0x0000000400027306 */ /* 0x000eee0000209400 */
[----:B------:R-:W5:Y:S01]  /*0100*/  S2UR UR6, SR_CTAID.Z ;  /* 0x00000000000679c3 */ /* 0x000f620000002700 */
[----:B----4-:R-:W4:Y:S01]  /*0110*/  I2F.U32.RP R3, R10 ;  /* 0x0000000a00037306 */ /* 0x010f220000209000 */
[----:B0-----:R-:W-:-:S06]  /*0120*/  LEA R7, R9, UR4, 0x1 ;  /* 0x0000000409077c11 */ /* 0x001fcc000f8e08ff */
[----:B------:R-:W0:Y:S01]  /*0130*/  LDC R16, c[0x0][0x360] ;  /* 0x0000d800ff107b82 */ /* 0x000e220000000800 */
[----:B-1----:R-:W1:Y:S07]  /*0140*/  MUFU.RCP R0, R0 ;  /* 0x0000000000007308 */ /* 0x002e6e0000001000 */
[----:B------:R-:W0:Y:S01]  /*0150*/  LDC R18, c[0x0][0x364] ;  /* 0x0000d900ff127b82 */ /* 0x000e220000000800 */
[----:B---3--:R-:W3:Y:S07]  /*0160*/  MUFU.RCP R2, R2 ;  /* 0x0000000200027308 */ /* 0x008eee0000001000 */
[----:B------:R-:W-:Y:S01]  /*0170*/  S2UR UR4, SR_CTAID.X ;  /* 0x00000000000479c3 */ /* 0x000fe20000002500 */
[----:B----4-:R-:W4:Y:S01]  /*0180*/  MUFU.RCP R3, R3 ;  /* 0x0000000300037308 */ /* 0x010f220000001000 */
[----:B-1----:R-:W-:-:S07]  /*0190*/  VIADD R12, R0, 0xffffffe ;  /* 0x0ffffffe000c7836 */ /* 0x002fce0000000000 */
[----:B------:R1:W5:Y:S01]  /*01a0*/  F2I.FTZ.U32.TRUNC.NTZ R13, R12 ;  /* 0x0000000c000d7305 */ /* 0x000362000021f000 */
[----:B---3--:R-:W-:-:S07]  /*01b0*/  VIADD R14, R2, 0xffffffe ;  /* 0x0ffffffe020e7836 */ /* 0x008fce0000000000 */
[----:B------:R-:W3:Y:S01]  /*01c0*/  F2I.FTZ.U32.TRUNC.NTZ R15, R14 ;  /* 0x0000000e000f7305 */ /* 0x000ee2000021f000 */
[----:B----4-:R-:W-:Y:S02]  /*01d0*/  VIADD R2, R3, 0xffffffe ;  /* 0x0ffffffe03027836 */ /* 0x010fe40000000000 */
[----:B-1----:R-:W-:Y:S02]  /*01e0*/  HFMA2 R12, -RZ, RZ, 0, 0 ;  /* 0x00000000ff0c7431 */ /* 0x002fe400000001ff */
[----:B-----5:R-:W-:-:S03]  /*01f0*/  IMAD.MOV R0, RZ, RZ, -R13 ;  /* 0x000000ffff007224 */ /* 0x020fc600078e0a0d */
[----:B------:R1:W4:Y:S01]  /*0200*/  F2I.FTZ.U32.TRUNC.NTZ R3, R2 ;  /* 0x0000000200037305 */ /* 0x000322000021f000 */
[----:B------:R-:W-:Y:S01]  /*0210*/  IMAD R17, R0, R5, RZ ;  /* 0x0000000500117224 */ /* 0x000fe200078e02ff */
[----:B------:R-:W-:Y:S02]  /*0220*/  IABS R0, R7 ;  /* 0x0000000700007213 */ /* 0x000fe40000000000 */
[----:B------:R-:W-:Y:S01]  /*0230*/  LOP3.LUT R7, R7, R8, RZ, 0x3c, !PT ;  /* 0x0000000807077212 */ /* 0x000fe200078e3cff */
[----:B---3--:R-:W-:Y:S02]  /*0240*/  IMAD.MOV R19, RZ, RZ, -R15 ;  /* 0x000000ffff137224 */ /* 0x008fe400078e0a0f */
[----:B------:R-:W-:Y:S01]  /*0250*/  IMAD.HI.U32 R12, R13, R17, R12 ;  /* 0x000000110d0c7227 */ /* 0x000fe200078e000c */
[----:B--2---:R-:W-:Y:S01]  /*0260*/  LEA R13, R11, UR5, 0x1 ;  /* 0x000000050b0d7c11 */ /* 0x004fe2000f8e08ff */
[----:B------:R-:W0:Y:S01]  /*0270*/  S2UR UR5, SR_CTAID.Y ;  /* 0x00000000000579c3 */ /* 0x000e220000002600 */
[----:B------:R-:W-:Y:S01]  /*0280*/  ISETP.GE.AND P2, PT, R7, RZ, PT ;  /* 0x000000ff0700720c */ /* 0x000fe20003f46270 */
[----:B------:R-:W-:Y:S01]  /*0290*/  IMAD R17, R19, R4, RZ ;  /* 0x0000000413117224 */ /* 0x000fe200078e02ff */
[----:B-1----:R-:W-:Y:S01]  /*02a0*/  IABS R2, R13 ;  /* 0x0000000d00027213 */ /* 0x002fe20000000000 */
[----:B----4-:R-:W-:Y:S01]  /*02b0*/  IMAD.MOV R14, RZ, RZ, -R3 ;  /* 0x000000ffff0e7224 */ /* 0x010fe200078e0a03 */
[----:B------:R-:W-:-:S03]  /*02c0*/  LOP3.LUT R13, R13, R6, RZ, 0x3c, !PT ;  /* 0x000000060d0d7212 */ /* 0x000fc600078e3cff */
[----:B------:R-:W-:Y:S02]  /*02d0*/  IMAD.MOV.U32 R19, RZ, RZ, R14 ;  /* 0x000000ffff137224 */ /* 0x000fe400078e000e */
[----:B------:R-:W-:Y:S02]  /*02e0*/  IMAD.MOV.U32 R14, RZ, RZ, RZ ;  /* 0x000000ffff0e7224 */ /* 0x000fe400078e00ff */
[----:B------:R-:W-:Y:S02]  /*02f0*/  IMAD R19, R19, R10, RZ ;  /* 0x0000000a13137224 */ /* 0x000fe400078e02ff */
[----:B------:R-:W-:-:S04]  /*0300*/  IMAD.HI.U32 R14, R15, R17, R14 ;  /* 0x000000110f0e7227 */ /* 0x000fc800078e000e */
[----:B------:R-:W-:Y:S02]  /*0310*/  IMAD.MOV.U32 R15, RZ, RZ, R0 ;  /* 0x000000ffff0f7224 */ /* 0x000fe400078e0000 */
[----:B------:R-:W-:Y:S01]  /*0320*/  IMAD.MOV.U32 R17, RZ, RZ, R2 ;  /* 0x000000ffff117224 */ /* 0x000fe200078e0002 */
[----:B------:R-:W-:Y:S01]  /*0330*/  MOV R2, RZ ;  /* 0x000000ff00027202 */ /* 0x000fe20000000f00 */
[----:B------:R-:W-:-:S04]  /*0340*/  IMAD.HI.U32 R12, R12, R15, RZ ;  /* 0x0000000f0c0c7227 */ /* 0x000fc800078e00ff */
[----:B------:R-:W-:-:S04]  /*0350*/  IMAD.HI.U32 R14, R14, R17, RZ ;  /* 0x000000110e0e7227 */ /* 0x000fc800078e00ff */
[----:B------:R-:W-:Y:S02]  /*0360*/  IMAD.HI.U32 R0, R3, R19, R2 ;  /* 0x0000001303007227 */ /* 0x000fe400078e0002 */
[----:B------:R-:W0:Y:S02]  /*0370*/  S2R R19, SR_TID.Y ;  /* 0x0000000000137919 */ /* 0x000e240000002200 */
[----:B------:R-:W-:Y:S02]  /*0380*/  IMAD.MOV R2, RZ, RZ, -R12 ;  /* 0x000000ffff027224 */ /* 0x000fe400078e0a0c */
[----:B------:R-:W-:Y:S02]  /*0390*/  IMAD.MOV R3, RZ, RZ, -R14 ;  /* 0x000000ffff037224 */ /* 0x000fe400078e0a0e */
[----:B------:R-:W-:Y:S02]  /*03a0*/  IMAD R2, R5, R2, R15 ;  /* 0x0000000205027224 */ /* 0x000fe400078e020f */
[----:B------:R-:W-:-:S03]  /*03b0*/  IMAD.HI.U32 R0, R0, UR6, RZ ;  /* 0x0000000600007c27 */ /* 0x000fc6000f8e00ff */
[----:B------:R-:W-:Y:S01]  /*03c0*/  ISETP.GT.U32.AND P4, PT, R5, R2, PT ;  /* 0x000000020500720c */ /* 0x000fe20003f84070 */
[C---:B------:R-:W-:Y:S02]  /*03d0*/  IMAD R3, R4.reuse, R3, R17 ;  /* 0x0000000304037224 */ /* 0x040fe400078e0211 */
[----:B------:R-:W-:Y:S01]  /*03e0*/  IMAD.MOV R15, RZ, RZ, -R0 ;  /* 0x000000ffff0f7224 */ /* 0x000fe200078e0a00 */
[----:B------:R-:W1:Y:S02]  /*03f0*/  S2R R17, SR_TID.X ;  /* 0x0000000000117919 */ /* 0x000e640000002100 */
[----:B------:R-:W-:Y:S01]  /*0400*/  ISETP.GT.U32.AND P5, PT, R4, R3, PT ;  /* 0x000000030400720c */ /* 0x000fe20003fa4070 */
[----:B------:R-:W-:-:S05]  /*0410*/  IMAD R15, R10, R15, UR6 ;  /* 0x000000060a0f7e24 */ /* 0x000fca000f8e020f */
[----:B------:R-:W-:Y:S01]  /*0420*/  ISETP.GE.U32.AND P0, PT, R15, R10, PT ;  /* 0x0000000a0f00720c */ /* 0x000fe20003f06070 */
[----:B------:R-:W-:Y:S02]  /*0430*/  @!P4 IMAD.IADD R2, R2, 0x1, -R5 ;  /* 0x000000010202c824 */ /* 0x000fe400078e0a05 */
[----:B------:R-:W-:Y:S01]  /*0440*/  @!P4 VIADD R12, R12, 0x1 ;  /* 0x000000010c0cc836 */ /* 0x000fe20000000000 */
[----:B------:R-:W-:Y:S02]  /*0450*/  ISETP.NE.U32.AND P4, PT, R10, RZ, PT ;  /* 0x000000ff0a00720c */ /* 0x000fe40003f85070 */
[----:B------:R-:W-:Y:S01]  /*0460*/  ISETP.GE.U32.AND P6, PT, R2, R5, PT ;  /* 0x000000050200720c */ /* 0x000fe20003fc6070 */
[----:B------:R-:W-:Y:S02]  /*0470*/  @!P5 IMAD.IADD R3, R3, 0x1, -R4 ;  /* 0x000000010303d824 */ /* 0x000fe400078e0a04 */
[----:B------:R-:W-:Y:S01]  /*0480*/  @!P5 VIADD R14, R14, 0x1 ;  /* 0x000000010e0ed836 */ /* 0x000fe20000000000 */
[----:B------:R-:W-:-:S02]  /*0490*/  ISETP.NE.AND P5, PT, R8, RZ, PT ;  /* 0x000000ff0800720c */ /* 0x000fc40003fa5270 */
[----:B------:R-:W-:Y:S01]  /*04a0*/  ISETP.GE.U32.AND P1, PT, R3, R4, PT ;  /* 0x000000040300720c */ /* 0x000fe20003f26070 */
[----:B0-----:R-:W-:Y:S01]  /*04b0*/  IMAD R3, R18, UR5, R19 ;  /* 0x0000000512037c24 */ /* 0x001fe2000f8e0213 */
[-C--:B------:R-:W-:Y:S01]  /*04c0*/  @P0 IADD3 R15, PT, PT, R15, -R10.reuse, RZ ;  /* 0x8000000a0f0f0210 */ /* 0x080fe20007ffe0ff */
[----:B------:R-:W0:Y:S01]  /*04d0*/  LDCU UR5, c[0x0][0x3b0] ;  /* 0x00007600ff0577ac */ /* 0x000e220008000800 */
[----:B------:R-:W-:Y:S02]  /*04e0*/  @P0 IADD3 R0, PT, PT, R0, 0x1, RZ ;  /* 0x0000000100000810 */ /* 0x000fe40007ffe0ff */
[----:B------:R-:W-:Y:S01]  /*04f0*/  ISETP.GE.U32.AND P3, PT, R15, R10, PT ;  /* 0x0000000a0f00720c */ /* 0x000fe20003f66070 */
[----:B------:R-:W-:Y:S01]  /*0500*/  @P6 VIADD R12, R12, 0x1 ;  /* 0x000000010c0c6836 */ /* 0x000fe20000000000 */
[----:B------:R-:W-:-:S03]  /*0510*/  ISETP.GE.AND P6, PT, R13, RZ, PT ;  /* 0x000000ff0d00720c */ /* 0x000fc60003fc6270 */
[----:B------:R-:W-:Y:S02]  /*0520*/  IMAD.MOV.U32 R2, RZ, RZ, R12 ;  /* 0x000000ffff027224 */ /* 0x000fe400078e000c */
[----:B------:R-:W-:Y:S01]  /*0530*/  @P1 VIADD R14, R14, 0x1 ;  /* 0x000000010e0e1836 */ /* 0x000fe20000000000 */
[----:B------:R-:W-:Y:S01]  /*0540*/  ISETP.NE.AND P1, PT, R6, RZ, PT ;  /* 0x000000ff0600720c */ /* 0x000fe20003f25270 */
[----:B------:R-:W-:Y:S01]  /*0550*/  @!P2 IMAD.MOV R2, RZ, RZ, -R2 ;  /* 0x000000ffff02a224 */ /* 0x000fe200078e0a02 */
[----:B------:R-:W-:Y:S01]  /*0560*/  @!P5 LOP3.LUT R2, RZ, R8, RZ, 0x33, !PT ;  /* 0x00000008ff02d212 */ /* 0x000fe200078e33ff */
[----:B------:R-:W-:Y:S02]  /*0570*/  IMAD.MOV.U32 R4, RZ, RZ, R14 ;  /* 0x000000ffff047224 */ /* 0x000fe400078e000e */
[----:B------:R-:W-:Y:S01]  /*0580*/  @P3 VIADD R0, R0, 0x1 ;  /* 0x0000000100003836 */ /* 0x000fe20000000000 */
[----:B------:R-:W-:Y:S01]  /*0590*/  @!P4 LOP3.LUT R0, RZ, R10, RZ, 0x33, !PT ;  /* 0x0000000aff00c212 */ /* 0x000fe200078e33ff */
[----:B-1----:R-:W-:Y:S01]  /*05a0*/  IMAD R5, R16, UR4, R17 ;  /* 0x0000000410057c24 */ /* 0x002fe2000f8e0211 */
[----:B------:R-:W-:-:S02]  /*05b0*/  @!P6 IADD3 R4, PT, PT, -R4, RZ, RZ ;  /* 0x000000ff0404e210 */ /* 0x000fc40007ffe1ff */
[----:B------:R-:W-:Y:S01]  /*05c0*/  ISETP.GT.AND P0, PT, R3, R2, PT ;  /* 0x000000020300720c */ /* 0x000fe20003f04270 */
[----:B------:R-:W-:Y:S02]  /*05d0*/  IMAD.MOV R7, RZ, RZ, -R0 ;  /* 0x000000ffff077224 */ /* 0x000fe400078e0a00 */
[----:B------:R-:W-:Y:S02]  /*05e0*/  @!P1 LOP3.LUT R4, RZ, R6, RZ, 0x33, !PT ;  /* 0x00000006ff049212 */ /* 0x000fe400078e33ff */
[----:B------:R-:W-:Y:S02]  /*05f0*/  IMAD R7, R10, R7, UR6 ;  /* 0x000000060a077e24 */ /* 0x000fe4000f8e0207 */
[----:B------:R-:W-:-:S04]  /*0600*/  ISETP.GT.OR P0, PT, R5, R4, P0 ;  /* 0x000000040500720c */ /* 0x000fc80000704670 */
[----:B------:R-:W-:-:S04]  /*0610*/  ISETP.GE.OR P0, PT, R7, R10, P0 ;  /* 0x0000000a0700720c */ /* 0x000fc80000706670 */
[----:B0-----:R-:W-:-:S13]  /*0620*/  ISETP.GE.OR P0, PT, R0, UR5, P0 ;  /* 0x0000000500007c0c */ /* 0x001fda0008706670 */
[----:B------:R-:W-:Y:S05]  /*0630*/  @P0 EXIT ;  /* 0x000000000000094d */ /* 0x000fea0003800000 */
[----:B------:R-:W0:Y:S01]  /*0640*/  LDCU UR6, c[0x0][0x3b4] ;  /* 0x00007680ff0677ac */ /* 0x000e220008000800 */
[----:B------:R-:W-:Y:S01]  /*0650*/  IMAD R6, R5, R6, -R11 ;  /* 0x0000000605067224 */ /* 0x000fe200078e0a0b */
[----:B------:R-:W-:Y:S01]  /*0660*/  CS2R R10, SRZ ;  /* 0x00000000000a7805 */ /* 0x000fe2000001ff00 */
[----:B------:R-:W-:Y:S01]  /*0670*/  IMAD R8, R3, R8, -R9 ;  /* 0x0000000803087224 */ /* 0x000fe200078e0a09 */
[----:B------:R-:W1:Y:S01]  /*0680*/  LDCU.64 UR8, c[0x0][0x358] ;  /* 0x00006b00ff0877ac */ /* 0x000e620008000a00 */
[----:B0-----:R-:W-:-:S09]  /*0690*/  UISETP.GE.AND UP0, UPT, UR6, 0x1, UPT ;  /* 0x000000010600788c */ /* 0x001fd2000bf06270 */
[----:B-1----:R-:W-:Y:S05]  /*06a0*/  BRA.U !UP0, `(.L_x_0) ;  /* 0x0000003908e47547 */ /* 0x002fea000b800000 */
[----:B------:R-:W-:Y:S01]  /*06b0*/  UISETP.GE.AND UP0, UPT, UR12, 0x1, UPT ;  /* 0x000000010c00788c */ /* 0x000fe2000bf06270 */
[----:B------:R-:W-:-:S08]  /*06c0*/  IMAD R9, R7, UR6, RZ ;  /* 0x0000000607097c24 */ /* 0x000fd0000f8e02ff */
[----:B------:R-:W-:Y:S05]  /*06d0*/  BRA.U !UP0, `(.L_x_1) ;  /* 0x0000002908a47547 */ /* 0x000fea000b800000 */
[----:B------:R-:W-:-:S09]  /*06e0*/  UISETP.GE.AND UP0, UPT, UR13, 0x1, UPT ;  /* 0x000000010d00788c */ /* 0x000fd2000bf06270 */
[----:B------:R-:W-:Y:S05]  /*06f0*/  BRA.U !UP0, `(.L_x_2) ;  /* 0x0000001d08047547 */ /* 0x000fea000b800000 */
[----:B------:R-:W0:Y:S02]  /*0700*/  LDCU.64 UR4, c[0x0][0x398] ;  /* 0x00007300ff0477ac */ /* 0x000e240008000a00 */
[----:B0-----:R-:W-:-:S04]  /*0710*/  UISETP.NE.U32.AND UP0, UPT, UR4, URZ, UPT ;  /* 0x000000ff0400728c */ /* 0x001fc8000bf05070 */
[----:B------:R-:W-:-:S09]  /*0720*/  UISETP.NE.AND.EX UP0, UPT, UR5, URZ, UPT, UP0 ;  /* 0x000000ff0500728c */ /* 0x000fd2000bf05300 */
[----:B------:R-:W-:Y:S05]  /*0730*/  BRA.U UP0, `(.L_x_3) ;  /* 0x0000000d00707547 */ /* 0x000fea000b800000 */
[----:B------:R-:W-:Y:S01]  /*0740*/  CS2R R10, SRZ ;  /* 0x00000000000a7805 */ /* 0x000fe2000001ff00 */
[----:B------:R-:W-:Y:S02]  /*0750*/  ULOP3.LUT UR6, UR13, 0x7, URZ, 0xc0, !UPT ;  /* 0x000000070d067892 */ /* 0x000fe4000f8ec0ff */
[----:B------:R-:W-:Y:S02]  /*0760*/  ULOP3.LUT UR7, UR13, 0x3, URZ, 0xc0, !UPT ;  /* 0x000000030d077892 */ /* 0x000fe4000f8ec0ff */
[----:B------:R-:W-:Y:S01]  /*0770*/  ULOP3.LUT UR10, UR13, 0x7ffffff8, URZ, 0xc0, !UPT ;  /* 0x7ffffff80d0a7892 */ /* 0x000fe2000f8ec0ff */
[----:B------:R-:W-:-:S11]  /*0780*/  UMOV UR4, URZ ;  /* 0x000000ff00047c82 */ /* 0x000fd60008000000 */
.L_x_11:
[----:B------:R-:W0:Y:S01]  /*0790*/  LDC R25, c[0x0][0x3b4] ;  /* 0x0000ed00ff197b82 */ /* 0x000e220000000800 */
[----:B------:R-:W-:Y:S01]  /*07a0*/  IMAD.MOV.U32 R24, RZ, RZ, RZ ;  /* 0x000000ffff187224 */ /* 0x000fe200078e00ff */
[----:B------:R-:W-:Y:S01]  /*07b0*/  UMOV UR5, URZ ;  /* 0x000000ff00057c82 */ /* 0x000fe20008000000 */
[----:B01----:R-:W-:-:S07]  /*07c0*/  IMAD R25, R0, R25, UR4 ;  /* 0x0000000400197e24 */ /* 0x003fce000f8e0219 */
.L_x_10:
[----:B0-----:R-:W0:Y:S01]  /*07d0*/  LDCU UR16, c[0x0][0x3c8] ;  /* 0x00007900ff1077ac */ /* 0x001e220008000800 */
[----:B----4-:R-:W-:Y:S02]  /*07e0*/  VIADD R12, R8, UR5 ;  /* 0x00000005080c7c36 */ /* 0x010fe40008000000 */
[----:B------:R-:W-:Y:S01]  /*07f0*/  HFMA2 R29, -RZ, RZ, 0, 0 ;  /* 0x00000000ff1d7431 */ /* 0x000fe200000001ff */
[----:B-1----:R-:W1:Y:S01]  /*0800*/  LDCU UR15, c[0x0][0x3c4] ;  /* 0x00007880ff0f77ac */ /* 0x002e620008000800 */
[----:B--2---:R-:W2:Y:S01]  /*0810*/  LDCU UR11, c[0x0][0x3bc] ;  /* 0x00007780ff0b77ac */ /* 0x004ea20008000800 */
[----:B0-----:R-:W-:Y:S01]  /*0820*/  IMAD.U32 R26, RZ, RZ, UR16 ;  /* 0x00000010ff1a7e24 */ /* 0x001fe2000f8e00ff */
[----:B-1----:R-:W-:-:S04]  /*0830*/  UIMAD UR14, UR4, UR15, UR5 ;  /* 0x0000000f040e72a4 */ /* 0x002fc8000f8e0205 */
[----:B------:R-:W-:Y:S01]  /*0840*/  ISETP.GE.U32.AND P1, PT, R26, 0x8, PT ;  /* 0x000000081a00780c */ /* 0x000fe20003f26070 */
[----:B------:R-:W-:Y:S01]  /*0850*/  UIADD3 UR5, UPT, UPT, UR5, 0x1, URZ ;  /* 0x0000000105057890 */ /* 0x000fe2000fffe0ff */
[C---:B--2---:R-:W-:Y:S01]  /*0860*/  ISETP.GE.AND P0, PT, R12.reuse, UR11, PT ;  /* 0x0000000b0c007c0c */ /* 0x044fe2000bf06270 */
[----:B------:R-:W-:Y:S02]  /*0870*/  IMAD R27, R25, UR11, R12 ;  /* 0x0000000b191b7c24 */ /* 0x000fe4000f8e020c */
[----:B------:R-:W-:Y:S01]  /*0880*/  UISETP.NE.AND UP0, UPT, UR5, UR15, UPT ;  /* 0x0000000f0500728c */ /* 0x000fe2000bf05270 */
[----:B------:R-:W-:-:S07]  /*0890*/  ISETP.GT.AND P0, PT, R12, -0x1, !P0 ;  /* 0xffffffff0c00780c */ /* 0x000fce0004704270 */
[----:B---3--:R-:W-:Y:S06]  /*08a0*/  @!P1 BRA `(.L_x_4) ;  /* 0x0000000400549947 */ /* 0x008fec0003800000 */
[----:B------:R-:W-:Y:S01]  /*08b0*/  IMAD.MOV.U32 R29, RZ, RZ, RZ ;  /* 0x000000ffff1d7224 */ /* 0x000fe200078e00ff */
[----:B------:R-:W0:Y:S06]  /*08c0*/  LDCU UR11, c[0x0][0x3c0] ;  /* 0x00007800ff0b77ac */ /* 0x000e2c0008000800 */
.L_x_5:
[----:B-1----:R-:W1:Y:S01]  /*08d0*/  LDC R26, c[0x0][0x3c8] ;  /* 0x0000f200ff1a7b82 */ /* 0x002e620000000800 */
[----:B------:R-:W-:-:S04]  /*08e0*/  IMAD.IADD R28, R6, 0x1, R29 ;  /* 0x00000001061c7824 */ /* 0x000fc800078e021d */
[----:B0-----:R-:W-:Y:S01]  /*08f0*/  IMAD R13, R27, UR11, R28 ;  /* 0x0000000b1b0d7c24 */ /* 0x001fe2000f8e021c */
[C---:B------:R-:W-:Y:S02]  /*0900*/  ISETP.GE.AND P1, PT, R28.reuse, UR11, PT ;  /* 0x0000000b1c007c0c */ /* 0x040fe4000bf26270 */
[----:B------:R-:W0:Y:S02]  /*0910*/  LDC.64 R16, c[0x0][0x380] ;  /* 0x0000e000ff107b82 */ /* 0x000e240000000a00 */
[----:B------:R-:W-:-:S04]  /*0920*/  ISETP.GT.AND P1, PT, R28, -0x1, !P1 ;  /* 0xffffffff1c00780c */ /* 0x000fc80004f24270 */
[----:B------:R-:W-:Y:S02]  /*0930*/  PLOP3.LUT P1, PT, P0, P1, PT, 0x80, 0x8 ;  /* 0x000000000008781c */ /* 0x000fe40000723070 */
[----:B--2---:R-:W2:Y:S01]  /*0940*/  LDC.64 R14, c[0x0][0x388] ;  /* 0x0000e200ff0e7b82 */ /* 0x004ea20000000a00 */
[----:B-1----:R-:W-:Y:S02]  /*0950*/  IMAD R19, R26, UR14, R29 ;  /* 0x0000000e1a137c24 */ /* 0x002fe4000f8e021d */
[----:B0-----:R-:W-:-:S04]  /*0960*/  IMAD.WIDE R16, R13, 0x8, R16 ;  /* 0x000000080d107825 */ /* 0x001fc800078e0210 */
[----:B--2---:R-:W-:-:S04]  /*0970*/  IMAD.WIDE R14, R19, 0x8, R14 ;  /* 0x00000008130e7825 */ /* 0x004fc800078e020e */
[----:B------:R-:W2:Y:S04]  /*0980*/  @P1 LDG.E.64 R18, desc[UR8][R16.64] ;  /* 0x0000000810121981 */ /* 0x000ea8000c1e1b00 */
[----:B------:R-:W2:Y:S01]  /*0990*/  @P1 LDG.E.64 R12, desc[UR8][R14.64] ;  /* 0x000000080e0c1981 */ /* 0x000ea2000c1e1b00 */
[----:B------:R-:W2:Y:S02]  /*09a0*/  @P1 F2F.F64.F32 R20, R24 ;  /* 0x0000001800141310 */ /* 0x000ea40000201800 */
[----:B--2---:R-:W-:Y:S01]  /*09b0*/  @P1 DFMA R20, R18, R12, R20 ;  /* 0x0000000c1214122b */ /* 0x004fe20000000014 */
[----:B------:R-:W-:-:S05]  /*09c0*/  VIADD R12, R28, 0x1 ;  /* 0x000000011c0c7836 */ /* 0x000fca0000000000 */
[----:B------:R-:W-:-:S04]  /*09d0*/  ISETP.GE.AND P2, PT, R12, UR11, PT ;  /* 0x0000000b0c007c0c */ /* 0x000fc8000bf46270 */
[----:B------:R-:W-:-:S04]  /*09e0*/  ISETP.GT.AND P2, PT, R12, -0x1, !P2 ;  /* 0xffffffff0c00780c */ /* 0x000fc80005744270 */
[----:B------:R-:W-:-:S13]  /*09f0*/  PLOP3.LUT P2, PT, P0, P2, PT, 0x80, 0x8 ;  /* 0x000000000008781c */ /* 0x000fda0000745070 */
[----:B------:R-:W2:Y:S04]  /*0a00*/  @P2 LDG.E.64 R18, desc[UR8][R16.64+0x8] ;  /* 0x0000080810122981 */ /* 0x000ea8000c1e1b00 */
[----:B------:R-:W2:Y:S01]  /*0a10*/  @P2 LDG.E.64 R12, desc[UR8][R14.64+0x8] ;  /* 0x000008080e0c2981 */ /* 0x000ea2000c1e1b00 */
[----:B------:R-:W0:Y:S08]  /*0a20*/  @P1 F2F.F32.F64 R24, R20 ;  /* 0x0000001400181310 */ /* 0x000e300000301000 */
[----:B0-----:R-:W2:Y:S02]  /*0a30*/  @P2 F2F.F64.F32 R22, R24 ;  /* 0x0000001800162310 */ /* 0x001ea40000201800 */
        /* <DEDUP_REMOVED lines=10> */
[----:B------:R-:W-:-:S04]  /*0ae0*/  IADD3 R12, PT, PT, R28, 0x3, RZ ;  /* 0x000000031c0c7810 */ /* 0x000fc80007ffe0ff */
        /* <DEDUP_REMOVED lines=32> */
[----:B------:R-:W0:Y:S01]  /*0cf0*/  @P2 F2F.F32.F64 R24, R22 ;  /* 0x0000001600182310 */ /* 0x000e220000301000 */
[----:B------:R-:W-:-:S05]  /*0d00*/  VIADD R28, R28, 0x7 ;  /* 0x000000071c1c7836 */ /* 0x000fca0000000000 */
[----:B------:R-:W-:-:S04]  /*0d10*/  ISETP.GE.AND P2, PT, R28, UR11, PT ;  /* 0x0000000b1c007c0c */ /* 0x000fc8000bf46270 */
[----:B------:R-:W-:-:S04]  /*0d20*/  ISETP.GT.AND P2, PT, R28, -0x1, !P2 ;  /* 0xffffffff1c00780c */ /* 0x000fc80005744270 */
[----:B------:R-:W-:Y:S01]  /*0d30*/  PLOP3.LUT P2, PT, P0, P2, PT, 0x80, 0x8 ;  /* 0x000000000008781c */ /* 0x000fe20000745070 */
[----:B0-----:R-:W2:Y:S02]  /*0d40*/  @P1 F2F.F64.F32 R12, R24 ;  /* 0x00000018000c1310 */ /* 0x001ea40000201800 */
[----:B--2---:R-:W-:-:S10]  /*0d50*/  @P1 DFMA R12, R20, R18, R12 ;  /* 0x00000012140c122b */ /* 0x004fd4000000000c */
[----:B------:R-:W2:Y:S04]  /*0d60*/  @P2 LDG.E.64 R18, desc[UR8][R16.64+0x38] ;  /* 0x0000380810122981 */ /* 0x000ea8000c1e1b00 */
[----:B------:R-:W2:Y:S01]  /*0d70*/  @P2 LDG.E.64 R20, desc[UR8][R14.64+0x38] ;  /* 0x000038080e142981 */ /* 0x000ea2000c1e1b00 */
[----:B------:R-:W0:Y:S01]  /*0d80*/  @P1 F2F.F32.F64 R24, R12 ;  /* 0x0000000c00181310 */ /* 0x000e220000301000 */
[----:B------:R-:W-:-:S04]  /*0d90*/  IADD3 R29, PT, PT, R29, 0x8, RZ ;  /* 0x000000081d1d7810 */ /* 0x000fc80007ffe0ff */
[----:B------:R-:W-:-:S03]  /*0da0*/  ISETP.NE.AND P1, PT, R29, UR10, PT ;  /* 0x0000000a1d007c0c */ /* 0x000fc6000bf25270 */
[----:B0-----:R-:W2:Y:S02]  /*0db0*/  @P2 F2F.F64.F32 R12, R24 ;  /* 0x00000018000c2310 */ /* 0x001ea40000201800 */
[----:B--2---:R-:W-:-:S06]  /*0dc0*/  @P2 DFMA R18, R18, R20, R12 ;  /* 0x000000141212222b */ /* 0x004fcc000000000c */
[----:B------:R1:W2:Y:S02]  /*0dd0*/  @P2 F2F.F32.F64 R24, R18 ;  /* 0x0000001200182310 */ /* 0x0002a40000301000 */
[----:B------:R-:W-:Y:S05]  /*0de0*/  @P1 BRA `(.L_x_5) ;  /* 0xfffffff800b81947 */ /* 0x000fea000383ffff */
[----:B------:R-:W-:-:S07]  /*0df0*/  IMAD.U32 R29, RZ, RZ, UR10 ;  /* 0x0000000aff1d7e24 */ /* 0x000fce000f8e00ff */
.L_x_4:
[----:B------:R-:W-:-:S09]  /*0e00*/  UISETP.NE.AND UP1, UPT, UR6, URZ, UPT ;  /* 0x000000ff0600728c */ /* 0x000fd2000bf25270 */
[----:B------:R-:W-:Y:S05]  /*0e10*/  BRA.U !UP1, `(.L_x_6) ;  /* 0x0000000509887547 */ /* 0x000fea000b800000 */
[----:B------:R-:W-:Y:S02]  /*0e20*/  UIADD3 UR11, UPT, UPT, UR6, -0x1, URZ ;  /* 0xffffffff060b7890 */ /* 0x000fe4000fffe0ff */
[----:B------:R-:W-:Y:S02]  /*0e30*/  UISETP.NE.AND UP2, UPT, UR7, URZ, UPT ;  /* 0x000000ff0700728c */ /* 0x000fe4000bf45270 */
[----:B------:R-:W-:-:S09]  /*0e40*/  UISETP.GE.U32.AND UP1, UPT, UR11, 0x3, UPT ;  /* 0x000000030b00788c */ /* 0x000fd2000bf26070 */
[----:B------:R-:W-:Y:S05]  /*0e50*/  BRA.U !UP1, `(.L_x_7) ;  /* 0x0000000109b07547 */ /* 0x000fea000b800000 */
[----:B------:R-:W0:Y:S01]  /*0e60*/  LDCU UR11, c[0x0][0x3c0] ;  /* 0x00007800ff0b77ac */ /* 0x000e220008000800 */
[----:B------:R-:W3:Y:S01]  /*0e70*/  LDC.64 R14, c[0x0][0x380] ;  /* 0x0000e000ff0e7b82 */ /* 0x000ee20000000a00 */
[--C-:B------:R-:W-:Y:S02]  /*0e80*/  IMAD.IADD R28, R6, 0x1, R29.reuse ;  /* 0x00000001061c7824 */ /* 0x100fe400078e021d */
[----:B-1----:R-:W-:-:S05]  /*0e90*/  IMAD R19, R26, UR14, R29 ;  /* 0x0000000e1a137c24 */ /* 0x002fca000f8e021d */
[----:B------:R-:W1:Y:S01]  /*0ea0*/  LDC.64 R12, c[0x0][0x388] ;  /* 0x0000e200ff0c7b82 */ /* 0x000e620000000a00 */
[----:B0-----:R-:W-:Y:S01]  /*0eb0*/  ISETP.GE.AND P1, PT, R28, UR11, PT ;  /* 0x0000000b1c007c0c */ /* 0x001fe2000bf26270 */
[----:B------:R-:W-:-:S03]  /*0ec0*/  IMAD R17, R27, UR11, R28 ;  /* 0x0000000b1b117c24 */ /* 0x000fc6000f8e021c */
[----:B------:R-:W-:Y:S01]  /*0ed0*/  ISETP.GT.AND P1, PT, R28, -0x1, !P1 ;  /* 0xffffffff1c00780c */ /* 0x000fe20004f24270 */
[----:B---3--:R-:W-:-:S03]  /*0ee0*/  IMAD.WIDE R14, R17, 0x8, R14 ;  /* 0x00000008110e7825 */ /* 0x008fc600078e020e */
[----:B------:R-:W-:Y:S01]  /*0ef0*/  PLOP3.LUT P1, PT, P0, P1, PT, 0x80, 0x8 ;  /* 0x000000000008781c */ /* 0x000fe20000723070 */
[----:B-1----:R-:W-:-:S12]  /*0f00*/  IMAD.WIDE R12, R19, 0x8, R12 ;  /* 0x00000008130c7825 */ /* 0x002fd800078e020c */
[----:B------:R-:W3:Y:S04]  /*0f10*/  @P1 LDG.E.64 R18, desc[UR8][R14.64] ;  /* 0x000000080e121981 */ /* 0x000ee8000c1e1b00 */
[----:B------:R-:W3:Y:S01]  /*0f20*/  @P1 LDG.E.64 R16, desc[UR8][R12.64] ;  /* 0x000000080c101981 */ /* 0x000ee2000c1e1b00 */
[----:B--2---:R-:W3:Y:S02]  /*0f30*/  @P1 F2F.F64.F32 R20, R24 ;  /* 0x0000001800141310 */ /* 0x004ee40000201800 */
[----:B---3--:R-:W-:Y:S01]  /*0f40*/  @P1 DFMA R20, R18, R16, R20 ;  /* 0x000000101214122b */ /* 0x008fe20000000014 */
        /* <DEDUP_REMOVED lines=16> */
[----:B------:R-:W-:-:S04]  /*1050*/  IADD3 R28, PT, PT, R28, 0x3, RZ ;  /* 0x000000031c1c7810 */ /* 0x000fc80007ffe0ff */
[----:B------:R-:W-:-:S04]  /*1060*/  ISETP.GE.AND P2, PT, R28, UR11, PT ;  /* 0x0000000b1c007c0c */ /* 0x000fc8000bf46270 */
[----:B------:R-:W-:-:S04]  /*1070*/  ISETP.GT.AND P2, PT, R28, -0x1, !P2 ;  /* 0xffffffff1c00780c */ /* 0x000fc80005744270 */
[----:B------:R-:W-:Y:S01]  /*1080*/  PLOP3.LUT P2, PT, P0, P2, PT, 0x80, 0x8 ;  /* 0x000000000008781c */ /* 0x000fe20000745070 */
[----:B0-----:R-:W2:Y:S02]  /*1090*/  @P1 F2F.F64.F32 R18, R24 ;  /* 0x0000001800121310 */ /* 0x001ea40000201800 */
[----:B--2---:R-:W-:-:S10]  /*10a0*/  @P1 DFMA R16, R20, R16, R18 ;  /* 0x000000101410122b */ /* 0x004fd40000000012 */
[----:B------:R-:W2:Y:S04]  /*10b0*/  @P2 LDG.E.64 R18, desc[UR8][R14.64+0x18] ;  /* 0x000018080e122981 */ /* 0x000ea8000c1e1b00 */
[----:B------:R0:W2:Y:S01]  /*10c0*/  @P2 LDG.E.64 R20, desc[UR8][R12.64+0x18] ;  /* 0x000018080c142981 */ /* 0x0000a2000c1e1b00 */
[----:B------:R-:W0:Y:S01]  /*10d0*/  @P1 F2F.F32.F64 R24, R16 ;  /* 0x0000001000181310 */ /* 0x000e220000301000 */
[----:B------:R-:W-:-:S07]  /*10e0*/  VIADD R29, R29, 0x4 ;  /* 0x000000041d1d7836 */ /* 0x000fce0000000000 */
[----:B0-----:R-:W2:Y:S02]  /*10f0*/  @P2 F2F.F64.F32 R12, R24 ;  /* 0x00000018000c2310 */ /* 0x001ea40000201800 */
[----:B--2---:R-:W-:-:S06]  /*1100*/  @P2 DFMA R18, R18, R20, R12 ;  /* 0x000000141212222b */ /* 0x004fcc000000000c */
[----:B------:R0:W3:Y:S05]  /*1110*/  @P2 F2F.F32.F64 R24, R18 ;  /* 0x0000001200182310 */ /* 0x0000ea0000301000 */
.L_x_7:
[----:B------:R-:W-:Y:S05]  /*1120*/  BRA.U !UP2, `(.L_x_6) ;  /* 0x000000010ac47547 */ /* 0x000fea000b800000 */
[----:B------:R-:W-:Y:S01]  /*1130*/  UISETP.NE.AND UP1, UPT, UR7, 0x1, UPT ;  /* 0x000000010700788c */ /* 0x000fe2000bf25270 */
[----:B------:R-:W-:-:S08]  /*1140*/  LOP3.LUT P3, RZ, R26, 0x1, RZ, 0xc0, !PT ;  /* 0x000000011aff7812 */ /* 0x000fd0000786c0ff */
[----:B------:R-:W-:Y:S05]  /*1150*/  BRA.U !UP1, `(.L_x_8) ;  /* 0x0000000109687547 */ /* 0x000fea000b800000 */
[----:B------:R-:W4:Y:S01]  /*1160*/  LDCU UR11, c[0x0][0x3c0] ;  /* 0x00007800ff0b77ac */ /* 0x000f220008000800 */
[----:B------:R-:W5:Y:S01]  /*1170*/  LDC.64 R16, c[0x0][0x380] ;  /* 0x0000e000ff107b82 */ /* 0x000f620000000a00 */
[--C-:B------:R-:W-:Y:S02]  /*1180*/  IMAD.IADD R12, R6, 0x1, R29.reuse ;  /* 0x00000001060c7824 */ /* 0x100fe400078e021d */
[----:B------:R-:W-:-:S05]  /*1190*/  IMAD R15, R26, UR14, R29 ;  /* 0x0000000e1a0f7c24 */ /* 0x000fca000f8e021d */
[----:B------:R-:W0:Y:S01]  /*11a0*/  LDC.64 R22, c[0x0][0x388] ;  /* 0x0000e200ff167b82 */ /* 0x000e220000000a00 */
[----:B----4-:R-:W-:Y:S01]  /*11b0*/  ISETP.GE.AND P1, PT, R12, UR11, PT ;  /* 0x0000000b0c007c0c */ /* 0x010fe2000bf26270 */
[----:B------:R-:W-:-:S03]  /*11c0*/  IMAD R13, R27, UR11, R12 ;  /* 0x0000000b1b0d7c24 */ /* 0x000fc6000f8e020c */
[----:B------:R-:W-:Y:S01]  /*11d0*/  ISETP.GT.AND P1, PT, R12, -0x1, !P1 ;  /* 0xffffffff0c00780c */ /* 0x000fe20004f24270 */
[----:B-----5:R-:W-:-:S03]  /*11e0*/  IMAD.WIDE R16, R13, 0x8, R16 ;  /* 0x000000080d107825 */ /* 0x020fc600078e0210 */
[----:B------:R-:W-:Y:S01]  /*11f0*/  PLOP3.LUT P1, PT, P0, P1, PT, 0x80, 0x8 ;  /* 0x000000000008781c */ /* 0x000fe20000723070 */
[----:B0-----:R-:W-:-:S12]  /*1200*/  IMAD.WIDE R22, R15, 0x8, R22 ;  /* 0x000000080f167825 */ /* 0x001fd800078e0216 */
[----:B------:R-:W4:Y:S04]  /*1210*/  @P1 LDG.E.64 R20, desc[UR8][R16.64] ;  /* 0x0000000810141981 */ /* 0x000f28000c1e1b00 */
[----:B-1----:R-:W4:Y:S01]  /*1220*/  @P1 LDG.E.64 R18, desc[UR8][R22.64] ;  /* 0x0000000816121981 */ /* 0x002f22000c1e1b00 */
[----:B------:R-:W-:-:S05]  /*1230*/  VIADD R12, R12, 0x1 ;  /* 0x000000010c0c7836 */ /* 0x000fca0000000000 */
[----:B------:R-:W-:-:S04]  /*1240*/  ISETP.GE.AND P2, PT, R12, UR11, PT ;  /* 0x0000000b0c007c0c */ /* 0x000fc8000bf46270 */
[----:B------:R-:W-:-:S04]  /*1250*/  ISETP.GT.AND P2, PT, R12, -0x1, !P2 ;  /* 0xffffffff0c00780c */ /* 0x000fc80005744270 */
[----:B------:R-:W-:-:S13]  /*1260*/  PLOP3.LUT P2, PT, P0, P2, PT, 0x80, 0x8 ;  /* 0x000000000008781c */ /* 0x000fda0000745070 */
[----:B------:R-:W5:Y:S04]  /*1270*/  @P2 LDG.E.64 R16, desc[UR8][R16.64+0x8] ;  /* 0x0000080810102981 */ /* 0x000f68000c1e1b00 */
[----:B------:R-:W5:Y:S01]  /*1280*/  @P2 LDG.E.64 R14, desc[UR8][R22.64+0x8] ;  /* 0x00000808160e2981 */ /* 0x000f62000c1e1b00 */
[----:B--23--:R-:W4:Y:S01]  /*1290*/  @P1 F2F.F64.F32 R12, R24 ;  /* 0x00000018000c1310 */ /* 0x00cf220000201800 */
[----:B------:R-:W-:Y:S01]  /*12a0*/  VIADD R29, R29, 0x2 ;  /* 0x000000021d1d7836 */ /* 0x000fe20000000000 */
[----:B----4-:R-:W-:-:S06]  /*12b0*/  @P1 DFMA R18, R20, R18, R12 ;  /* 0x000000121412122b */ /* 0x010fcc000000000c */
[----:B------:R-:W0:Y:S08]  /*12c0*/  @P1 F2F.F32.F64 R24, R18 ;  /* 0x0000001200181310 */ /* 0x000e300000301000 */
[----:B0-----:R-:W5:Y:S02]  /*12d0*/  @P2 F2F.F64.F32 R12, R24 ;  /* 0x00000018000c2310 */ /* 0x001f640000201800 */
[----:B-----5:R-:W-:-:S06]  /*12e0*/  @P2 DFMA R12, R16, R14, R12 ;  /* 0x0000000e100c222b */ /* 0x020fcc000000000c */
[----:B------:R4:W0:Y:S05]  /*12f0*/  @P2 F2F.F32.F64 R24, R12 ;  /* 0x0000000c00182310 */ /* 0x00082a0000301000 */
.L_x_8:
[----:B------:R-:W-:Y:S05]  /*1300*/  @!P3 BRA `(.L_x_6) ;  /* 0x00000000004cb947 */ /* 0x000fea0003800000 */
[----:B------:R-:W5:Y:S01]  /*1310*/  LDCU UR11, c[0x0][0x3c0] ;  /* 0x00007800ff0b77ac */ /* 0x000f620008000800 */
[----:B------:R-:W-:Y:S01]  /*1320*/  IADD3 R16, PT, PT, R6, R29, RZ ;  /* 0x0000001d06107210 */ /* 0x000fe20007ffe0ff */
[----:B------:R-:W-:Y:S03]  /*1330*/  BSSY.RECONVERGENT B0, `(.L_x_6) ;  /* 0x0000010000007945 */ /* 0x000fe60003800200 */
[----:B-----5:R-:W-:-:S04]  /*1340*/  ISETP.GE.AND P1, PT, R16, UR11, PT ;  /* 0x0000000b10007c0c */ /* 0x020fc8000bf26270 */
[----:B------:R-:W-:-:S04]  /*1350*/  ISETP.GT.AND P1, PT, R16, -0x1, !P1 ;  /* 0xffffffff1000780c */ /* 0x000fc80004f24270 */
[----:B------:R-:W-:-:S13]  /*1360*/  PLOP3.LUT P1, PT, P0, P1, PT, 0x80, 0x8 ;  /* 0x000000000008781c */ /* 0x000fda0000723070 */
[----:B------:R-:W-:Y:S05]  /*1370*/  @!P1 BRA `(.L_x_9) ;  /* 0x00000000002c9947 */ /* 0x000fea0003800000 */
[----:B------:R-:W5:Y:S01]  /*1380*/  LDC.64 R14, c[0x0][0x380] ;  /* 0x0000e000ff0e7b82 */ /* 0x000f620000000a00 */
[----:B------:R-:W-:Y:S02]  /*1390*/  IMAD R27, R27, UR11, R16 ;  /* 0x0000000b1b1b7c24 */ /* 0x000fe4000f8e0210 */
[----:B------:R-:W-:-:S05]  /*13a0*/  IMAD R29, R26, UR14, R29 ;  /* 0x0000000e1a1d7c24 */ /* 0x000fca000f8e021d */
[----:B----4-:R-:W4:Y:S01]  /*13b0*/  LDC.64 R12, c[0x0][0x388] ;  /* 0x0000e200ff0c7b82 */ /* 0x010f220000000a00 */
[----:B-----5:R-:W-:-:S06]  /*13c0*/  IMAD.WIDE R14, R27, 0x8, R14 ;  /* 0x000000081b0e7825 */ /* 0x020fcc00078e020e */
[----:B------:R-:W5:Y:S01]  /*13d0*/  LDG.E.64 R14, desc[UR8][R14.64] ;  /* 0x000000080e0e7981 */ /* 0x000f62000c1e1b00 */
[----:B----4-:R-:W-:-:S06]  /*13e0*/  IMAD.WIDE R12, R29, 0x8, R12 ;  /* 0x000000081d0c7825 */ /* 0x010fcc00078e020c */
[----:B------:R-:W5:Y:S01]  /*13f0*/  LDG.E.64 R12, desc[UR8][R12.64] ;  /* 0x000000080c0c7981 */ /* 0x000f62000c1e1b00 */
[----:B0-23--:R-:W5:Y:S02]  /*1400*/  F2F.F64.F32 R16, R24 ;  /* 0x0000001800107310 */ /* 0x00df640000201800 */
[----:B-----5:R-:W-:-:S06]  /*1410*/  DFMA R16, R14, R12, R16 ;  /* 0x0000000c0e10722b */ /* 0x020fcc0000000010 */
[----:B------:R0:W2:Y:S05]  /*1420*/  F2F.F32.F64 R24, R16 ;  /* 0x0000001000187310 */ /* 0x0000aa0000301000 */
.L_x_9:
[----:B------:R-:W-:Y:S05]  /*1430*/  BSYNC.RECONVERGENT B0 ;  /* 0x0000000000007941 */ /* 0x000fea0003800200 */
.L_x_6:
[----:B------:R-:W-:Y:S05]  /*1440*/  BRA.U UP0, `(.L_x_10) ;  /* 0xfffffff100e07547 */ /* 0x000fea000b83ffff */
[----:B----4-:R-:W4:Y:S01]  /*1450*/  LDC.64 R12, c[0x0][0x390] ;  /* 0x0000e400ff0c7b82 */ /* 0x010f220000000a00 */
[----:B------:R-:W-:Y:S01]  /*1460*/  VIADD R15, R9, UR4 ;  /* 0x00000004090f7c36 */ /* 0x000fe20008000000 */
[----:B------:R-:W5:Y:S03]  /*1470*/  LDCU UR5, c[0x0][0x3b4] ;  /* 0x00007680ff0577ac */ /* 0x000f660008000800 */
[----:B----4-:R-:W-:-:S06]  /*1480*/  IMAD.WIDE.U32 R12, R15, 0x8, R12 ;  /* 0x000000080f0c7825 */ /* 0x010fcc00078e000c */
[----:B------:R-:W4:Y:S01]  /*1490*/  LDG.E.64 R12, desc[UR8][R12.64] ;  /* 0x000000080c0c7981 */ /* 0x000f22000c1e1b00 */
[----:B0-23--:R-:W4:Y:S01]  /*14a0*/  F2F.F64.F32 R24, R24 ;  /* 0x0000001800187310 */ /* 0x00df220000201800 */
[----:B------:R-:W-:-:S04]  /*14b0*/  UIADD3 UR4, UPT, UPT, UR4, 0x1, URZ ;  /* 0x0000000104047890 */ /* 0x000fc8000fffe0ff */
[----:B-----5:R-:W-:Y:S01]  /*14c0*/  UISETP.NE.AND UP0, UPT, UR4, UR5, UPT ;  /* 0x000000050400728c */ /* 0x020fe2000bf05270 */
[----:B----4-:R-:W-:-:S08]  /*14d0*/  DFMA R10, R24, R12, R10 ;  /* 0x0000000c180a722b */ /* 0x010fd0000000000a */
[----:B------:R-:W-:Y:S05]  /*14e0*/  BRA.U !UP0, `(.L_x_0) ;  /* 0x0000002d08547547 */ /* 0x000fea000b800000 */
[----:B------:R-:W-:Y:S05]  /*14f0*/  BRA `(.L_x_11) ;  /* 0xfffffff000a47947 */ /* 0x000fea000383ffff */
.L_x_3:
[----:B------:R-:W-:Y:S01]  /*1500*/  IMAD.MOV.U32 R24, RZ, RZ, RZ ;  /* 0x000000ffff187224 */ /* 0x000fe200078e00ff */
[----:B------:R-:W-:Y:S01]  /*1510*/  CS2R R10, SRZ ;  /* 0x00000000000a7805 */ /* 0x000fe2000001ff00 */
[----:B------:R-:W-:Y:S02]  /*1520*/  ULOP3.LUT UR10, UR13, 0x7, URZ, 0xc0, !UPT ;  /* 0x000000070d0a7892 */ /* 0x000fe4000f8ec0ff */
[----:B------:R-:W-:-:S12]  /*1530*/  ULOP3.LUT UR11, UR13, 0x7ffffff8, URZ, 0xc0, !UPT ;  /* 0x7ffffff80d0b7892 */ /* 0x000fd8000f8ec0ff */
.L_x_19:
[----:B------:R-:W-:Y:S01]  /*1540*/  IMAD.MOV.U32 R25, RZ, RZ, RZ ;  /* 0x000000ffff197224 */ /* 0x000fe200078e00ff */
[----:B------:R-:W-:-:S06]  /*1550*/  UMOV UR4, URZ ;  /* 0x000000ff00047c82 */ /* 0x000fcc0008000000 */
.L_x_18:
[----:B0---4-:R-:W0:Y:S01]  /*1560*/  LDC R13, c[0x0][0x3c4] ;  /* 0x0000f100ff0d7b82 */ /* 0x011e220000000800 */
[----:B-1----:R-:W1:Y:S01]  /*1570*/  LDCU UR5, c[0x0][0x3c8] ;  /* 0x00007900ff0577ac */ /* 0x002e620008000800 */
[----:B------:R-:W-:Y:S02]  /*1580*/  VIADD R27, R8, UR4 ;  /* 0x00000004081b7c36 */ /* 0x000fe40008000000 */
[----:B------:R-:W-:Y:S01]  /*1590*/  HFMA2 R29, -RZ, RZ, 0, 0 ;  /* 0x00000000ff1d7431 */ /* 0x000fe200000001ff */
[----:B--2---:R-:W2:Y:S01]  /*15a0*/  LDCU UR6, c[0x0][0x3bc] ;  /* 0x00007780ff0677ac */ /* 0x004ea20008000800 */
[----:B---3--:R-:W3:Y:S01]  /*15b0*/  LDCU UR7, c[0x0][0x3b4] ;  /* 0x00007680ff0777ac */ /* 0x008ee20008000800 */
[----:B-1----:R-:W-:Y:S01]  /*15c0*/  UISETP.GE.U32.AND UP0, UPT, UR5, 0x8, UPT ;  /* 0x000000080500788c */ /* 0x002fe2000bf06070 */
[C---:B--2---:R-:W-:Y:S01]  /*15d0*/  ISETP.GE.AND P0, PT, R27.reuse, UR6, PT ;  /* 0x000000061b007c0c */ /* 0x044fe2000bf06270 */
[----:B0-----:R-:W-:Y:S01]  /*15e0*/  IMAD R26, R24, R13, UR4 ;  /* 0x00000004181a7e24 */ /* 0x001fe2000f8e020d */
[----:B------:R-:W-:Y:S01]  /*15f0*/  UIADD3 UR4, UPT, UPT, UR4, 0x1, URZ ;  /* 0x0000000104047890 */ /* 0x000fe2000fffe0ff */
[----:B---3--:R-:W-:Y:S01]  /*1600*/  IMAD R12, R0, UR7, R24 ;  /* 0x00000007000c7c24 */ /* 0x008fe2000f8e0218 */
[----:B------:R-:W-:-:S04]  /*1610*/  ISETP.GT.AND P0, PT, R27, -0x1, !P0 ;  /* 0xffffffff1b00780c */ /* 0x000fc80004704270 */
[----:B------:R-:W-:Y:S01]  /*1620*/  ISETP.NE.AND P3, PT, R13, UR4, PT ;  /* 0x000000040d007c0c */ /* 0x000fe2000bf65270 */
[----:B------:R-:W-:Y:S01]  /*1630*/  IMAD R27, R12, UR6, R27 ;  /* 0x000000060c1b7c24 */ /* 0x000fe2000f8e021b */
[----:B------:R-:W-:Y:S11]  /*1640*/  BRA.U !UP0, `(.L_x_12) ;  /* 0x0000000508547547 */ /* 0x000ff6000b800000 */
[----:B------:R-:W-:Y:S01]  /*1650*/  IMAD.MOV.U32 R29, RZ, RZ, RZ ;  /* 0x000000ffff1d7224 */ /* 0x000fe200078e00ff */
[----:B------:R-:W0:Y:S01]  /*1660*/  LDCU UR6, c[0x0][0x3c0] ;  /* 0x00007800ff0677ac */ /* 0x000e220008000800 */
[----:B------:R-:W1:Y:S05]  /*1670*/  LDCU UR5, c[0x0][0x3c8] ;  /* 0x00007900ff0577ac */ /* 0x000e6a0008000800 */
.L_x_13:
[----:B--2---:R-:W2:Y:S01]  /*1680*/  LDC.64 R16, c[0x0][0x380] ;  /* 0x0000e000ff107b82 */ /* 0x004ea20000000a00 */
[--C-:B------:R-:W-:Y:S02]  /*1690*/  IMAD.IADD R28, R6, 0x1, R29.reuse ;  /* 0x00000001061c7824 */ /* 0x100fe400078e021d */
[----:B-1----:R-:W-:Y:S02]  /*16a0*/  IMAD R19, R26, UR5, R29 ;  /* 0x000000051a137c24 */ /* 0x002fe4000f8e021d */
[----:B0-----:R-:W-:Y:S01]  /*16b0*/  IMAD R13, R27, UR6, R28 ;  /* 0x000000061b0d7c24 */ /* 0x001fe2000f8e021c */
[C---:B------:R-:W-:Y:S02]  /*16c0*/  ISETP.GE.AND P1, PT, R28.reuse, UR6, PT ;  /* 0x000000061c007c0c */ /* 0x040fe4000bf26270 */
[----:B------:R-:W0:Y:S02]  /*16d0*/  LDC.64 R14, c[0x0][0x388] ;  /* 0x0000e200ff0e7b82 */ /* 0x000e240000000a00 */
[----:B------:R-:W-:-:S04]  /*16e0*/  ISETP.GT.AND P1, PT, R28, -0x1, !P1 ;  /* 0xffffffff1c00780c */ /* 0x000fc80004f24270 */
[----:B------:R-:W-:Y:S01]  /*16f0*/  PLOP3.LUT P1, PT, P0, P1, PT, 0x80, 0x8 ;  /* 0x000000000008781c */ /* 0x000fe20000723070 */
[----:B--2---:R-:W-:-:S04]  /*1700*/  IMAD.WIDE R16, R13, 0x8, R16 ;  /* 0x000000080d107825 */ /* 0x004fc800078e0210 */
[----:B0-----:R-:W-:-:S08]  /*1710*/  IMAD.WIDE R14, R19, 0x8, R14 ;  /* 0x00000008130e7825 */ /* 0x001fd000078e020e */
[----:B------:R-:W2:Y:S04]  /*1720*/  @P1 LDG.E.64 R18, desc[UR8][R16.64] ;  /* 0x0000000810121981 */ /* 0x000ea8000c1e1b00 */
[----:B------:R-:W2:Y:S01]  /*1730*/  @P1 LDG.E.64 R12, desc[UR8][R14.64] ;  /* 0x000000080e0c1981 */ /* 0x000ea2000c1e1b00 */
[----:B---3--:R-:W2:Y:S02]  /*1740*/  @P1 F2F.F64.F32 R20, R25 ;  /* 0x0000001900141310 */ /* 0x008ea40000201800 */
        /* <DEDUP_REMOVED lines=66> */
[----:B------:R2:W3:Y:S02]  /*1b70*/  @P2 F2F.F32.F64 R25, R18 ;  /* 0x0000001200192310 */ /* 0x0004e40000301000 */
[----:B------:R-:W-:Y:S05]  /*1b80*/  @P1 BRA `(.L_x_13) ;  /* 0xfffffff800bc1947 */ /* 0x000fea000383ffff */
[----:B------:R-:W-:-:S07]  /*1b90*/  IMAD.U32 R29, RZ, RZ, UR11 ;  /* 0x0000000bff1d7e24 */ /* 0x000fce000f8e00ff */
.L_x_12:
[----:B------:R-:W-:-:S09]  /*1ba0*/  UISETP.NE.AND UP0, UPT, UR10, URZ, UPT ;  /* 0x000000ff0a00728c */ /* 0x000fd2000bf05270 */
[----:B------:R-:W-:Y:S05]  /*1bb0*/  BRA.U !UP0, `(.L_x_14) ;  /* 0x00000005088c7547 */ /* 0x000fea000b800000 */
[----:B------:R-:W-:Y:S02]  /*1bc0*/  UIADD3 UR7, UPT, UPT, UR10, -0x1, URZ ;  /* 0xffffffff0a077890 */ /* 0x000fe4000fffe0ff */
[----:B------:R-:W-:Y:S02]  /*1bd0*/  ULOP3.LUT UP0, UR6, UR5, 0x3, URZ, 0xc0, !UPT ;  /* 0x0000000305067892 */ /* 0x000fe4000f80c0ff */
[----:B------:R-:W-:-:S09]  /*1be0*/  UISETP.GE.U32.AND UP1, UPT, UR7, 0x3, UPT ;  /* 0x000000030700788c */ /* 0x000fd2000bf26070 */
[----:B------:R-:W-:Y:S05]  /*1bf0*/  BRA.U !UP1, `(.L_x_15) ;  /* 0x0000000109b07547 */ /* 0x000fea000b800000 */
[----:B------:R-:W0:Y:S01]  /*1c00*/  LDCU UR7, c[0x0][0x3c0] ;  /* 0x00007800ff0777ac */ /* 0x000e220008000800 */
[----:B------:R-:W1:Y:S01]  /*1c10*/  LDC.64 R14, c[0x0][0x380] ;  /* 0x0000e000ff0e7b82 */ /* 0x000e620000000a00 */
[--C-:B------:R-:W-:Y:S02]  /*1c20*/  IMAD.IADD R28, R6, 0x1, R29.reuse ;  /* 0x00000001061c7824 */ /* 0x100fe400078e021d */
[----:B--2---:R-:W-:-:S05]  /*1c30*/  IMAD R19, R26, UR5, R29 ;  /* 0x000000051a137c24 */ /* 0x004fca000f8e021d */
[----:B------:R-:W2:Y:S01]  /*1c40*/  LDC.64 R12, c[0x0][0x388] ;  /* 0x0000e200ff0c7b82 */ /* 0x000ea20000000a00 */
[----:B0-----:R-:W-:Y:S01]  /*1c50*/  ISETP.GE.AND P1, PT, R28, UR7, PT ;  /* 0x000000071c007c0c */ /* 0x001fe2000bf26270 */
[----:B------:R-:W-:-:S03]  /*1c60*/  IMAD R17, R27, UR7, R28 ;  /* 0x000000071b117c24 */ /* 0x000fc6000f8e021c */
[----:B------:R-:W-:Y:S01]  /*1c70*/  ISETP.GT.AND P1, PT, R28, -0x1, !P1 ;  /* 0xffffffff1c00780c */ /* 0x000fe20004f24270 */
[----:B-1----:R-:W-:-:S03]  /*1c80*/  IMAD.WIDE R14, R17, 0x8, R14 ;  /* 0x00000008110e7825 */ /* 0x002fc600078e020e */
[----:B------:R-:W-:Y:S01]  /*1c90*/  PLOP3.LUT P1, PT, P0, P1, PT, 0x80, 0x8 ;  /* 0x000000000008781c */ /* 0x000fe20000723070 */
[----:B--2---:R-:W-:-:S12]  /*1ca0*/  IMAD.WIDE R12, R19, 0x8, R12 ;  /* 0x00000008130c7825 */ /* 0x004fd800078e020c */
        /* <DEDUP_REMOVED lines=32> */
[----:B------:R0:W1:Y:S05]  /*1eb0*/  @P2 F2F.F32.F64 R25, R18 ;  /* 0x0000001200192310 */ /* 0x00006a0000301000 */
.L_x_15:
[----:B------:R-:W-:Y:S05]  /*1ec0*/  BRA.U !UP0, `(.L_x_14) ;  /* 0x0000000108c87547 */ /* 0x000fea000b800000 */
[----:B------:R-:W-:Y:S02]  /*1ed0*/  UISETP.NE.AND UP0, UPT, UR6, 0x1, UPT ;  /* 0x000000010600788c */ /* 0x000fe4000bf05270 */
[----:B------:R-:W-:-:S04]  /*1ee0*/  ULOP3.LUT UR7, UR5, 0x1, URZ, 0xc0, !UPT ;  /* 0x0000000105077892 */ /* 0x000fc8000f8ec0ff */
[----:B------:R-:W-:-:S03]  /*1ef0*/  UISETP.NE.U32.AND UP1, UPT, UR7, 0x1, UPT ;  /* 0x000000010700788c */ /* 0x000fc6000bf25070 */
[----:B------:R-:W-:Y:S08]  /*1f00*/  BRA.U !UP0, `(.L_x_16) ;  /* 0x0000000108687547 */ /* 0x000ff0000b800000 */
        /* <DEDUP_REMOVED lines=12> */
[----:B--2---:R-:W4:Y:S01]  /*1fd0*/  @P1 LDG.E.64 R18, desc[UR8][R22.64] ;  /* 0x0000000816121981 */ /* 0x004f22000c1e1b00 */
[----:B------:R-:W-:-:S05]  /*1fe0*/  VIADD R12, R12, 0x1 ;  /* 0x000000010c0c7836 */ /* 0x000fca0000000000 */
[----:B------:R-:W-:-:S04]  /*1ff0*/  ISETP.GE.AND P2, PT, R12, UR6, PT ;  /* 0x000000060c007c0c */ /* 0x000fc8000bf46270 */
[----:B------:R-:W-:-:S04]  /*2000*/  ISETP.GT.AND P2, PT, R12, -0x1, !P2 ;  /* 0xffffffff0c00780c */ /* 0x000fc80005744270 */
[----:B------:R-:W-:-:S13]  /*2010*/  PLOP3.LUT P2, PT, P0, P2, PT, 0x80, 0x8 ;  /* 0x000000000008781c */ /* 0x000fda0000745070 */
[----:B------:R-:W2:Y:S04]  /*2020*/  @P2 LDG.E.64 R16, desc[UR8][R16.64+0x8] ;  /* 0x0000080810102981 */ /* 0x000ea8000c1e1b00 */
[----:B------:R-:W2:Y:S01]  /*2030*/  @P2 LDG.E.64 R14, desc[UR8][R22.64+0x8] ;  /* 0x00000808160e2981 */ /* 0x000ea2000c1e1b00 */
[----:B-1-3--:R-:W4:Y:S01]  /*2040*/  @P1 F2F.F64.F32 R12, R25 ;  /* 0x00000019000c1310 */ /* 0x00af220000201800 */
[----:B------:R-:W-:Y:S01]  /*2050*/  VIADD R29, R29, 0x2 ;  /* 0x000000021d1d7836 */ /* 0x000fe20000000000 */
[----:B----4-:R-:W-:-:S06]  /*2060*/  @P1 DFMA R18, R20, R18, R12 ;  /* 0x000000121412122b */ /* 0x010fcc000000000c */
[----:B------:R-:W0:Y:S08]  /*2070*/  @P1 F2F.F32.F64 R25, R18 ;  /* 0x0000001200191310 */ /* 0x000e300000301000 */
[----:B0-----:R-:W2:Y:S02]  /*2080*/  @P2 F2F.F64.F32 R12, R25 ;  /* 0x00000019000c2310 */ /* 0x001ea40000201800 */
[----:B--2---:R-:W-:-:S06]  /*2090*/  @P2 DFMA R12, R16, R14, R12 ;  /* 0x0000000e100c222b */ /* 0x004fcc000000000c */
[----:B------:R4:W0:Y:S05]  /*20a0*/  @P2 F2F.F32.F64 R25, R12 ;  /* 0x0000000c00192310 */ /* 0x00082a0000301000 */
.L_x_16:
[----:B------:R-:W-:Y:S05]  /*20b0*/  BRA.U UP1, `(.L_x_14) ;  /* 0x00000001014c7547 */ /* 0x000fea000b800000 */
        /* <DEDUP_REMOVED lines=17> */
[----:B------:R0:W1:Y:S05]  /*21d0*/  F2F.F32.F64 R25, R16 ;  /* 0x0000001000197310 */ /* 0x00006a0000301000 */
.L_x_17:
[----:B------:R-:W-:Y:S05]  /*21e0*/  BSYNC.RECONVERGENT B0 ;  /* 0x0000000000007941 */ /* 0x000fea0003800200 */
.L_x_14:
[----:B------:R-:W-:Y:S05]  /*21f0*/  @P3 BRA `(.L_x_18) ;  /* 0xfffffff000d83947 */ /* 0x000fea000383ffff */
[----:B----4-:R-:W4:Y:S08]  /*2200*/  LDC.64 R12, c[0x0][0x398] ;  /* 0x0000e600ff0c7b82 */ /* 0x010f300000000a00 */
[----:B------:R-:W5:Y:S01]  /*2210*/  LDC.64 R14, c[0x0][0x390] ;  /* 0x0000e400ff0e7b82 */ /* 0x000f620000000a00 */
[----:B0-----:R-:W-:Y:S01]  /*2220*/  IMAD.IADD R17, R9, 0x1, R24 ;  /* 0x0000000109117824 */ /* 0x001fe200078e0218 */
[----:B------:R-:W0:Y:S01]  /*2230*/  LDCU UR4, c[0x0][0x3b4] ;  /* 0x00007680ff0477ac */ /* 0x000e220008000800 */
[----:B----4-:R-:W-:-:S06]  /*2240*/  IMAD.WIDE.U32 R12, R24, 0x8, R12 ;  /* 0x00000008180c7825 */ /* 0x010fcc00078e000c */
[----:B------:R-:W4:Y:S01]  /*2250*/  LDG.E.64 R12, desc[UR8][R12.64] ;  /* 0x000000080c0c7981 */ /* 0x000f22000c1e1b00 */
[----:B-----5:R-:W-:-:S06]  /*2260*/  IMAD.WIDE.U32 R14, R17, 0x8, R14 ;  /* 0x00000008110e7825 */ /* 0x020fcc00078e000e */
[----:B------:R-:W5:Y:S01]  /*2270*/  LDG.E.64 R14, desc[UR8][R14.64] ;  /* 0x000000080e0e7981 */ /* 0x000f62000c1e1b00 */
[----:B-1-3--:R-:W4:Y:S01]  /*2280*/  F2F.F64.F32 R16, R25 ;  /* 0x0000001900107310 */ /* 0x00af220000201800 */
[----:B------:R-:W-:-:S05]  /*2290*/  VIADD R24, R24, 0x1 ;  /* 0x0000000118187836 */ /* 0x000fca0000000000 */
[----:B0-----:R-:W-:Y:S01]  /*22a0*/  ISETP.NE.AND P0, PT, R24, UR4, PT ;  /* 0x0000000418007c0c */ /* 0x001fe2000bf05270 */
[----:B----4-:R-:W-:-:S10]  /*22b0*/  DADD R16, R16, R12 ;  /* 0x0000000010107229 */ /* 0x010fd4000000000c */
[----:B------:R-:W2:Y:S08]  /*22c0*/  F2F.F32.F64 R16, R16 ;  /* 0x0000001000107310 */ /* 0x000eb00000301000 */
[----:B--2---:R-:W5:Y:S02]  /*22d0*/  F2F.F64.F32 R18, R16 ;  /* 0x0000001000127310 */ /* 0x004f640000201800 */
[----:B-----5:R-:W-:Y:S01]  /*22e0*/  DFMA R10, R18, R14, R10 ;  /* 0x0000000e120a722b */ /* 0x020fe2000000000a */
[----:B------:R-:W-:Y:S10]  /*22f0*/  @!P0 BRA `(.L_x_0) ;  /* 0x0000001c00d08947 */ /* 0x000ff40003800000 */
[----:B------:R-:W-:Y:S05]  /*2300*/  BRA `(.L_x_19) ;  /* 0xfffffff0008c7947 */ /* 0x000fea000383ffff */
.L_x_2:
[----:B------:R-:W0:Y:S02]  /*2310*/  LDCU.64 UR4, c[0x0][0x398] ;  /* 0x00007300ff0477ac */ /* 0x000e240008000a00 */
[----:B0-----:R-:W-:-:S04]  /*2320*/  UISETP.NE.U32.AND UP0, UPT, UR4, URZ, UPT ;  /* 0x000000ff0400728c */ /* 0x001fc8000bf05070 */
[----:B------:R-:W-:-:S09]  /*2330*/  UISETP.NE.AND.EX UP0, UPT, UR5, URZ, UPT, UP0 ;  /* 0x000000ff0500728c */ /* 0x000fd2000bf05300 */
[----:B------:R-:W-:Y:S05]  /*2340*/  BRA.U UP0, `(.L_x_20) ;  /* 0x00000005003c7547 */ /* 0x000fea000b800000 */
[----:B------:R-:W-:Y:S01]  /*2350*/  UIADD3 UR4, UPT, UPT, UR6, -0x1, URZ ;  /* 0xffffffff06047890 */ /* 0x000fe2000fffe0ff */
[----:B------:R-:W-:Y:S01]  /*2360*/  CS2R R10, SRZ ;  /* 0x00000000000a7805 */ /* 0x000fe2000001ff00 */
[----:B------:R-:W-:Y:S02]  /*2370*/  ULOP3.LUT UR7, UR6, 0x7, URZ, 0xc0, !UPT ;  /* 0x0000000706077892 */ /* 0x000fe4000f8ec0ff */
[----:B------:R-:W-:Y:S02]  /*2380*/  UISETP.GE.U32.AND UP0, UPT, UR4, 0x7, UPT ;  /* 0x000000070400788c */ /* 0x000fe4000bf06070 */
[----:B------:R-:W-:Y:S01]  /*2390*/  UISETP.NE.AND UP1, UPT, UR7, URZ, UPT ;  /* 0x000000ff0700728c */ /* 0x000fe2000bf25270 */
[----:B------:R-:W-:-:S06]  /*23a0*/  UMOV UR4, URZ ;  /* 0x000000ff00047c82 */ /* 0x000fcc0008000000 */
[----:B------:R-:W-:Y:S05]  /*23b0*/  BRA.U !UP0, `(.L_x_21) ;  /* 0x0000000108647547 */ /* 0x000fea000b800000 */
[----:B------:R-:W-:Y:S01]  /*23c0*/  CS2R R10, SRZ ;  /* 0x00000000000a7805 */ /* 0x000fe2000001ff00 */
[----:B------:R-:W-:Y:S01]  /*23d0*/  ULOP3.LUT UR4, UR6, 0x7ffffff8, URZ, 0xc0, !UPT ;  /* 0x7ffffff806047892 */ /* 0x000fe2000f8ec0ff */
[----:B------:R-:W-:-:S11]  /*23e0*/  UMOV UR5, URZ ;  /* 0x000000ff00057c82 */ /* 0x000fd60008000000 */
.L_x_22:
[----:B------:R-:W0:Y:S01]  /*23f0*/  LDC.64 R28, c[0x0][0x390] ;  /* 0x0000e400ff1c7b82 */ /* 0x000e220000000a00 */
[----:B------:R-:W-:-:S04]  /*2400*/  VIADD R13, R9, UR5 ;  /* 0x00000005090d7c36 */ /* 0x000fc80008000000 */
[----:B0-----:R-:W-:-:S05]  /*2410*/  IMAD.WIDE.U32 R28, R13, 0x8, R28 ;  /* 0x000000080d1c7825 */ /* 0x001fca00078e001c */
[----:B------:R-:W2:Y:S04]  /*2420*/  LDG.E.64 R26, desc[UR8][R28.64] ;  /* 0x000000081c1a7981 */ /* 0x000ea8000c1e1b00 */
[----:B------:R-:W3:Y:S04]  /*2430*/  LDG.E.64 R24, desc[UR8][R28.64+0x8] ;  /* 0x000008081c187981 */ /* 0x000ee8000c1e1b00 */
[----:B------:R-:W4:Y:S04]  /*2440*/  LDG.E.64 R12, desc[UR8][R28.64+0x10] ;  /* 0x000010081c0c7981 */ /* 0x000f28000c1e1b00 */
[----:B------:R-:W5:Y:S04]  /*2450*/  LDG.E.64 R14, desc[UR8][R28.64+0x18] ;  /* 0x000018081c0e7981 */ /* 0x000f68000c1e1b00 */
[----:B------:R-:W5:Y:S04]  /*2460*/  LDG.E.64 R16, desc[UR8][R28.64+0x20] ;  /* 0x000020081c107981 */ /* 0x000f68000c1e1b00 */
[----:B------:R-:W5:Y:S04]  /*2470*/  LDG.E.64 R18, desc[UR8][R28.64+0x28] ;  /* 0x000028081c127981 */ /* 0x000f68000c1e1b00 */
[----:B------:R-:W5:Y:S04]  /*2480*/  LDG.E.64 R20, desc[UR8][R28.64+0x30] ;  /* 0x000030081c147981 */ /* 0x000f68000c1e1b00 */
[----:B------:R-:W5:Y:S01]  /*2490*/  LDG.E.64 R22, desc[UR8][R28.64+0x38] ;  /* 0x000038081c167981 */ /* 0x000f62000c1e1b00 */
[----:B------:R-:W-:-:S04]  /*24a0*/  UIADD3 UR5, UPT, UPT, UR5, 0x8, URZ ;  /* 0x0000000805057890 */ /* 0x000fc8000fffe0ff */
[----:B------:R-:W-:Y:S01]  /*24b0*/  UISETP.NE.AND UP0, UPT, UR5, UR4, UPT ;  /* 0x000000040500728c */ /* 0x000fe2000bf05270 */
[----:B--2---:R-:W-:-:S08]  /*24c0*/  DFMA R26, RZ, R26, R10 ;  /* 0x0000001aff1a722b */ /* 0x004fd0000000000a */
[----:B---3--:R-:W-:-:S08]  /*24d0*/  DFMA R24, RZ, R24, R26 ;  /* 0x00000018ff18722b */ /* 0x008fd0000000001a */
[----:B----4-:R-:W-:-:S08]  /*24e0*/  DFMA R12, RZ, R12, R24 ;  /* 0x0000000cff0c722b */ /* 0x010fd00000000018 */
[----:B-----5:R-:W-:-:S08]  /*24f0*/  DFMA R12, RZ, R14, R12 ;  /* 0x0000000eff0c722b */ /* 0x020fd0000000000c */
[----:B------:R-:W-:-:S08]  /*2500*/  DFMA R12, RZ, R16, R12 ;  /* 0x00000010ff0c722b */ /* 0x000fd0000000000c */
[----:B------:R-:W-:-:S08]  /*2510*/  DFMA R12, RZ, R18, R12 ;  /* 0x00000012ff0c722b */ /* 0x000fd0000000000c */
[----:B------:R-:W-:-:S08]  /*2520*/  DFMA R12, RZ, R20, R12 ;  /* 0x00000014ff0c722b */ /* 0x000fd0000000000c */
[----:B------:R-:W-:Y:S01]  /*2530*/  DFMA R10, RZ, R22, R12 ;  /* 0x00000016ff0a722b */ /* 0x000fe2000000000c */
[----:B------:R-:W-:Y:S10]  /*2540*/  BRA.U UP0, `(.L_x_22) ;  /* 0xfffffffd00a87547 */ /* 0x000ff4000b83ffff */
.L_x_21:
[----:B------:R-:W-:Y:S05]  /*2550*/  BRA.U !UP1, `(.L_x_0) ;  /* 0x0000001d09387547 */ /* 0x000fea000b800000 */
[----:B------:R-:W-:Y:S02]  /*2560*/  UISETP.GE.U32.AND UP0, UPT, UR7, 0x4, UPT ;  /* 0x000000040700788c */ /* 0x000fe4000bf06070 */
[----:B------:R-:W-:-:S04]  /*2570*/  ULOP3.LUT UR10, UR6, 0x3, URZ, 0xc0, !UPT ;  /* 0x00000003060a7892 */ /* 0x000fc8000f8ec0ff */
[----:B------:R-:W-:-:S03]  /*2580*/  UISETP.NE.AND UP1, UPT, UR10, URZ, UPT ;  /* 0x000000ff0a00728c */ /* 0x000fc6000bf25270 */
[----:B------:R-:W-:Y:S08]  /*2590*/  BRA.U !UP0, `(.L_x_23) ;  /* 0x0000000108447547 */ /* 0x000ff0000b800000 */
[----:B------:R-:W0:Y:S01]  /*25a0*/  LDC.64 R18, c[0x0][0x390] ;  /* 0x0000e400ff127b82 */ /* 0x000e220000000a00 */
[C---:B------:R-:W-:Y:S01]  /*25b0*/  VIADD R15, R9.reuse, UR4 ;  /* 0x00000004090f7c36 */ /* 0x040fe20008000000 */
[----:B------:R-:W-:-:S04]  /*25c0*/  IADD3 R6, P0, PT, R9, UR4, RZ ;  /* 0x0000000409067c10 */ /* 0x000fc8000ff1e0ff */
[----:B------:R-:W-:Y:S02]  /*25d0*/  IADD3.X R8, PT, PT, RZ, RZ, RZ, P0, !PT ;  /* 0x000000ffff087210 */ /* 0x000fe400007fe4ff */
[----:B------:R-:W1:Y:S01]  /*25e0*/  LDC.64 R12, c[0x0][0x390] ;  /* 0x0000e400ff0c7b82 */ /* 0x000e620000000a00 */
[----:B0-----:R-:W-:-:S06]  /*25f0*/  IMAD.WIDE.U32 R18, R15, 0x8, R18 ;  /* 0x000000080f127825 */ /* 0x001fcc00078e0012 */
[----:B------:R-:W2:Y:S01]  /*2600*/  LDG.E.64 R18, desc[UR8][R18.64] ;  /* 0x0000000812127981 */ /* 0x000ea2000c1e1b00 */
[----:B-1----:R-:W-:-:S04]  /*2610*/  LEA R16, P0, R6, R12, 0x3 ;  /* 0x0000000c06107211 */ /* 0x002fc800078018ff */
[----:B------:R-:W-:-:S05]  /*2620*/  LEA.HI.X R17, R6, R13, R8, 0x3, P0 ;  /* 0x0000000d06117211 */ /* 0x000fca00000f1c08 */
[----:B------:R-:W3:Y:S04]  /*2630*/  LDG.E.64 R20, desc[UR8][R16.64+0x8] ;  /* 0x0000080810147981 */ /* 0x000ee8000c1e1b00 */
[----:B------:R-:W4:Y:S04]  /*2640*/  LDG.E.64 R12, desc[UR8][R16.64+0x10] ;  /* 0x00001008100c7981 */ /* 0x000f28000c1e1b00 */
[----:B------:R-:W5:Y:S01]  /*2650*/  LDG.E.64 R14, desc[UR8][R16.64+0x18] ;  /* 0x00001808100e7981 */ /* 0x000f62000c1e1b00 */
[----:B------:R-:W-:Y:S01]  /*2660*/  UIADD3 UR4, UPT, UPT, UR4, 0x4, URZ ;  /* 0x0000000404047890 */ /* 0x000fe2000fffe0ff */
[----:B--2---:R-:W-:-:S08]  /*2670*/  DFMA R10, RZ, R18, R10 ;  /* 0x00000012ff0a722b */ /* 0x004fd0000000000a */
[----:B---3--:R-:W-:-:S08]  /*2680*/  DFMA R10, RZ, R20, R10 ;  /* 0x00000014ff0a722b */ /* 0x008fd0000000000a */
[----:B----4-:R-:W-:-:S08]  /*2690*/  DFMA R10, RZ, R12, R10 ;  /* 0x0000000cff0a722b */ /* 0x010fd0000000000a */
[----:B-----5:R-:W-:-:S11]  /*26a0*/  DFMA R10, RZ, R14, R10 ;  /* 0x0000000eff0a722b */ /* 0x020fd6000000000a */
.L_x_23:
[----:B------:R-:W-:Y:S05]  /*26b0*/  BRA.U !UP1, `(.L_x_0) ;  /* 0x0000001909e07547 */ /* 0x000fea000b800000 */
[----:B------:R-:W-:Y:S02]  /*26c0*/  UISETP.NE.AND UP0, UPT, UR10, 0x1, UPT ;  /* 0x000000010a00788c */ /* 0x000fe4000bf05270 */
[----:B------:R-:W-:-:S04]  /*26d0*/  ULOP3.LUT UR5, UR6, 0x1, URZ, 0xc0, !UPT ;  /* 0x0000000106057892 */ /* 0x000fc8000f8ec0ff */
[----:B------:R-:W-:-:S03]  /*26e0*/  UISETP.NE.U32.AND UP1, UPT, UR5, 0x1, UPT ;  /* 0x000000010500788c */ /* 0x000fc6000bf25070 */
[----:B------:R-:W-:Y:S08]  /*26f0*/  BRA.U !UP0, `(.L_x_24) ;  /* 0x0000000108347547 */ /* 0x000ff0000b800000 */
[----:B------:R-:W0:Y:S01]  /*2700*/  LDC.64 R14, c[0x0][0x390] ;  /* 0x0000e400ff0e7b82 */ /* 0x000e220000000a00 */
[C---:B------:R-:W-:Y:S01]  /*2710*/  VIADD R17, R9.reuse, UR4 ;  /* 0x0000000409117c36 */ /* 0x040fe20008000000 */
[----:B------:R-:W-:-:S05]  /*2720*/  IADD3 R6, P0, PT, R9, UR4, RZ ;  /* 0x0000000409067c10 */ /* 0x000fca000ff1e0ff */
[----:B------:R-:W-:Y:S01]  /*2730*/  IMAD.X R8, RZ, RZ, RZ, P0 ;  /* 0x000000ffff087224 */ /* 0x000fe200000e06ff */
[----:B------:R-:W1:Y:S01]  /*2740*/  LDC.64 R12, c[0x0][0x390] ;  /* 0x0000e400ff0c7b82 */ /* 0x000e620000000a00 */
[----:B0-----:R-:W-:-:S06]  /*2750*/  IMAD.WIDE.U32 R14, R17, 0x8, R14 ;  /* 0x00000008110e7825 */ /* 0x001fcc00078e000e */
[----:B------:R-:W2:Y:S01]  /*2760*/  LDG.E.64 R14, desc[UR8][R14.64] ;  /* 0x000000080e0e7981 */ /* 0x000ea2000c1e1b00 */
[----:B-1----:R-:W-:-:S04]  /*2770*/  LEA R12, P0, R6, R12, 0x3 ;  /* 0x0000000c060c7211 */ /* 0x002fc800078018ff */
[----:B------:R-:W-:-:S06]  /*2780*/  LEA.HI.X R13, R6, R13, R8, 0x3, P0 ;  /* 0x0000000d060d7211 */ /* 0x000fcc00000f1c08 */
[----:B------:R-:W3:Y:S01]  /*2790*/  LDG.E.64 R12, desc[UR8][R12.64+0x8] ;  /* 0x000008080c0c7981 */ /* 0x000ee2000c1e1b00 */
[----:B------:R-:W-:Y:S01]  /*27a0*/  UIADD3 UR4, UPT, UPT, UR4, 0x2, URZ ;  /* 0x0000000204047890 */ /* 0x000fe2000fffe0ff */
[----:B--2---:R-:W-:-:S08]  /*27b0*/  DFMA R10, RZ, R14, R10 ;  /* 0x0000000eff0a722b */ /* 0x004fd0000000000a */
[----:B---3--:R-:W-:-:S11]  /*27c0*/  DFMA R10, RZ, R12, R10 ;  /* 0x0000000cff0a722b */ /* 0x008fd6000000000a */
.L_x_24:
[----:B------:R-:W-:Y:S05]  /*27d0*/  BRA.U UP1, `(.L_x_0) ;  /* 0x0000001901987547 */ /* 0x000fea000b800000 */
[----:B------:R-:W0:Y:S01]  /*27e0*/  LDC.64 R12, c[0x0][0x390] ;  /* 0x0000e400ff0c7b82 */ /* 0x000e220000000a00 */
[----:B------:R-:W-:-:S04]  /*27f0*/  VIADD R9, R9, UR4 ;  /* 0x0000000409097c36 */ /* 0x000fc80008000000 */
[----:B0-----:R-:W-:-:S06]  /*2800*/  IMAD.WIDE.U32 R8, R9, 0x8, R12 ;  /* 0x0000000809087825 */ /* 0x001fcc00078e000c */
[----:B------:R-:W2:Y:S02]  /*2810*/  LDG.E.64 R8, desc[UR8][R8.64] ;  /* 0x0000000808087981 */ /* 0x000ea4000c1e1b00 */
[----:B--2---:R-:W-:Y:S01]  /*2820*/  DFMA R10, RZ, R8, R10 ;  /* 0x00000008ff0a722b */ /* 0x004fe2000000000a */
[----:B------:R-:W-:Y:S10]  /*2830*/  BRA `(.L_x_0) ;  /* 0x0000001800807947 */ /* 0x000ff40003800000 */
.L_x_20:
[----:B------:R-:W-:Y:S01]  /*2840*/  UISETP.GE.U32.AND UP0, UPT, UR6, 0x8, UPT ;  /* 0x000000080600788c */ /* 0x000fe2000bf06070 */
[----:B------:R-:W-:Y:S01]  /*2850*/  IMAD.MOV.U32 R8, RZ, RZ, RZ ;  /* 0x000000ffff087224 */ /* 0x000fe200078e00ff */
[----:B------:R-:W-:Y:S01]  /*2860*/  ULOP3.LUT UR4, UR6, 0x7, URZ, 0xc0, !UPT ;  /* 0x0000000706047892 */ /* 0x000fe2000f8ec0ff */
[----:B------:R-:W-:-:S03]  /*2870*/  CS2R R10, SRZ ;  /* 0x00000000000a7805 */ /* 0x000fc6000001ff00 */
[----:B------:R-:W-:-:S03]  /*2880*/  UISETP.NE.AND UP1, UPT, UR4, URZ, UPT ;  /* 0x000000ff0400728c */ /* 0x000fc6000bf25270 */
[----:B------:R-:W-:Y:S08]  /*2890*/  BRA.U !UP0, `(.L_x_25) ;  /* 0x0000000108f07547 */ /* 0x000ff0000b800000 */
[----:B------:R-:W-:Y:S01]  /*28a0*/  ULOP3.LUT UR5, UR6, 0x7ffffff8, URZ, 0xc0, !UPT ;  /* 0x7ffffff806057892 */ /* 0x000fe2000f8ec0ff */
[----:B------:R-:W-:Y:S02]  /*28b0*/  MOV R6, RZ ;  /* 0x000000ff00067202 */ /* 0x000fe40000000f00 */
[----:B------:R-:W-:-:S03]  /*28c0*/  CS2R R10, SRZ ;  /* 0x00000000000a7805 */ /* 0x000fc6000001ff00 */
[----:B------:R-:W-:-:S07]  /*28d0*/  IMAD.U32 R8, RZ, RZ, UR5 ;  /* 0x00000005ff087e24 */ /* 0x000fce000f8e00ff */
.L_x_26:
[----:B------:R-:W0:Y:S08]  /*28e0*/  LDC.64 R26, c[0x0][0x398] ;  /* 0x0000e600ff1a7b82 */ /* 0x000e300000000a00 */
[----:B------:R-:W1:Y:S01]  /*28f0*/  LDC.64 R12, c[0x0][0x390] ;  /* 0x0000e400ff0c7b82 */ /* 0x000e620000000a00 */
[----:B0-----:R-:W-:-:S05]  /*2900*/  IMAD.WIDE.U32 R26, R6, 0x8, R26 ;  /* 0x00000008061a7825 */ /* 0x001fca00078e001a */
[----:B------:R-:W2:Y:S01]  /*2910*/  LDG.E.64 R24, desc[UR8][R26.64] ;  /* 0x000000081a187981 */ /* 0x000ea2000c1e1b00 */
[----:B------:R-:W-:-:S03]  /*2920*/  IMAD.IADD R15, R9, 0x1, R6 ;  /* 0x00000001090f7824 */ /* 0x000fc600078e0206 */
[----:B------:R-:W3:Y:S01]  /*2930*/  LDG.E.64 R18, desc[UR8][R26.64+0x8] ;  /* 0x000008081a127981 */ /* 0x000ee2000c1e1b00 */
[----:B-1----:R-:W-:-:S03]  /*2940*/  IMAD.WIDE.U32 R12, R15, 0x8, R12 ;  /* 0x000000080f0c7825 */ /* 0x002fc600078e000c */
[----:B------:R-:W4:Y:S04]  /*2950*/  LDG.E.64 R14, desc[UR8][R26.64+0x10] ;  /* 0x000010081a0e7981 */ /* 0x000f28000c1e1b00 */
[----:B------:R-:W5:Y:S04]  /*2960*/  LDG.E.64 R22, desc[UR8][R12.64] ;  /* 0x000000080c167981 */ /* 0x000f68000c1e1b00 */
[----:B------:R-:W4:Y:S04]  /*2970*/  LDG.E.64 R16, desc[UR8][R12.64+0x8] ;  /* 0x000008080c107981 */ /* 0x000f28000c1e1b00 */
[----:B------:R-:W4:Y:S01]  /*2980*/  LDG.E.64 R28, desc[UR8][R26.64+0x20] ;  /* 0x000020081a1c7981 */ /* 0x000f22000c1e1b00 */
[----:B--2---:R-:W-:-:S06]  /*2990*/  DADD R24, RZ, R24 ;  /* 0x00000000ff187229 */ /* 0x004fcc0000000018 */
[----:B------:R0:W1:Y:S04]  /*29a0*/  F2F.F32.F64 R20, R24 ;  /* 0x0000001800147310 */ /* 0x0000680000301000 */
[----:B0-----:R-:W2:Y:S04]  /*29b0*/  LDG.E.64 R24, desc[UR8][R12.64+0x18] ;  /* 0x000018080c187981 */ /* 0x001ea8000c1e1b00 */
[----:B-1----:R-:W5:Y:S02]  /*29c0*/  F2F.F64.F32 R20, R20 ;  /* 0x0000001400147310 */ /* 0x002f640000201800 */
[----:B-----5:R-:W-:Y:S01]  /*29d0*/  DFMA R22, R20, R22, R10 ;  /* 0x000000161416722b */ /* 0x020fe2000000000a */
[----:B------:R-:W5:Y:S04]  /*29e0*/  LDG.E.64 R10, desc[UR8][R26.64+0x18] ;  /* 0x000018081a0a7981 */ /* 0x000f68000c1e1b00 */
[----:B------:R-:W2:Y:S01]  /*29f0*/  LDG.E.64 R20, desc[UR8][R12.64+0x10] ;  /* 0x000010080c147981 */ /* 0x000ea2000c1e1b00 */
[----:B---3--:R-:W-:-:S10]  /*2a00*/  DADD R18, RZ, R18 ;  /* 0x00000000ff127229 */ /* 0x008fd40000000012 */
[----:B------:R-:W0:Y:S08]  /*2a10*/  F2F.F32.F64 R18, R18 ;  /* 0x0000001200127310 */ /* 0x000e300000301000 */
[----:B0-----:R-:W4:Y:S02]  /*2a20*/  F2F.F64.F32 R18, R18 ;  /* 0x0000001200127310 */ /* 0x001f240000201800 */
[----:B----4-:R-:W-:-:S02]  /*2a30*/  DFMA R16, R18, R16, R22 ;  /* 0x000000101210722b */ /* 0x010fc40000000016 */
[----:B------:R-:W-:-:S10]  /*2a40*/  DADD R22, RZ, R14 ;  /* 0x00000000ff167229 */ /* 0x000fd4000000000e */
[----:B------:R-:W0:Y:S08]  /*2a50*/  F2F.F32.F64 R22, R22 ;  /* 0x0000001600167310 */ /* 0x000e300000301000 */
[----:B0-----:R0:W2:Y:S02]  /*2a60*/  F2F.F64.F32 R14, R22 ;  /* 0x00000016000e7310 */ /* 0x0010a40000201800 */
[----:B0-----:R-:W3:Y:S01]  /*2a70*/  LDG.E.64 R22, desc[UR8][R12.64+0x30] ;  /* 0x000030080c167981 */ /* 0x001ee2000c1e1b00 */
[----:B-----5:R-:W-:-:S02]  /*2a80*/  DADD R10, RZ, R10 ;  /* 0x00000000ff0a7229 */ /* 0x020fc4000000000a */
[----:B--2---:R-:W-:Y:S01]  /*2a90*/  DFMA R20, R14, R20, R16 ;  /* 0x000000140e14722b */ /* 0x004fe20000000010 */
[----:B------:R-:W2:Y:S03]  /*2aa0*/  LDG.E.64 R14, desc[UR8][R26.64+0x28] ;  /* 0x000028081a0e7981 */ /* 0x000ea6000c1e1b00 */
[----:B------:R0:W1:Y:S01]  /*2ab0*/  F2F.F32.F64 R19, R10 ;  /* 0x0000000a00137310 */ /* 0x0000620000301000 */
[----:B------:R-:W4:Y:S04]  /*2ac0*/  LDG.E.64 R16, desc[UR8][R26.64+0x38] ;  /* 0x000038081a107981 */ /* 0x000f28000c1e1b00 */
[----:B0-----:R-:W5:Y:S03]  /*2ad0*/  LDG.E.64 R10, desc[UR8][R26.64+0x30] ;  /* 0x000030081a0a7981 */ /* 0x001f66000c1e1b00 */
[----:B-1----:R-:W0:Y:S01]  /*2ae0*/  F2F.F64.F32 R18, R19 ;  /* 0x0000001300127310 */ /* 0x002e220000201800 */
[----:B------:R1:W3:Y:S01]  /*2af0*/  LDG.E.64 R26, desc[UR8][R12.64+0x38] ;  /* 0x000038080c1a7981 */ /* 0x0002e2000c1e1b00 */
[----:B0-----:R-:W-:-:S03]  /*2b00*/  DFMA R24, R18, R24, R20 ;  /* 0x000000181218722b */ /* 0x001fc60000000014 */
[----:B------:R-:W3:Y:S04]  /*2b10*/  LDG.E.64 R18, desc[UR8][R12.64+0x20] ;  /* 0x000020080c127981 */ /* 0x000ee8000c1e1b00 */
[----:B------:R-:W3:Y:S01]  /*2b20*/  LDG.E.64 R20, desc[UR8][R12.64+0x28] ;  /* 0x000028080c147981 */ /* 0x000ee2000c1e1b00 */
[----:B------:R-:W-:-:S10]  /*2b30*/  DADD R28, RZ, R28 ;  /* 0x00000000ff1c7229 */ /* 0x000fd4000000001c */
[----:B------:R-:W0:Y:S08]  /*2b40*/  F2F.F32.F64 R28, R28 ;  /* 0x0000001c001c7310 */ /* 0x000e300000301000 */
[----:B0-----:R-:W-:Y:S01]  /*2b50*/  F2F.F64.F32 R28, R28 ;  /* 0x0000001c001c7310 */ /* 0x001fe20000201800 */
[----:B------:R-:W-:-:S05]  /*2b60*/  VIADD R6, R6, 0x8 ;  /* 0x0000000806067836 */ /* 0x000fca0000000000 */
[----:B------:R-:W-:Y:S01]  /*2b70*/  ISETP.NE.AND P0, PT, R6, R8, PT ;  /* 0x000000080600720c */ /* 0x000fe20003f05270 */
[----:B--2---:R-:W-:Y:S02]  /*2b80*/  DADD R14, RZ, R14 ;  /* 0x00000000ff0e7229 */ /* 0x004fe4000000000e */
[----:B-----5:R-:W-:-:S08]  /*2b90*/  DADD R10, RZ, R10 ;  /* 0x00000000ff0a7229 */ /* 0x020fd0000000000a */
[----:B------:R-:W0:Y:S01]  /*2ba0*/  F2F.F32.F64 R14, R14 ;  /* 0x0000000e000e7310 */ /* 0x000e220000301000 */
[----:B----4-:R-:W-:-:S07]  /*2bb0*/  DADD R16, RZ, R16 ;  /* 0x00000000ff107229 */ /* 0x010fce0000000010 */
[----:B------:R-:W2:Y:S08]  /*2bc0*/  F2F.F32.F64 R10, R10 ;  /* 0x0000000a000a7310 */ /* 0x000eb00000301000 */
[----:B0-----:R-:W0:Y:S08]  /*2bd0*/  F2F.F64.F32 R14, R14 ;  /* 0x0000000e000e7310 */ /* 0x001e300000201800 */
[----:B------:R-:W1:Y:S01]  /*2be0*/  F2F.F32.F64 R16, R16 ;  /* 0x0000001000107310 */ /* 0x000e620000301000 */
[----:B---3--:R-:W-:-:S07]  /*2bf0*/  DFMA R18, R28, R18, R24 ;  /* 0x000000121c12722b */ /* 0x008fce0000000018 */
[----:B--2---:R-:W2:Y:S01]  /*2c00*/  F2F.F64.F32 R24, R10 ;  /* 0x0000000a00187310 */ /* 0x004ea20000201800 */
[----:B0-----:R-:W-:-:S07]  /*2c10*/  DFMA R18, R14, R20, R18 ;  /* 0x000000140e12722b */ /* 0x001fce0000000012 */
[----:B-1----:R-:W0:Y:S01]  /*2c20*/  F2F.F64.F32 R12, R16 ;  /* 0x00000010000c7310 */ /* 0x002e220000201800 */
[----:B--2---:R-:W-:-:S08]  /*2c30*/  DFMA R18, R24, R22, R18 ;  /* 0x000000161812722b */ /* 0x004fd00000000012 */
[----:B0-----:R-:W-:Y:S01]  /*2c40*/  DFMA R10, R12, R26, R18 ;  /* 0x0000001a0c0a722b */ /* 0x001fe20000000012 */
[----:B------:R-:W-:Y:S10]  /*2c50*/  @P0 BRA `(.L_x_26) ;  /* 0xfffffffc00200947 */ /* 0x000ff4000383ffff */
.L_x_25:
[----:B------:R-:W-:Y:S05]  /*2c60*/  BRA.U !UP1, `(.L_x_0) ;  /* 0x0000001509747547 */ /* 0x000fea000b800000 */
[----:B------:R-:W-:Y:S02]  /*2c70*/  UISETP.GE.U32.AND UP0, UPT, UR4, 0x4, UPT ;  /* 0x000000040400788c */ /* 0x000fe4000bf06070 */
[----:B------:R-:W-:-:S04]  /*2c80*/  ULOP3.LUT UR5, UR6, 0x3, URZ, 0xc0, !UPT ;  /* 0x0000000306057892 */ /* 0x000fc8000f8ec0ff */
[----:B------:R-:W-:-:S03]  /*2c90*/  UISETP.NE.AND UP1, UPT, UR5, URZ, UPT ;  /* 0x000000ff0500728c */ /* 0x000fc6000bf25270 */
[----:B------:R-:W-:Y:S08]  /*2ca0*/  BRA.U !UP0, `(.L_x_27) ;  /* 0x00000001088c7547 */ /* 0x000ff0000b800000 */
[----:B------:R-:W0:Y:S08]  /*2cb0*/  LDC.64 R24, c[0x0][0x398] ;  /* 0x0000e600ff187b82 */ /* 0x000e300000000a00 */
[----:B------:R-:W1:Y:S08]  /*2cc0*/  LDC.64 R20, c[0x0][0x390] ;  /* 0x0000e400ff147b82 */ /* 0x000e700000000a00 */
[----:B------:R-:W2:Y:S01]  /*2cd0*/  LDC.64 R12, c[0x0][0x390] ;  /* 0x0000e400ff0c7b82 */ /* 0x000ea20000000a00 */
[----:B0-----:R-:W-:-:S05]  /*2ce0*/  IMAD.WIDE.U32 R24, R8, 0x8, R24 ;  /* 0x0000000808187825 */ /* 0x001fca00078e0018 */
[----:B------:R-:W3:Y:S04]  /*2cf0*/  LDG.E.64 R22, desc[UR8][R24.64] ;  /* 0x0000000818167981 */ /* 0x000ee8000c1e1b00 */
[----:B------:R-:W4:Y:S04]  /*2d00*/  LDG.E.64 R14, desc[UR8][R24.64+0x8] ;  /* 0x00000808180e7981 */ /* 0x000f28000c1e1b00 */
[----:B------:R-:W5:Y:S04]  /*2d10*/  LDG.E.64 R18, desc[UR8][R24.64+0x10] ;  /* 0x0000100818127981 */ /* 0x000f68000c1e1b00 */
[----:B------:R-:W5:Y:S01]  /*2d20*/  LDG.E.64 R16, desc[UR8][R24.64+0x18] ;  /* 0x0000180818107981 */ /* 0x000f62000c1e1b00 */
[C---:B------:R-:W-:Y:S01]  /*2d30*/  IMAD.IADD R27, R9.reuse, 0x1, R8 ;  /* 0x00000001091b7824 */ /* 0x040fe200078e0208 */
[----:B------:R-:W-:-:S03]  /*2d40*/  IADD3 R6, P0, PT, R9, R8, RZ ;  /* 0x0000000809067210 */ /* 0x000fc60007f1e0ff */
[----:B-1----:R-:W-:Y:S01]  /*2d50*/  IMAD.WIDE.U32 R20, R27, 0x8, R20 ;  /* 0x000000081b147825 */ /* 0x002fe200078e0014 */
[----:B------:R-:W-:Y:S02]  /*2d60*/  IADD3.X R26, PT, PT, RZ, RZ, RZ, P0, !PT ;  /* 0x000000ffff1a7210 */ /* 0x000fe400007fe4ff */
[----:B--2---:R-:W-:-:S03]  /*2d70*/  LEA R12, P0, R6, R12, 0x3 ;  /* 0x0000000c060c7211 */ /* 0x004fc600078018ff */
[----:B------:R-:W2:Y:S01]  /*2d80*/  LDG.E.64 R20, desc[UR8][R20.64] ;  /* 0x0000000814147981 */ /* 0x000ea2000c1e1b00 */
[----:B------:R-:W-:-:S05]  /*2d90*/  LEA.HI.X R13, R6, R13, R26, 0x3, P0 ;  /* 0x0000000d060d7211 */ /* 0x000fca00000f1c1a */
[----:B------:R-:W2:Y:S04]  /*2da0*/  LDG.E.64 R26, desc[UR8][R12.64+0x8] ;  /* 0x000008080c1a7981 */ /* 0x000ea8000c1e1b00 */
[----:B------:R-:W2:Y:S04]  /*2db0*/  LDG.E.64 R24, desc[UR8][R12.64+0x10] ;  /* 0x000010080c187981 */ /* 0x000ea8000c1e1b00 */
[----:B------:R0:W2:Y:S01]  /*2dc0*/  LDG.E.64 R28, desc[UR8][R12.64+0x18] ;  /* 0x000018080c1c7981 */ /* 0x0000a2000c1e1b00 */
[----:B------:R-:W-:Y:S01]  /*2dd0*/  VIADD R8, R8, 0x4 ;  /* 0x0000000408087836 */ /* 0x000fe20000000000 */
[----:B---3--:R-:W-:-:S02]  /*2de0*/  DADD R22, RZ, R22 ;  /* 0x00000000ff167229 */ /* 0x008fc40000000016 */
[----:B----4-:R-:W-:Y:S02]  /*2df0*/  DADD R14, RZ, R14 ;  /* 0x00000000ff0e7229 */ /* 0x010fe4000000000e */
[----:B-----5:R-:W-:-:S06]  /*2e00*/  DADD R18, RZ, R18 ;  /* 0x00000000ff127229 */ /* 0x020fcc0000000012 */
[----:B------:R-:W1:Y:S01]  /*2e10*/  F2F.F32.F64 R22, R22 ;  /* 0x0000001600167310 */ /* 0x000e620000301000 */
[----:B------:R-:W-:-:S07]  /*2e20*/  DADD R16, RZ, R16 ;  /* 0x00000000ff107229 */ /* 0x000fce0000000010 */
[----:B------:R-:W-:Y:S08]  /*2e30*/  F2F.F32.F64 R14, R14 ;  /* 0x0000000e000e7310 */ /* 0x000ff00000301000 */
[----:B-1----:R-:W2:Y:S08]  /*2e40*/  F2F.F64.F32 R22, R22 ;  /* 0x0000001600167310 */ /* 0x002eb00000201800 */
[----:B------:R-:W-:Y:S01]  /*2e50*/  F2F.F32.F64 R18, R18 ;  /* 0x0000001200127310 */ /* 0x000fe20000301000 */
[----:B--2---:R-:W-:-:S07]  /*2e60*/  DFMA R20, R22, R20, R10 ;  /* 0x000000141614722b */ /* 0x004fce000000000a */
[----:B------:R-:W1:Y:S08]  /*2e70*/  F2F.F64.F32 R14, R14 ;  /* 0x0000000e000e7310 */ /* 0x000e700000201800 */
[----:B------:R-:W0:Y:S01]  /*2e80*/  F2F.F32.F64 R16, R16 ;  /* 0x0000001000107310 */ /* 0x000e220000301000 */
[----:B-1----:R-:W-:-:S07]  /*2e90*/  DFMA R20, R14, R26, R20 ;  /* 0x0000001a0e14722b */ /* 0x002fce0000000014 */
[----:B------:R-:W1:Y:S08]  /*2ea0*/  F2F.F64.F32 R10, R18 ;  /* 0x00000012000a7310 */ /* 0x000e700000201800 */
[----:B0-----:R-:W0:Y:S01]  /*2eb0*/  F2F.F64.F32 R12, R16 ;  /* 0x00000010000c7310 */ /* 0x001e220000201800 */
[----:B-1----:R-:W-:-:S08]  /*2ec0*/  DFMA R10, R10, R24, R20 ;  /* 0x000000180a0a722b */ /* 0x002fd00000000014 */
[----:B0-----:R-:W-:-:S11]  /*2ed0*/  DFMA R10, R12, R28, R10 ;  /* 0x0000001c0c0a722b */ /* 0x001fd6000000000a */
.L_x_27:
[----:B------:R-:W-:Y:S05]  /*2ee0*/  BRA.U !UP1, `(.L_x_0) ;  /* 0x0000001109d47547 */ /* 0x000fea000b800000 */
[----:B------:R-:W-:Y:S02]  /*2ef0*/  UISETP.NE.AND UP0, UPT, UR5, 0x1, UPT ;  /* 0x000000010500788c */ /* 0x000fe4000bf05270 */
[----:B------:R-:W-:-:S04]  /*2f00*/  ULOP3.LUT UR6, UR6, 0x1, URZ, 0xc0, !UPT ;  /* 0x0000000106067892 */ /* 0x000fc8000f8ec0ff */
[----:B------:R-:W-:-:S03]  /*2f10*/  UISETP.NE.U32.AND UP1, UPT, UR6, 0x1, UPT ;  /* 0x000000010600788c */ /* 0x000fc6000bf25070 */
[----:B------:R-:W-:Y:S08]  /*2f20*/  BRA.U !UP0, `(.L_x_28) ;  /* 0x00000001085c7547 */ /* 0x000ff0000b800000 */
[----:B------:R-:W0:Y:S08]  /*2f30*/  LDC.64 R12, c[0x0][0x398] ;  /* 0x0000e600ff0c7b82 */ /* 0x000e300000000a00 */
[----:B------:R-:W1:Y:S08]  /*2f40*/  LDC.64 R14, c[0x0][0x390] ;  /* 0x0000e400ff0e7b82 */ /* 0x000e700000000a00 */
[----:B------:R-:W2:Y:S01]  /*2f50*/  LDC.64 R18, c[0x0][0x390] ;  /* 0x0000e400ff127b82 */ /* 0x000ea20000000a00 */
[----:B0-----:R-:W-:-:S05]  /*2f60*/  IMAD.WIDE.U32 R20, R8, 0x8, R12 ;  /* 0x0000000808147825 */ /* 0x001fca00078e000c */
[----:B------:R-:W3:Y:S04]  /*2f70*/  LDG.E.64 R16, desc[UR8][R20.64] ;  /* 0x0000000814107981 */ /* 0x000ee8000c1e1b00 */
[----:B------:R-:W4:Y:S01]  /*2f80*/  LDG.E.64 R12, desc[UR8][R20.64+0x8] ;  /* 0x00000808140c7981 */ /* 0x000f22000c1e1b00 */
[C---:B------:R-:W-:Y:S01]  /*2f90*/  IMAD.IADD R23, R9.reuse, 0x1, R8 ;  /* 0x0000000109177824 */ /* 0x040fe200078e0208 */
[----:B------:R-:W-:-:S03]  /*2fa0*/  IADD3 R6, P0, PT, R9, R8, RZ ;  /* 0x0000000809067210 */ /* 0x000fc60007f1e0ff */
[----:B-1----:R-:W-:-:S04]  /*2fb0*/  IMAD.WIDE.U32 R14, R23, 0x8, R14 ;  /* 0x00000008170e7825 */ /* 0x002fc800078e000e */
[----:B------:R-:W-:Y:S01]  /*2fc0*/  IMAD.X R22, RZ, RZ, RZ, P0 ;  /* 0x000000ffff167224 */ /* 0x000fe200000e06ff */
[C---:B--2---:R-:W-:Y:S01]  /*2fd0*/  LEA R18, P0, R6.reuse, R18, 0x3 ;  /* 0x0000001206127211 */ /* 0x044fe200078018ff */
[----:B------:R-:W2:Y:S03]  /*2fe0*/  LDG.E.64 R14, desc[UR8][R14.64] ;  /* 0x000000080e0e7981 */ /* 0x000ea6000c1e1b00 */
[----:B------:R-:W-:-:S06]  /*2ff0*/  LEA.HI.X R19, R6, R19, R22, 0x3, P0 ;  /* 0x0000001306137211 */ /* 0x000fcc00000f1c16 */
[----:B------:R-:W5:Y:S01]  /*3000*/  LDG.E.64 R18, desc[UR8][R18.64+0x8] ;  /* 0x0000080812127981 */ /* 0x000f62000c1e1b00 */
[----:B------:R-:W-:Y:S01]  /*3010*/  VIADD R8, R8, 0x2 ;  /* 0x0000000208087836 */ /* 0x000fe20000000000 */
[----:B---3--:R-:W-:Y:S02]  /*3020*/  DADD R16, RZ, R16 ;  /* 0x00000000ff107229 */ /* 0x008fe40000000010 */
[----:B----4-:R-:W-:-:S08]  /*3030*/  DADD R20, RZ, R12 ;  /* 0x00000000ff147229 */ /* 0x010fd0000000000c */
[----:B------:R-:W0:Y:S08]  /*3040*/  F2F.F32.F64 R16, R16 ;  /* 0x0000001000107310 */ /* 0x000e300000301000 */
[----:B------:R-:W1:Y:S08]  /*3050*/  F2F.F32.F64 R20, R20 ;  /* 0x0000001400147310 */ /* 0x000e700000301000 */
[----:B0-----:R-:W2:Y:S08]  /*3060*/  F2F.F64.F32 R12, R16 ;  /* 0x00000010000c7310 */ /* 0x001eb00000201800 */
[----:B-1----:R-:W5:Y:S01]  /*3070*/  F2F.F64.F32 R22, R20 ;  /* 0x0000001400167310 */ /* 0x002f620000201800 */
[----:B--2---:R-:W-:-:S08]  /*3080*/  DFMA R10, R12, R14, R10 ;  /* 0x0000000e0c0a722b */ /* 0x004fd0000000000a */
[----:B-----5:R-:W-:-:S11]  /*3090*/  DFMA R10, R22, R18, R10 ;  /* 0x00000012160a722b */ /* 0x020fd6000000000a */
.L_x_28:
[----:B------:R-:W-:Y:S05]  /*30a0*/  BRA.U UP1, `(.L_x_0) ;  /* 0x0000001101647547 */ /* 0x000fea000b800000 */
[----:B------:R-:W0:Y:S08]  /*30b0*/  LDC.64 R12, c[0x0][0x398] ;  /* 0x0000e600ff0c7b82 */ /* 0x000e300000000a00 */
[----:B------:R-:W1:Y:S01]  /*30c0*/  LDC.64 R16, c[0x0][0x390] ;  /* 0x0000e400ff107b82 */ /* 0x000e620000000a00 */
[----:B0-----:R-:W-:-:S06]  /*30d0*/  IMAD.WIDE.U32 R12, R8, 0x8, R12 ;  /* 0x00000008080c7825 */ /* 0x001fcc00078e000c */
[----:B------:R-:W2:Y:S01]  /*30e0*/  LDG.E.64 R12, desc[UR8][R12.64] ;  /* 0x000000080c0c7981 */ /* 0x000ea2000c1e1b00 */
[----:B------:R-:W-:-:S05]  /*30f0*/  IADD3 R9, PT, PT, R9, R8, RZ ;  /* 0x0000000809097210 */ /* 0x000fca0007ffe0ff */
[----:B-1----:R-:W-:-:S06]  /*3100*/  IMAD.WIDE.U32 R16, R9, 0x8, R16 ;  /* 0x0000000809107825 */ /* 0x002fcc00078e0010 */
[----:B------:R-:W3:Y:S01]  /*3110*/  LDG.E.64 R16, desc[UR8][R16.64] ;  /* 0x0000000810107981 */ /* 0x000ee2000c1e1b00 */
[----:B--2---:R-:W-:-:S10]  /*3120*/  DADD R8, RZ, R12 ;  /* 0x00000000ff087229 */ /* 0x004fd4000000000c */
[----:B------:R-:W0:Y:S08]  /*3130*/  F2F.F32.F64 R8, R8 ;  /* 0x0000000800087310 */ /* 0x000e300000301000 */
[----:B0-----:R-:W3:Y:S02]  /*3140*/  F2F.F64.F32 R14, R8 ;  /* 0x00000008000e7310 */ /* 0x001ee40000201800 */
[----:B---3--:R-:W-:Y:S01]  /*3150*/  DFMA R10, R14, R16, R10 ;  /* 0x000000100e0a722b */ /* 0x008fe2000000000a */
[----:B------:R-:W-:Y:S10]  /*3160*/  BRA `(.L_x_0) ;  /* 0x0000001000347947 */ /* 0x000ff40003800000 */
.L_x_1:
[----:B------:R-:W0:Y:S02]  /*3170*/  LDCU.64 UR4, c[0x0][0x398] ;  /* 0x00007300ff0477ac */ /* 0x000e240008000a00 */
[----:B0-----:R-:W-:-:S04]  /*3180*/  UISETP.NE.U32.AND UP0, UPT, UR4, URZ, UPT ;  /* 0x000000ff0400728c */ /* 0x001fc8000bf05070 */
[----:B------:R-:W-:-:S09]  /*3190*/  UISETP.NE.AND.EX UP0, UPT, UR5, URZ, UPT, UP0 ;  /* 0x000000ff0500728c */ /* 0x000fd2000bf05300 */
[----:B------:R-:W-:Y:S05]  /*31a0*/  BRA.U UP0, `(.L_x_29) ;  /* 0x0000000500dc7547 */ /* 0x000fea000b800000 */
[----:B------:R-:W-:Y:S01]  /*31b0*/  UISETP.GE.U32.AND UP0, UPT, UR6, 0x10, UPT ;  /* 0x000000100600788c */ /* 0x000fe2000bf06070 */
[----:B------:R-:W-:Y:S01]  /*31c0*/  CS2R R10, SRZ ;  /* 0x00000000000a7805 */ /* 0x000fe2000001ff00 */
[----:B------:R-:W-:Y:S01]  /*31d0*/  ULOP3.LUT UR7, UR6, 0xf, URZ, 0xc0, !UPT ;  /* 0x0000000f06077892 */ /* 0x000fe2000f8ec0ff */
[----:B------:R-:W-:-:S03]  /*31e0*/  UMOV UR4, URZ ;  /* 0x000000ff00047c82 */ /* 0x000fc60008000000 */
[----:B------:R-:W-:-:S03]  /*31f0*/  UISETP.NE.AND UP1, UPT, UR7, URZ, UPT ;  /* 0x000000ff0700728c */ /* 0x000fc6000bf25270 */
[----:B------:R-:W-:Y:S08]  /*3200*/  BRA.U !UP0, `(.L_x_30) ;  /* 0x0000000108a47547 */ /* 0x000ff0000b800000 */
[----:B------:R-:W-:Y:S01]  /*3210*/  CS2R R10, SRZ ;  /* 0x00000000000a7805 */ /* 0x000fe2000001ff00 */
[----:B------:R-:W-:Y:S01]  /*3220*/  ULOP3.LUT UR4, UR6, 0x7ffffff0, URZ, 0xc0, !UPT ;  /* 0x7ffffff006047892 */ /* 0x000fe2000f8ec0ff */
[----:B------:R-:W-:-:S11]  /*3230*/  UMOV UR5, URZ ;  /* 0x000000ff00057c82 */ /* 0x000fd60008000000 */
.L_x_31:
        /* <DEDUP_REMOVED lines=11> */
[----:B--2---:R-:W-:-:S03]  /*32f0*/  DFMA R10, RZ, R26, R10 ;  /* 0x0000001aff0a722b */ /* 0x004fc6000000000a */
[----:B------:R-:W2:Y:S05]  /*3300*/  LDG.E.64 R26, desc[UR8][R12.64+0x38] ;  /* 0x000038080c1a7981 */ /* 0x000eaa000c1e1b00 */
[----:B---3--:R-:W-:Y:S01]  /*3310*/  DFMA R10, RZ, R24, R10 ;  /* 0x00000018ff0a722b */ /* 0x008fe2000000000a */
[----:B------:R-:W3:Y:S07]  /*3320*/  LDG.E.64 R24, desc[UR8][R12.64+0x40] ;  /* 0x000040080c187981 */ /* 0x000eee000c1e1b00 */
[----:B----4-:R-:W-:-:S02]  /*3330*/  DFMA R14, RZ, R14, R10 ;  /* 0x0000000eff0e722b */ /* 0x010fc4000000000a */
[----:B------:R-:W4:Y:S06]  /*3340*/  LDG.E.64 R10, desc[UR8][R12.64+0x48] ;  /* 0x000048080c0a7981 */ /* 0x000f2c000c1e1b00 */
[----:B-----5:R-:W-:Y:S02]  /*3350*/  DFMA R16, RZ, R16, R14 ;  /* 0x00000010ff10722b */ /* 0x020fe4000000000e */
[----:B------:R-:W5:Y:S06]  /*3360*/  LDG.E.64 R14, desc[UR8][R12.64+0x50] ;  /* 0x000050080c0e7981 */ /* 0x000f6c000c1e1b00 */
[----:B------:R-:W-:-:S02]  /*3370*/  DFMA R18, RZ, R18, R16 ;  /* 0x00000012ff12722b */ /* 0x000fc40000000010 */
[----:B------:R-:W5:Y:S06]  /*3380*/  LDG.E.64 R16, desc[UR8][R12.64+0x58] ;  /* 0x000058080c107981 */ /* 0x000f6c000c1e1b00 */
[----:B------:R-:W-:Y:S02]  /*3390*/  DFMA R20, RZ, R20, R18 ;  /* 0x00000014ff14722b */ /* 0x000fe40000000012 */
[----:B------:R-:W5:Y:S06]  /*33a0*/  LDG.E.64 R18, desc[UR8][R12.64+0x60] ;  /* 0x000060080c127981 */ /* 0x000f6c000c1e1b00 */
[----:B------:R-:W-:-:S02]  /*33b0*/  DFMA R22, RZ, R22, R20 ;  /* 0x00000016ff16722b */ /* 0x000fc40000000014 */
[----:B------:R-:W5:Y:S06]  /*33c0*/  LDG.E.64 R20, desc[UR8][R12.64+0x68] ;  /* 0x000068080c147981 */ /* 0x000f6c000c1e1b00 */
[----:B--2---:R-:W-:Y:S02]  /*33d0*/  DFMA R26, RZ, R26, R22 ;  /* 0x0000001aff1a722b */ /* 0x004fe40000000016 */
[----:B------:R-:W2:Y:S06]  /*33e0*/  LDG.E.64 R22, desc[UR8][R12.64+0x70] ;  /* 0x000070080c167981 */ /* 0x000eac000c1e1b00 */
[----:B---3--:R-:W-:-:S08]  /*33f0*/  DFMA R24, RZ, R24, R26 ;  /* 0x00000018ff18722b */ /* 0x008fd0000000001a */
[----:B----4-:R-:W-:-:S08]  /*3400*/  DFMA R10, RZ, R10, R24 ;  /* 0x0000000aff0a722b */ /* 0x010fd00000000018 */
[----:B-----5:R-:W-:-:S08]  /*3410*/  DFMA R10, RZ, R14, R10 ;  /* 0x0000000eff0a722b */ /* 0x020fd0000000000a */
[----:B------:R-:W-:-:S08]  /*3420*/  DFMA R10, RZ, R16, R10 ;  /* 0x00000010ff0a722b */ /* 0x000fd0000000000a */
[----:B------:R-:W-:Y:S01]  /*3430*/  DFMA R10, RZ, R18, R10 ;  /* 0x00000012ff0a722b */ /* 0x000fe2000000000a */
[----:B------:R-:W-:-:S07]  /*3440*/  UIADD3 UR5, UPT, UPT, UR5, 0x10, URZ ;  /* 0x0000001005057890 */ /* 0x000fce000fffe0ff */
[----:B------:R-:W-:Y:S01]  /*3450*/  DFMA R10, RZ, R20, R10 ;  /* 0x00000014ff0a722b */ /* 0x000fe2000000000a */
[----:B------:R-:W-:-:S07]  /*3460*/  UISETP.NE.AND UP0, UPT, UR5, UR4, UPT ;  /* 0x000000040500728c */ /* 0x000fce000bf05270 */
[----:B--2---:R-:W-:-:S08]  /*3470*/  DFMA R10, RZ, R22, R10 ;  /* 0x00000016ff0a722b */ /* 0x004fd0000000000a */
[----:B------:R-:W-:Y:S01]  /*3480*/  DFMA R10, RZ, R28, R10 ;  /* 0x0000001cff0a722b */ /* 0x000fe2000000000a */
[----:B------:R-:W-:Y:S10]  /*3490*/  BRA.U UP0, `(.L_x_31) ;  /* 0xfffffffd00687547 */ /* 0x000ff4000b83ffff */
.L_x_30:
[----:B------:R-:W-:Y:S05]  /*34a0*/  BRA.U !UP1, `(.L_x_0) ;  /* 0x0000000d09647547 */ /* 0x000fea000b800000 */
[----:B------:R-:W-:Y:S02]  /*34b0*/  UISETP.GE.U32.AND UP0, UPT, UR7, 0x8, UPT ;  /* 0x000000080700788c */ /* 0x000fe4000bf06070 */
[----:B------:R-:W-:-:S04]  /*34c0*/  ULOP3.LUT UR5, UR6, 0x7, URZ, 0xc0, !UPT ;  /* 0x0000000706057892 */ /* 0x000fc8000f8ec0ff */
[----:B------:R-:W-:-:S03]  /*34d0*/  UISETP.NE.AND UP1, UPT, UR5, URZ, UPT ;  /* 0x000000ff0500728c */ /* 0x000fc6000bf25270 */
        /* <DEDUP_REMOVED lines=9> */
[----:B------:R-:W-:-:S05]  /*3570*/  LEA.HI.X R29, R6, R29, R8, 0x3, P0 ;  /* 0x0000001d061d7211 */ /* 0x000fca00000f1c08 */
[----:B------:R-:W3:Y:S04]  /*3580*/  LDG.E.64 R24, desc[UR8][R28.64+0x8] ;  /* 0x000008081c187981 */ /* 0x000ee8000c1e1b00 */
[----:B------:R-:W4:Y:S04]  /*3590*/  LDG.E.64 R12, desc[UR8][R28.64+0x10] ;  /* 0x000010081c0c7981 */ /* 0x000f28000c1e1b00 */
[----:B------:R-:W5:Y:S04]  /*35a0*/  LDG.E.64 R14, desc[UR8][R28.64+0x18] ;  /* 0x000018081c0e7981 */ /* 0x000f68000c1e1b00 */
[----:B------:R-:W5:Y:S04]  /*35b0*/  LDG.E.64 R16, desc[UR8][R28.64+0x20] ;  /* 0x000020081c107981 */ /* 0x000f68000c1e1b00 */
[----:B------:R-:W5:Y:S04]  /*35c0*/  LDG.E.64 R18, desc[UR8][R28.64+0x28] ;  /* 0x000028081c127981 */ /* 0x000f68000c1e1b00 */
[----:B------:R-:W5:Y:S04]  /*35d0*/  LDG.E.64 R20, desc[UR8][R28.64+0x30] ;  /* 0x000030081c147981 */ /* 0x000f68000c1e1b00 */
[----:B------:R-:W5:Y:S01]  /*35e0*/  LDG.E.64 R22, desc[UR8][R28.64+0x38] ;  /* 0x000038081c167981 */ /* 0x000f62000c1e1b00 */
[----:B------:R-:W-:Y:S01]  /*35f0*/  UIADD3 UR4, UPT, UPT, UR4, 0x8, URZ ;  /* 0x0000000804047890 */ /* 0x000fe2000fffe0ff */
[----:B--2---:R-:W-:-:S08]  /*3600*/  DFMA R26, RZ, R26, R10 ;  /* 0x0000001aff1a722b */ /* 0x004fd0000000000a */
[----:B---3--:R-:W-:-:S08]  /*3610*/  DFMA R24, RZ, R24, R26 ;  /* 0x00000018ff18722b */ /* 0x008fd0000000001a */
[----:B----4-:R-:W-:-:S08]  /*3620*/  DFMA R12, RZ, R12, R24 ;  /* 0x0000000cff0c722b */ /* 0x010fd00000000018 */
[----:B-----5:R-:W-:-:S08]  /*3630*/  DFMA R12, RZ, R14, R12 ;  /* 0x0000000eff0c722b */ /* 0x020fd0000000000c */
[----:B------:R-:W-:-:S08]  /*3640*/  DFMA R12, RZ, R16, R12 ;  /* 0x00000010ff0c722b */ /* 0x000fd0000000000c */
[----:B------:R-:W-:-:S08]  /*3650*/  DFMA R12, RZ, R18, R12 ;  /* 0x00000012ff0c722b */ /* 0x000fd0000000000c */
[----:B------:R-:W-:-:S08]  /*3660*/  DFMA R12, RZ, R20, R12 ;  /* 0x00000014ff0c722b */ /* 0x000fd0000000000c */
[----:B------:R-:W-:-:S11]  /*3670*/  DFMA R10, RZ, R22, R12 ;  /* 0x00000016ff0a722b */ /* 0x000fd6000000000c */
.L_x_32:
        /* <DEDUP_REMOVED lines=22> */
.L_x_33:
[----:B------:R-:W-:Y:S05]  /*37e0*/  BRA.U !UP1, `(.L_x_0) ;  /* 0x0000000909947547 */ /* 0x000fea000b800000 */
[----:B------:R-:W0:Y:S01]  /*37f0*/  LDC.64 R12, c[0x0][0x390] ;  /* 0x0000e400ff0c7b82 */ /* 0x000e220000000a00 */
[----:B------:R-:W-:-:S04]  /*3800*/  VIADD R15, R9, UR4 ;  /* 0x00000004090f7c36 */ /* 0x000fc80008000000 */
[----:B0-----:R-:W-:-:S06]  /*3810*/  IMAD.WIDE.U32 R14, R15, 0x8, R12 ;  /* 0x000000080f0e7825 */ /* 0x001fcc00078e000c */
[----:B------:R-:W2:Y:S01]  /*3820*/  LDG.E.64 R14, desc[UR8][R14.64] ;  /* 0x000000080e0e7981 */ /* 0x000ea2000c1e1b00 */
[----:B------:R-:W-:Y:S01]  /*3830*/  UISETP.NE.AND UP0, UPT, UR6, 0x1, UPT ;  /* 0x000000010600788c */ /* 0x000fe2000bf05270 */
[----:B--2---:R-:W-:-:S08]  /*3840*/  DFMA R10, RZ, R14, R10 ;  /* 0x0000000eff0a722b */ /* 0x004fd0000000000a */
[----:B------:R-:W-:Y:S05]  /*3850*/  BRA.U !UP0, `(.L_x_0) ;  /* 0x0000000908787547 */ /* 0x000fea000b800000 */
[----:B------:R-:W-:-:S06]  /*3860*/  UIADD3 UR4, UPT, UPT, UR4, 0x1, URZ ;  /* 0x0000000104047890 */ /* 0x000fcc000fffe0ff */
[----:B------:R-:W-:Y:S01]  /*3870*/  IMAD.U32 R6, RZ, RZ, UR4 ;  /* 0x00000004ff067e24 */ /* 0x000fe2000f8e00ff */
[----:B------:R-:W-:-:S06]  /*3880*/  UMOV UR4, 0x1 ;  /* 0x0000000100047882 */ /* 0x000fcc0000000000 */
.L_x_34:
[----:B------:R-:W-:-:S04]  /*3890*/  IMAD.IADD R15, R9, 0x1, R6 ;  /* 0x00000001090f7824 */ /* 0x000fc800078e0206 */
[----:B------:R-:W-:-:S06]  /*38a0*/  IMAD.WIDE.U32 R14, R15, 0x8, R12 ;  /* 0x000000080f0e7825 */ /* 0x000fcc00078e000c */
[----:B------:R-:W2:Y:S01]  /*38b0*/  LDG.E.64 R14, desc[UR8][R14.64] ;  /* 0x000000080e0e7981 */ /* 0x000ea2000c1e1b00 */
[----:B------:R-:W-:Y:S01]  /*38c0*/  UIADD3 UR4, UPT, UPT, UR4, 0x1, URZ ;  /* 0x0000000104047890 */ /* 0x000fe2000fffe0ff */
[----:B------:R-:W-:-:S03]  /*38d0*/  VIADD R6, R6, 0x1 ;  /* 0x0000000106067836 */ /* 0x000fc60000000000 */
[----:B------:R-:W-:Y:S01]  /*38e0*/  UISETP.NE.AND UP0, UPT, UR4, UR6, UPT ;  /* 0x000000060400728c */ /* 0x000fe2000bf05270 */
[----:B--2---:R-:W-:-:S08]  /*38f0*/  DFMA R10, RZ, R14, R10 ;  /* 0x0000000eff0a722b */ /* 0x004fd0000000000a */
[----:B------:R-:W-:Y:S05]  /*3900*/  BRA.U UP0, `(.L_x_34) ;  /* 0xfffffffd00e07547 */ /* 0x000fea000b83ffff */
[----:B------:R-:W-:Y:S05]  /*3910*/  BRA `(.L_x_0) ;  /* 0x0000000800487947 */ /* 0x000fea0003800000 */
.L_x_29:
[----:B------:R-:W-:Y:S01]  /*3920*/  UISETP.GE.U32.AND UP0, UPT, UR6, 0x8, UPT ;  /* 0x000000080600788c */ /* 0x000fe2000bf06070 */
[----:B------:R-:W-:Y:S01]  /*3930*/  MOV R8, RZ ;  /* 0x000000ff00087202 */ /* 0x000fe20000000f00 */
[----:B------:R-:W-:Y:S01]  /*3940*/  ULOP3.LUT UR4, UR6, 0x7, URZ, 0xc0, !UPT ;  /* 0x0000000706047892 */ /* 0x000fe2000f8ec0ff */
[----:B------:R-:W-:-:S03]  /*3950*/  CS2R R10, SRZ ;  /* 0x00000000000a7805 */ /* 0x000fc6000001ff00 */
[----:B------:R-:W-:-:S03]  /*3960*/  UISETP.NE.AND UP1, UPT, UR4, URZ, UPT ;  /* 0x000000ff0400728c */ /* 0x000fc6000bf25270 */
[----:B------:R-:W-:Y:S08]  /*3970*/  BRA.U !UP0, `(.L_x_35) ;  /* 0x0000000108f07547 */ /* 0x000ff0000b800000 */
[----:B------:R-:W-:Y:S01]  /*3980*/  ULOP3.LUT UR5, UR6, 0x7ffffff8, URZ, 0xc0, !UPT ;  /* 0x7ffffff806057892 */ /* 0x000fe2000f8ec0ff */
[----:B------:R-:W-:Y:S01]  /*3990*/  IMAD.MOV.U32 R6, RZ, RZ, RZ ;  /* 0x000000ffff067224 */ /* 0x000fe200078e00ff */
[----:B------:R-:W-:-:S04]  /*39a0*/  CS2R R10, SRZ ;  /* 0x00000000000a7805 */ /* 0x000fc8000001ff00 */
[----:B------:R-:W-:-:S07]  /*39b0*/  IMAD.U32 R8, RZ, RZ, UR5 ;  /* 0x00000005ff087e24 */ /* 0x000fce000f8e00ff */
.L_x_36:
        /* <DEDUP_REMOVED lines=56> */
.L_x_35:
        /* <DEDUP_REMOVED lines=13> */
[----:B------:R-:W-:-:S02]  /*3e10*/  IADD3 R27, PT, PT, R9, R8, RZ ;  /* 0x00000008091b7210 */ /* 0x000fc40007ffe0ff */
[----:B------:R-:W-:-:S03]  /*3e20*/  IADD3 R6, P0, PT, R9, R8, RZ ;  /* 0x0000000809067210 */ /* 0x000fc60007f1e0ff */
[----:B-1----:R-:W-:-:S04]  /*3e30*/  IMAD.WIDE.U32 R20, R27, 0x8, R20 ;  /* 0x000000081b147825 */ /* 0x002fc800078e0014 */
[----:B------:R-:W-:Y:S01]  /*3e40*/  IMAD.X R26, RZ, RZ, RZ, P0 ;  /* 0x000000ffff1a7224 */ /* 0x000fe200000e06ff */
[C---:B--2---:R-:W-:Y:S01]  /*3e50*/  LEA R12, P0, R6.reuse, R12, 0x3 ;  /* 0x0000000c060c7211 */ /* 0x044fe200078018ff */
[----:B------:R-:W2:Y:S03]  /*3e60*/  LDG.E.64 R20, desc[UR8][R20.64] ;  /* 0x0000000814147981 */ /* 0x000ea6000c1e1b00 */
        /* <DEDUP_REMOVED lines=21> */
.L_x_37:
        /* <DEDUP_REMOVED lines=19> */
[----:B------:R-:W-:Y:S01]  /*40f0*/  IADD3 R8, PT, PT, R8, 0x2, RZ ;  /* 0x0000000208087810 */ /* 0x000fe20007ffe0ff */
        /* <DEDUP_REMOVED lines=8> */
.L_x_38:
[----:B------:R-:W-:Y:S05]  /*4180*/  BRA.U UP1, `(.L_x_0) ;  /* 0x00000001012c7547 */ /* 0x000fea000b800000 */
[----:B------:R-:W0:Y:S08]  /*4190*/  LDC.64 R12, c[0x0][0x398] ;  /* 0x0000e600ff0c7b82 */ /* 0x000e300000000a00 */
[----:B------:R-:W1:Y:S01]  /*41a0*/  LDC.64 R16, c[0x0][0x390] ;  /* 0x0000e400ff107b82 */ /* 0x000e620000000a00 */
[----:B0-----:R-:W-:-:S06]  /*41b0*/  IMAD.WIDE.U32 R12, R8, 0x8, R12 ;  /* 0x00000008080c7825 */ /* 0x001fcc00078e000c */
[----:B------:R-:W2:Y:S01]  /*41c0*/  LDG.E.64 R12, desc[UR8][R12.64] ;  /* 0x000000080c0c7981 */ /* 0x000ea2000c1e1b00 */
[----:B------:R-:W-:-:S04]  /*41d0*/  IMAD.IADD R9, R9, 0x1, R8 ;  /* 0x0000000109097824 */ /* 0x000fc800078e0208 */
[----:B-1----:R-:W-:-:S06]  /*41e0*/  IMAD.WIDE.U32 R16, R9, 0x8, R16 ;  /* 0x0000000809107825 */ /* 0x002fcc00078e0010 */
[----:B------:R-:W3:Y:S01]  /*41f0*/  LDG.E.64 R16, desc[UR8][R16.64] ;  /* 0x0000000810107981 */ /* 0x000ee2000c1e1b00 */
[----:B--2---:R-:W-:-:S10]  /*4200*/  DADD R8, RZ, R12 ;  /* 0x00000000ff087229 */ /* 0x004fd4000000000c */
[----:B------:R-:W0:Y:S08]  /*4210*/  F2F.F32.F64 R8, R8 ;  /* 0x0000000800087310 */ /* 0x000e300000301000 */
[----:B0-----:R-:W3:Y:S02]  /*4220*/  F2F.F64.F32 R14, R8 ;  /* 0x00000008000e7310 */ /* 0x001ee40000201800 */
[----:B---3--:R-:W-:-:S11]  /*4230*/  DFMA R10, R14, R16, R10 ;  /* 0x000000100e0a722b */ /* 0x008fd6000000000a */
.L_x_0:
[----:B------:R-:W0:Y:S08]  /*4240*/  LDC.64 R8, c[0x0][0x3a0] ;  /* 0x0000e800ff087b82 */ /* 0x000e300000000a00 */
[----:B------:R-:W2:Y:S08]  /*4250*/  LDC R6, c[0x0][0x3b8] ;  /* 0x0000ee00ff067b82 */ /* 0x000eb00000000800 */
[----:B------:R-:W3:Y:S01]  /*4260*/  LDC.64 R12, c[0x0][0x3a8] ;  /* 0x0000ea00ff0c7b82 */ /* 0x000ee20000000a00 */
[----:B0-----:R-:W-:-:S04]  /*4270*/  ISETP.NE.U32.AND P0, PT, R8, RZ, PT ;  /* 0x000000ff0800720c */ /* 0x001fc80003f05070 */
[----:B------:R-:W-:-:S13]  /*4280*/  ISETP.NE.AND.EX P0, PT, R9, RZ, PT, P0 ;  /* 0x000000ff0900720c */ /* 0x000fda0003f05300 */
[----:B------:R-:W0:Y:S02]  /*4290*/  @P0 LDC.64 R8, c[0x0][0x3a0] ;  /* 0x0000e800ff080b82 */ /* 0x000e240000000a00 */
[----:B0-----:R-:W-:-:S06]  /*42a0*/  @P0 IMAD.WIDE.U32 R8, R7, 0x8, R8 ;  /* 0x0000000807080825 */ /* 0x001fcc00078e0008 */
[----:B------:R-:W4:Y:S01]  /*42b0*/  @P0 LDG.E.64 R8, desc[UR8][R8.64] ;  /* 0x0000000808080981 */ /* 0x000f22000c1e1b00 */
[----:B--2---:R-:W-:-:S04]  /*42c0*/  IMAD R7, R0, R6, R7 ;  /* 0x0000000600077224 */ /* 0x004fc800078e0207 */
[----:B------:R-:W-:-:S04]  /*42d0*/  IMAD R2, R2, R7, R7 ;  /* 0x0000000702027224 */ /* 0x000fc800078e0207 */
[----:B------:R-:W-:-:S04]  /*42e0*/  IMAD.IADD R3, R3, 0x1, R2 ;  /* 0x0000000103037824 */ /* 0x000fc800078e0202 */
[----:B------:R-:W-:-:S04]  /*42f0*/  IMAD R4, R4, R3, R3 ;  /* 0x0000000304047224 */ /* 0x000fc800078e0203 */
[----:B------:R-:W-:-:S04]  /*4300*/  IMAD.IADD R5, R5, 0x1, R4 ;  /* 0x0000000105057824 */ /* 0x000fc800078e0204 */
[----:B---3--:R-:W-:Y:S01]  /*4310*/  IMAD.WIDE R12, R5, 0x8, R12 ;  /* 0x00000008050c7825 */ /* 0x008fe200078e020c */
[----:B----4-:R-:W-:-:S07]  /*4320*/  @P0 DADD R10, R10, R8 ;  /* 0x000000000a0a0229 */ /* 0x010fce0000000008 */
[----:B------:R-:W-:Y:S01]  /*4330*/  STG.E.64 desc[UR8][R12.64], R10 ;  /* 0x0000000a0c007986 */ /* 0x000fe2000c101b08 */
[----:B------:R-:W-:Y:S05]  /*4340*/  EXIT ;  /* 0x000000000000794d */ /* 0x000fea0003800000 */
.L_x_39:
[----:B------:R-:W-:-:S00]  /*4350*/  BRA `(.L_x_39) ;  /* 0xfffffffc00fc7947 */ /* 0x000fc0000383ffff */
[----:B------:R-:W-:-:S00]  /*4360*/  NOP ;  /* 0x0000000000007918 */ /* 0x000fc00000000000 */
        /* <DEDUP_REMOVED lines=9> */
.L_x_177:


//--------------------- .text.pointwise_conv2d_forward_f64 --------------------------
	.section	.text.pointwise_conv2d_forward_f64,"ax",@progbits
	.align	128
        .global         pointwise_conv2d_forward_f64
        .type           pointwise_conv2d_forward_f64,@function
        .size           pointwise_conv2d_forward_f64,(.L_x_178 - pointwise_conv2d_forward_f64)
        .other          pointwise_conv2d_forward_f64,@"STO_CUDA_ENTRY STV_DEFAULT"
pointwise_conv2d_forward_f64:
.text.pointwise_conv2d_forward_f64:
[----:B------:R-:W-:Y:S08]  /*0000*/  LDC R1, c[0x0][0x37c] ;  /* 0x0000df00ff017b82 */ /* 0x000ff00000000800 */
[----:B------:R-:W0:Y:S01]  /*0010*/  LDC.64 R8, c[0x0][0x3a8] ;  /* 0x0000ea00ff087b82 */ /* 0x000e220000000a00 */
[----:B------:R-:W1:Y:S01]  /*0020*/  S2R R11, SR_TID.Y ;  /* 0x00000000000b7919 */ /* 0x000e620000002200 */
[----:B------:R-:W2:Y:S01]  /*0030*/  LDCU UR7, c[0x0][0x3b0] ;  /* 0x00007600ff0777ac */ /* 0x000ea20008000800 */
[----:B------:R-:W3:Y:S01]  /*0040*/  S2R R7, SR_TID.X ;  /* 0x0000000000077919 */ /* 0x000ee20000002100 */
[----:B------:R-:W4:Y:S04]  /*0050*/  LDCU UR8, c[0x0][0x3a0] ;  /* 0x00007400ff0877ac */ /* 0x000f280008000800 */
[----:B------:R-:W5:Y:S08]  /*0060*/  S2UR UR6, SR_CTAID.Z ;  /* 0x00000000000679c3 */ /* 0x000f700000002700 */
[----:B------:R-:W-:Y:S01]  /*0070*/  S2UR UR5, SR_CTAID.Y ;  /* 0x00000000000579c3 */ /* 0x000fe20000002600 */
[----:B0-----:R-:W0:Y:S07]  /*0080*/  I2F.U32.RP R0, R8 ;  /* 0x0000000800007306 */ /* 0x001e2e0000209000 */
[----:B------:R-:W3:Y:S01]  /*0090*/  S2UR UR4, SR_CTAID.X ;  /* 0x00000000000479c3 */ /* 0x000ee20000002500 */
[----:B------:R-:W-:Y:S01]  /*00a0*/  ISETP.NE.U32.AND P2, PT, R8, RZ, PT ;  /* 0x000000ff0800720c */ /* 0x000fe20003f45070 */
[----:B0-----:R-:W0:Y:S02]  /*00b0*/  MUFU.RCP R0, R0 ;  /* 0x0000000000007308 */ /* 0x001e240000001000 */
[----:B0-----:R-:W-:-:S06]  /*00c0*/  IADD3 R2, PT, PT, R0, 0xffffffe, RZ ;  /* 0x0ffffffe00027810 */ /* 0x001fcc0007ffe0ff */
[----:B------:R0:W2:Y:S02]  /*00d0*/  F2I.FTZ.U32.TRUNC.NTZ R3, R2 ;  /* 0x0000000200037305 */ /* 0x0000a4000021f000 */
[----:B0-----:R-:W-:Y:S01]  /*00e0*/  HFMA2 R2, -RZ, RZ, 0, 0 ;  /* 0x00000000ff027431 */ /* 0x001fe200000001ff */
[----:B--2---:R-:W-:-:S05]  /*00f0*/  IADD3 R5, PT, PT, RZ, -R3, RZ ;  /* 0x80000003ff057210 */ /* 0x004fca0007ffe0ff */
[----:B------:R-:W-:-:S04]  /*0100*/  IMAD R5, R5, R8, RZ ;  /* 0x0000000805057224 */ /* 0x000fc800078e02ff */
[----:B------:R-:W-:Y:S02]  /*0110*/  IMAD.HI.U32 R3, R3, R5, R2 ;  /* 0x0000000503037227 */ /* 0x000fe400078e0002 */
[----:B------:R-:W3:Y:S04]  /*0120*/  LDC R2, c[0x0][0x360] ;  /* 0x0000d800ff027b82 */ /* 0x000ee80000000800 */
[----:B-----5:R-:W-:-:S04]  /*0130*/  IMAD.HI.U32 R3, R3, UR6, RZ ;  /* 0x0000000603037c27 */ /* 0x020fc8000f8e00ff */
[----:B------:R-:W1:Y:S01]  /*0140*/  LDC R0, c[0x0][0x364] ;  /* 0x0000d900ff007b82 */ /* 0x000e620000000800 */
[----:B------:R-:W-:-:S05]  /*0150*/  IADD3 R5, PT, PT, -R3, RZ, RZ ;  /* 0x000000ff03057210 */ /* 0x000fca0007ffe1ff */
[----:B------:R-:W-:-:S05]  /*0160*/  IMAD R5, R8, R5, UR6 ;  /* 0x0000000608057e24 */ /* 0x000fca000f8e0205 */
[----:B------:R-:W-:Y:S01]  /*0170*/  ISETP.GE.U32.AND P0, PT, R5, R8, PT ;  /* 0x000000080500720c */ /* 0x000fe20003f06070 */
[----:B---3--:R-:W-:-:S12]  /*0180*/  IMAD R2, R2, UR4, R7 ;  /* 0x0000000402027c24 */ /* 0x008fd8000f8e0207 */
[-C--:B------:R-:W-:Y:S01]  /*0190*/  @P0 IADD3 R5, PT, PT, R5, -R8.reuse, RZ ;  /* 0x8000000805050210 */ /* 0x080fe20007ffe0ff */
[----:B-1----:R-:W-:Y:S01]  /*01a0*/  IMAD R0, R0, UR5, R11 ;  /* 0x0000000500007c24 */ /* 0x002fe2000f8e020b */
[----:B------:R-:W-:Y:S02]  /*01b0*/  @P0 IADD3 R3, PT, PT, R3, 0x1, RZ ;  /* 0x0000000103030810 */ /* 0x000fe40007ffe0ff */
[----:B------:R-:W-:Y:S02]  /*01c0*/  ISETP.GE.U32.AND P1, PT, R5, R8, PT ;  /* 0x000000080500720c */ /* 0x000fe40003f26070 */
[----:B------:R-:W-:-:S04]  /*01d0*/  ISETP.GE.AND P0, PT, R0, R9, PT ;  /* 0x000000090000720c */ /* 0x000fc80003f06270 */
[----:B------:R-:W-:-:S07]  /*01e0*/  ISETP.GE.OR P0, PT, R2, UR7, P0 ;  /* 0x0000000702007c0c */ /* 0x000fce0008706670 */
[----:B------:R-:W-:Y:S02]  /*01f0*/  @P1 IADD3 R3, PT, PT, R3, 0x1, RZ ;  /* 0x0000000103031810 */ /* 0x000fe40007ffe0ff */
[----:B------:R-:W-:-:S04]  /*0200*/  @!P2 LOP3.LUT R3, RZ, R8, RZ, 0x33, !PT ;  /* 0x00000008ff03a212 */ /* 0x000fc800078e33ff */
[----:B------:R-:W-:-:S05]  /*0210*/  IADD3 R5, PT, PT, -R3, RZ, RZ ;  /* 0x000000ff03057210 */ /* 0x000fca0007ffe1ff */
[----:B------:R-:W-:-:S05]  /*0220*/  IMAD R5, R8, R5, UR6 ;  /* 0x0000000608057e24 */ /* 0x000fca000f8e0205 */
[----:B------:R-:W-:-:S04]  /*0230*/  ISETP.GE.OR P0, PT, R5, R8, P0 ;  /* 0x000000080500720c */ /* 0x000fc80000706670 */
[----:B----4-:R-:W-:-:S13]  /*0240*/  ISETP.GE.OR P0, PT, R3, UR8, P0 ;  /* 0x0000000803007c0c */ /* 0x010fda0008706670 */
[----:B------:R-:W-:Y:S05]  /*0250*/  @P0 EXIT ;  /* 0x000000000000094d */ /* 0x000fea0003800000 */
[----:B------:R-:W0:Y:S01]  /*0260*/  LDCU UR10, c[0x0][0x3a4] ;  /* 0x00007480ff0a77ac */ /* 0x000e220008000800 */
[----:B------:R-:W-:Y:S01]  /*0270*/  CS2R R16, SRZ ;  /* 0x0000000000107805 */ /* 0x000fe2000001ff00 */
[----:B------:R-:W1:Y:S01]  /*0280*/  LDCU.64 UR8, c[0x0][0x358] ;  /* 0x00006b00ff0877ac */ /* 0x000e620008000a00 */
[----:B0-----:R-:W-:-:S09]  /*0290*/  UISETP.GE.AND UP0, UPT, UR10, 0x1, UPT ;  /* 0x000000010a00788c */ /* 0x001fd2000bf06270 */
[----:B-1----:R-:W-:Y:S05]  /*02a0*/  BRA.U !UP0, `(.L_x_40) ;  /* 0x0000000908547547 */ /* 0x002fea000b800000 */
[----:B------:R-:W-:Y:S02]  /*02b0*/  UISETP.GE.U32.AND UP1, UPT, UR10, 0x8, UPT ;  /* 0x000000080a00788c */ /* 0x000fe4000bf26070 */
[----:B------:R-:W-:Y:S01]  /*02c0*/  IMAD R7, R5, UR10, RZ ;  /* 0x0000000a05077c24 */ /* 0x000fe2000f8e02ff */
[----:B------:R-:W-:Y:S01]  /*02d0*/  ULOP3.LUT UR4, UR10, 0x7, URZ, 0xc0, !UPT ;  /* 0x000000070a047892 */ /* 0x000fe2000f8ec0ff */
[----:B------:R-:W-:Y:S02]  /*02e0*/  MOV R6, RZ ;  /* 0x000000ff00067202 */ /* 0x000fe40000000f00 */
[----:B------:R-:W-:Y:S01]  /*02f0*/  CS2R R16, SRZ ;  /* 0x0000000000107805 */ /* 0x000fe2000001ff00 */
[----:B------:R-:W-:Y:S02]  /*0300*/  UISETP.NE.AND UP0, UPT, UR4, URZ, UPT ;  /* 0x000000ff0400728c */ /* 0x000fe4000bf05270 */
[----:B------:R-:W-:Y:S09]  /*0310*/  BRA.U !UP1, `(.L_x_41) ;  /* 0x0000000109f87547 */ /* 0x000ff2000b800000 */
[----:B------:R-:W-:Y:S01]  /*0320*/  ULOP3.LUT UR5, UR10, 0x7ffffff8, URZ, 0xc0, !UPT ;  /* 0x7ffffff80a057892 */ /* 0x000fe2000f8ec0ff */
[----:B------:R-:W-:Y:S01]  /*0330*/  HFMA2 R4, -RZ, RZ, 0, 0 ;  /* 0x00000000ff047431 */ /* 0x000fe200000001ff */
[----:B------:R-:W-:Y:S02]  /*0340*/  CS2R R16, SRZ ;  /* 0x0000000000107805 */ /* 0x000fe4000001ff00 */
[----:B------:R-:W-:Y:S02]  /*0350*/  UIADD3 UR6, UPT, UPT, -UR5, URZ, URZ ;  /* 0x000000ff05067290 */ /* 0x000fe4000fffe1ff */
[----:B------:R-:W-:-:S10]  /*0360*/  MOV R6, UR5 ;  /* 0x0000000500067c02 */ /* 0x000fd40008000f00 */
.L_x_42:
[----:B------:R-:W0:Y:S01]  /*0370*/  LDC.64 R12, c[0x0][0x388] ;  /* 0x0000e200ff0c7b82 */ /* 0x000e220000000a00 */
[----:B------:R-:W-:Y:S01]  /*0380*/  IMAD R10, R3, UR10, R4 ;  /* 0x0000000a030a7c24 */ /* 0x000fe2000f8e0204 */
[----:B------:R-:W-:-:S03]  /*0390*/  IADD3 R11, PT, PT, R7, R4, RZ ;  /* 0x00000004070b7210 */ /* 0x000fc60007ffe0ff */
[----:B------:R-:W-:-:S03]  /*03a0*/  IMAD R18, R10, R9, R0 ;  /* 0x000000090a127224 */ /* 0x000fc600078e0200 */
[----:B------:R-:W1:Y:S01]  /*03b0*/  LDC.64 R14, c[0x0][0x380] ;  /* 0x0000e000ff0e7b82 */ /* 0x000e620000000a00 */
[----:B------:R-:W-:Y:S02]  /*03c0*/  IMAD R27, R18, UR7, R2 ;  /* 0x00000007121b7c24 */ /* 0x000fe4000f8e0202 */
[----:B0-----:R-:W-:-:S05]  /*03d0*/  IMAD.WIDE.U32 R12, R11, 0x8, R12 ;  /* 0x000000080b0c7825 */ /* 0x001fca00078e000c */
[----:B------:R-:W2:Y:S01]  /*03e0*/  LDG.E.64 R20, desc[UR8][R12.64] ;  /* 0x000000080c147981 */ /* 0x000ea2000c1e1b00 */
[----:B-1----:R-:W-:Y:S01]  /*03f0*/  IMAD.WIDE R26, R27, 0x8, R14 ;  /* 0x000000081b1a7825 */ /* 0x002fe200078e020e */
[-C--:B------:R-:W-:Y:S02]  /*0400*/  IADD3 R24, PT, PT, R18, R9.reuse, RZ ;  /* 0x0000000912187210 */ /* 0x080fe40007ffe0ff */
[----:B------:R-:W3:Y:S04]  /*0410*/  LDG.E.64 R22, desc[UR8][R12.64+0x8] ;  /* 0x000008080c167981 */ /* 0x000ee8000c1e1b00 */
[----:B------:R-:W2:Y:S01]  /*0420*/  LDG.E.64 R10, desc[UR8][R26.64] ;  /* 0x000000081a0a7981 */ /* 0x000ea2000c1e1b00 */
[C---:B------:R-:W-:Y:S01]  /*0430*/  IMAD R19, R24.reuse, UR7, R2 ;  /* 0x0000000718137c24 */ /* 0x040fe2000f8e0202 */
[----:B------:R-:W-:-:S03]  /*0440*/  IADD3 R24, PT, PT, R24, R9, RZ ;  /* 0x0000000918187210 */ /* 0x000fc60007ffe0ff */
[----:B------:R-:W-:-:S04]  /*0450*/  IMAD.WIDE R18, R19, 0x8, R14 ;  /* 0x0000000813127825 */ /* 0x000fc800078e020e */
[C---:B------:R-:W-:Y:S02]  /*0460*/  IMAD R25, R24.reuse, UR7, R2 ;  /* 0x0000000718197c24 */ /* 0x040fe4000f8e0202 */
[----:B------:R-:W3:Y:S01]  /*0470*/  LDG.E.64 R18, desc[UR8][R18.64] ;  /* 0x0000000812127981 */ /* 0x000ee2000c1e1b00 */
[----:B--2---:R-:W-:Y:S01]  /*0480*/  DFMA R20, R10, R20, R16 ;  /* 0x000000140a14722b */ /* 0x004fe20000000010 */
[----:B------:R-:W-:Y:S02]  /*0490*/  IMAD.WIDE R16, R25, 0x8, R14 ;  /* 0x0000000819107825 */ /* 0x000fe400078e020e */
[----:B------:R-:W2:Y:S04]  /*04a0*/  LDG.E.64 R10, desc[UR8][R12.64+0x10] ;  /* 0x000010080c0a7981 */ /* 0x000ea8000c1e1b00 */
[----:B------:R-:W2:Y:S01]  /*04b0*/  LDG.E.64 R16, desc[UR8][R16.64] ;  /* 0x0000000810107981 */ /* 0x000ea2000c1e1b00 */
[----:B------:R-:W-:Y:S01]  /*04c0*/  IADD3 R24, PT, PT, R24, R9, RZ ;  /* 0x0000000918187210 */ /* 0x000fe20007ffe0ff */
[----:B---3--:R-:W-:-:S02]  /*04d0*/  DFMA R22, R18, R22, R20 ;  /* 0x000000161216722b */ /* 0x008fc40000000014 */
[----:B------:R-:W3:Y:S02]  /*04e0*/  LDG.E.64 R20, desc[UR8][R12.64+0x18] ;  /* 0x000018080c147981 */ /* 0x000ee4000c1e1b00 */
[C---:B------:R-:W-:Y:S01]  /*04f0*/  IMAD R29, R24.reuse, UR7, R2 ;  /* 0x00000007181d7c24 */ /* 0x040fe2000f8e0202 */
[----:B------:R-:W-:-:S03]  /*0500*/  IADD3 R24, PT, PT, R24, R9, RZ ;  /* 0x0000000918187210 */ /* 0x000fc60007ffe0ff */
[----:B------:R-:W-:-:S04]  /*0510*/  IMAD.WIDE R28, R29, 0x8, R14 ;  /* 0x000000081d1c7825 */ /* 0x000fc800078e020e */
[C---:B------:R-:W-:Y:S01]  /*0520*/  IMAD R25, R24.reuse, UR7, R2 ;  /* 0x0000000718197c24 */ /* 0x040fe2000f8e0202 */
[----:B------:R-:W3:Y:S01]  /*0530*/  LDG.E.64 R18, desc[UR8][R28.64] ;  /* 0x000000081c127981 */ /* 0x000ee2000c1e1b00 */
[----:B--2---:R-:W-:Y:S02]  /*0540*/  DFMA R10, R16, R10, R22 ;  /* 0x0000000a100a722b */ /* 0x004fe40000000016 */
[----:B------:R-:W-:Y:S01]  /*0550*/  IMAD.WIDE R22, R25, 0x8, R14 ;  /* 0x0000000819167825 */ /* 0x000fe200078e020e */
[----:B------:R-:W2:Y:S05]  /*0560*/  LDG.E.64 R16, desc[UR8][R12.64+0x20] ;  /* 0x000020080c107981 */ /* 0x000eaa000c1e1b00 */
[----:B------:R-:W2:Y:S01]  /*0570*/  LDG.E.64 R22, desc[UR8][R22.64] ;  /* 0x0000000816167981 */ /* 0x000ea2000c1e1b00 */
[----:B------:R-:W-:-:S05]  /*0580*/  IADD3 R24, PT, PT, R24, R9, RZ ;  /* 0x0000000918187210 */ /* 0x000fca0007ffe0ff */
[C---:B------:R-:W-:Y:S01]  /*0590*/  IMAD R27, R24.reuse, UR7, R2 ;  /* 0x00000007181b7c24 */ /* 0x040fe2000f8e0202 */
[----:B---3--:R-:W-:Y:S01]  /*05a0*/  DFMA R10, R18, R20, R10 ;  /* 0x00000014120a722b */ /* 0x008fe2000000000a */
[----:B------:R-:W-:Y:S02]  /*05b0*/  IADD3 R18, PT, PT, R24, R9, RZ ;  /* 0x0000000918127210 */ /* 0x000fe40007ffe0ff */
[----:B------:R-:W-:-:S04]  /*05c0*/  IMAD.WIDE R26, R27, 0x8, R14 ;  /* 0x000000081b1a7825 */ /* 0x000fc800078e020e */
[C---:B------:R-:W-:Y:S01]  /*05d0*/  IMAD R21, R18.reuse, UR7, R2 ;  /* 0x0000000712157c24 */ /* 0x040fe2000f8e0202 */
[----:B------:R-:W-:Y:S02]  /*05e0*/  IADD3 R29, PT, PT, R18, R9, RZ ;  /* 0x00000009121d7210 */ /* 0x000fe40007ffe0ff */
[----:B------:R-:W3:Y:S01]  /*05f0*/  LDG.E.64 R18, desc[UR8][R12.64+0x30] ;  /* 0x000030080c127981 */ /* 0x000ee2000c1e1b00 */
[----:B------:R-:W-:-:S04]  /*0600*/  IMAD.WIDE R20, R21, 0x8, R14 ;  /* 0x0000000815147825 */ /* 0x000fc800078e020e */
[----:B------:R-:W-:Y:S02]  /*0610*/  IMAD R29, R29, UR7, R2 ;  /* 0x000000071d1d7c24 */ /* 0x000fe4000f8e0202 */
[----:B------:R-:W3:Y:S02]  /*0620*/  LDG.E.64 R20, desc[UR8][R20.64] ;  /* 0x0000000814147981 */ /* 0x000ee4000c1e1b00 */
[----:B------:R-:W-:-:S06]  /*0630*/  IMAD.WIDE R14, R29, 0x8, R14 ;  /* 0x000000081d0e7825 */ /* 0x000fcc00078e020e */
[----:B------:R-:W4:Y:S01]  /*0640*/  LDG.E.64 R14, desc[UR8][R14.64] ;  /* 0x000000080e0e7981 */ /* 0x000f22000c1e1b00 */
[----:B--2---:R-:W-:-:S03]  /*0650*/  DFMA R24, R22, R16, R10 ;  /* 0x000000101618722b */ /* 0x004fc6000000000a */
[----:B------:R-:W2:Y:S04]  /*0660*/  LDG.E.64 R10, desc[UR8][R12.64+0x28] ;  /* 0x000028080c0a7981 */ /* 0x000ea8000c1e1b00 */
[----:B------:R-:W2:Y:S04]  /*0670*/  LDG.E.64 R16, desc[UR8][R26.64] ;  /* 0x000000081a107981 */ /* 0x000ea8000c1e1b00 */
[----:B------:R-:W4:Y:S01]  /*0680*/  LDG.E.64 R22, desc[UR8][R12.64+0x38] ;  /* 0x000038080c167981 */ /* 0x000f22000c1e1b00 */
[----:B------:R-:W-:-:S04]  /*0690*/  UIADD3 UR6, UPT, UPT, UR6, 0x8, URZ ;  /* 0x0000000806067890 */ /* 0x000fc8000fffe0ff */
[----:B------:R-:W-:Y:S01]  /*06a0*/  UISETP.NE.AND UP1, UPT, UR6, URZ, UPT ;  /* 0x000000ff0600728c */ /* 0x000fe2000bf25270 */
[----:B------:R-:W-:Y:S01]  /*06b0*/  IADD3 R4, PT, PT, R4, 0x8, RZ ;  /* 0x0000000804047810 */ /* 0x000fe20007ffe0ff */
[----:B--2---:R-:W-:-:S08]  /*06c0*/  DFMA R10, R16, R10, R24 ;  /* 0x0000000a100a722b */ /* 0x004fd00000000018 */
[----:B---3--:R-:W-:-:S08]  /*06d0*/  DFMA R10, R20, R18, R10 ;  /* 0x00000012140a722b */ /* 0x008fd0000000000a */
[----:B----4-:R-:W-:Y:S01]  /*06e0*/  DFMA R16, R14, R22, R10 ;  /* 0x000000160e10722b */ /* 0x010fe2000000000a */
[----:B------:R-:W-:Y:S10]  /*06f0*/  BRA.U UP1, `(.L_x_42) ;  /* 0xfffffffd011c7547 */ /* 0x000ff4000b83ffff */
.L_x_41:
[----:B------:R-:W-:Y:S05]  /*0700*/  BRA.U !UP0, `(.L_x_40) ;  /* 0x00000005083c7547 */ /* 0x000fea000b800000 */
[----:B------:R-:W-:Y:S02]  /*0710*/  UISETP.GE.U32.AND UP0, UPT, UR4, 0x4, UPT ;  /* 0x000000040400788c */ /* 0x000fe4000bf06070 */
[----:B------:R-:W-:-:S04]  /*0720*/  ULOP3.LUT UR5, UR10, 0x3, URZ, 0xc0, !UPT ;  /* 0x000000030a057892 */ /* 0x000fc8000f8ec0ff */
[----:B------:R-:W-:-:S03]  /*0730*/  UISETP.NE.AND UP1, UPT, UR5, URZ, UPT ;  /* 0x000000ff0500728c */ /* 0x000fc6000bf25270 */
[----:B------:R-:W-:Y:S08]  /*0740*/  BRA.U !UP0, `(.L_x_43) ;  /* 0x00000001088c7547 */ /* 0x000ff0000b800000 */
[----:B------:R-:W0:Y:S01]  /*0750*/  LDC.64 R12, c[0x0][0x388] ;  /* 0x0000e200ff0c7b82 */ /* 0x000e220000000a00 */
[----:B------:R-:W-:Y:S01]  /*0760*/  IMAD R4, R3, UR10, R6 ;  /* 0x0000000a03047c24 */ /* 0x000fe2000f8e0206 */
[----:B------:R-:W-:-:S03]  /*0770*/  IADD3 R15, PT, PT, R7, R6, RZ ;  /* 0x00000006070f7210 */ /* 0x000fc60007ffe0ff */
[----:B------:R-:W-:-:S03]  /*0780*/  IMAD R4, R4, R9, R0 ;  /* 0x0000000904047224 */ /* 0x000fc600078e0200 */
[----:B------:R-:W1:Y:S01]  /*0790*/  LDC.64 R10, c[0x0][0x380] ;  /* 0x0000e000ff0a7b82 */ /* 0x000e620000000a00 */
[----:B------:R-:W-:Y:S02]  /*07a0*/  IMAD R25, R4, UR7, R2 ;  /* 0x0000000704197c24 */ /* 0x000fe4000f8e0202 */
[----:B0-----:R-:W-:-:S05]  /*07b0*/  IMAD.WIDE.U32 R12, R15, 0x8, R12 ;  /* 0x000000080f0c7825 */ /* 0x001fca00078e000c */
[----:B------:R-:W0:Y:S01]  /*07c0*/  LDC.64 R14, c[0x0][0x388] ;  /* 0x0000e200ff0e7b82 */ /* 0x000e220000000a00 */
[----:B------:R-:W2:Y:S01]  /*07d0*/  LDG.E.64 R12, desc[UR8][R12.64] ;  /* 0x000000080c0c7981 */ /* 0x000ea2000c1e1b00 */
[----:B-1----:R-:W-:-:S06]  /*07e0*/  IMAD.WIDE R24, R25, 0x8, R10 ;  /* 0x0000000819187825 */ /* 0x002fcc00078e020a */
[----:B------:R-:W2:Y:S01]  /*07f0*/  LDG.E.64 R24, desc[UR8][R24.64] ;  /* 0x0000000818187981 */ /* 0x000ea2000c1e1b00 */
[----:B------:R-:W-:Y:S02]  /*0800*/  IADD3 R4, PT, PT, R4, R9, RZ ;  /* 0x0000000904047210 */ /* 0x000fe40007ffe0ff */
[----:B------:R-:W-:-:S03]  /*0810*/  IADD3 R18, P0, PT, R7, R6, RZ ;  /* 0x0000000607127210 */ /* 0x000fc60007f1e0ff */
[C---:B------:R-:W-:Y:S01]  /*0820*/  IMAD R21, R4.reuse, UR7, R2 ;  /* 0x0000000704157c24 */ /* 0x040fe2000f8e0202 */
[----:B------:R-:W-:Y:S02]  /*0830*/  IADD3.X R19, PT, PT, RZ, RZ, RZ, P0, !PT ;  /* 0x000000ffff137210 */ /* 0x000fe400007fe4ff */
[----:B------:R-:W-:Y:S02]  /*0840*/  IADD3 R4, PT, PT, R4, R9, RZ ;  /* 0x0000000904047210 */ /* 0x000fe40007ffe0ff */
[----:B0-----:R-:W-:Y:S01]  /*0850*/  LEA R14, P0, R18, R14, 0x3 ;  /* 0x0000000e120e7211 */ /* 0x001fe200078018ff */
[----:B------:R-:W-:-:S03]  /*0860*/  IMAD.WIDE R20, R21, 0x8, R10 ;  /* 0x0000000815147825 */ /* 0x000fc600078e020a */
[----:B------:R-:W-:Y:S01]  /*0870*/  LEA.HI.X R15, R18, R15, R19, 0x3, P0 ;  /* 0x0000000f120f7211 */ /* 0x000fe200000f1c13 */
[C---:B------:R-:W-:Y:S01]  /*0880*/  IMAD R23, R4.reuse, UR7, R2 ;  /* 0x0000000704177c24 */ /* 0x040fe2000f8e0202 */
[----:B------:R-:W-:Y:S01]  /*0890*/  IADD3 R27, PT, PT, R4, R9, RZ ;  /* 0x00000009041b7210 */ /* 0x000fe20007ffe0ff */
[----:B------:R-:W3:Y:S02]  /*08a0*/  LDG.E.64 R20, desc[UR8][R20.64] ;  /* 0x0000000814147981 */ /* 0x000ee4000c1e1b00 */
[----:B------:R-:W-:Y:S02]  /*08b0*/  IMAD.WIDE R22, R23, 0x8, R10 ;  /* 0x0000000817167825 */ /* 0x000fe400078e020a */
[----:B------:R-:W3:Y:S02]  /*08c0*/  LDG.E.64 R18, desc[UR8][R14.64+0x8] ;  /* 0x000008080e127981 */ /* 0x000ee4000c1e1b00 */
[----:B------:R-:W-:Y:S02]  /*08d0*/  IMAD R27, R27, UR7, R2 ;  /* 0x000000071b1b7c24 */ /* 0x000fe4000f8e0202 */
[----:B------:R-:W4:Y:S02]  /*08e0*/  LDG.E.64 R22, desc[UR8][R22.64] ;  /* 0x0000000816167981 */ /* 0x000f24000c1e1b00 */
[----:B------:R-:W-:-:S06]  /*08f0*/  IMAD.WIDE R10, R27, 0x8, R10 ;  /* 0x000000081b0a7825 */ /* 0x000fcc00078e020a */
[----:B------:R-:W5:Y:S01]  /*0900*/  LDG.E.64 R10, desc[UR8][R10.64] ;  /* 0x000000080a0a7981 */ /* 0x000f62000c1e1b00 */
[----:B--2---:R-:W-:-:S03]  /*0910*/  DFMA R12, R24, R12, R16 ;  /* 0x0000000c180c722b */ /* 0x004fc60000000010 */
[----:B------:R-:W4:Y:S04]  /*0920*/  LDG.E.64 R16, desc[UR8][R14.64+0x10] ;  /* 0x000010080e107981 */ /* 0x000f28000c1e1b00 */
[----:B------:R-:W5:Y:S01]  /*0930*/  LDG.E.64 R24, desc[UR8][R14.64+0x18] ;  /* 0x000018080e187981 */ /* 0x000f62000c1e1b00 */
[----:B---3--:R-:W-:Y:S01]  /*0940*/  DFMA R12, R20, R18, R12 ;  /* 0x00000012140c722b */ /* 0x008fe2000000000c */
[----:B------:R-:W-:-:S07]  /*0950*/  IADD3 R6, PT, PT, R6, 0x4, RZ ;  /* 0x0000000406067810 */ /* 0x000fce0007ffe0ff */
[----:B----4-:R-:W-:-:S08]  /*0960*/  DFMA R16, R22, R16, R12 ;  /* 0x000000101610722b */ /* 0x010fd0000000000c */
[----:B-----5:R-:W-:-:S11]  /*0970*/  DFMA R16, R10, R24, R16 ;  /* 0x000000180a10722b */ /* 0x020fd60000000010 */
.L_x_43:
[----:B------:R-:W-:Y:S05]  /*0980*/  BRA.U !UP1, `(.L_x_40) ;  /* 0x00000001099c7547 */ /* 0x000fea000b800000 */
[----:B------:R-:W-:Y:S02]  /*0990*/  UISETP.NE.AND UP0, UPT, UR5, 0x1, UPT ;  /* 0x000000010500788c */ /* 0x000fe4000bf05270 */
[----:B------:R-:W-:-:S04]  /*09a0*/  ULOP3.LUT UR4, UR10, 0x1, URZ, 0xc0, !UPT ;  /* 0x000000010a047892 */ /* 0x000fc8000f8ec0ff */
[----:B------:R-:W-:-:S03]  /*09b0*/  UISETP.NE.U32.AND UP1, UPT, UR4, 0x1, UPT ;  /* 0x000000010400788c */ /* 0x000fc6000bf25070 */
[----:B------:R-:W-:Y:S08]  /*09c0*/  BRA.U !UP0, `(.L_x_44) ;  /* 0x00000001085c7547 */ /* 0x000ff0000b800000 */
[----:B------:R-:W0:Y:S01]  /*09d0*/  LDC.64 R18, c[0x0][0x388] ;  /* 0x0000e200ff127b82 */ /* 0x000e220000000a00 */
[----:B------:R-:W-:Y:S01]  /*09e0*/  IMAD R4, R3, UR10, R6 ;  /* 0x0000000a03047c24 */ /* 0x000fe2000f8e0206 */
[----:B------:R-:W-:-:S03]  /*09f0*/  IADD3 R21, PT, PT, R7, R6, RZ ;  /* 0x0000000607157210 */ /* 0x000fc60007ffe0ff */
[----:B------:R-:W-:Y:S01]  /*0a00*/  IMAD R14, R4, R9, R0 ;  /* 0x00000009040e7224 */ /* 0x000fe200078e0200 */
[----:B------:R-:W-:Y:S02]  /*0a10*/  IADD3 R4, P0, PT, R7, R6, RZ ;  /* 0x0000000607047210 */ /* 0x000fe40007f1e0ff */
[----:B------:R-:W1:Y:S01]  /*0a20*/  LDC.64 R12, c[0x0][0x380] ;  /* 0x0000e000ff0c7b82 */ /* 0x000e620000000a00 */
[----:B------:R-:W-:Y:S01]  /*0a30*/  IMAD R15, R14, UR7, R2 ;  /* 0x000000070e0f7c24 */ /* 0x000fe2000f8e0202 */
[----:B------:R-:W-:-:S06]  /*0a40*/  IADD3.X R20, PT, PT, RZ, RZ, RZ, P0, !PT ;  /* 0x000000ffff147210 */ /* 0x000fcc00007fe4ff */
[----:B------:R-:W2:Y:S01]  /*0a50*/  LDC.64 R10, c[0x0][0x388] ;  /* 0x0000e200ff0a7b82 */ /* 0x000ea20000000a00 */
[----:B0-----:R-:W-:Y:S01]  /*0a60*/  IMAD.WIDE.U32 R18, R21, 0x8, R18 ;  /* 0x0000000815127825 */ /* 0x001fe200078e0012 */
[----:B------:R-:W-:-:S05]  /*0a70*/  IADD3 R21, PT, PT, R14, R9, RZ ;  /* 0x000000090e157210 */ /* 0x000fca0007ffe0ff */
[----:B------:R-:W3:Y:S01]  /*0a80*/  LDG.E.64 R18, desc[UR8][R18.64] ;  /* 0x0000000812127981 */ /* 0x000ee2000c1e1b00 */
[----:B-1----:R-:W-:-:S04]  /*0a90*/  IMAD.WIDE R14, R15, 0x8, R12 ;  /* 0x000000080f0e7825 */ /* 0x002fc800078e020c */
[----:B------:R-:W-:Y:S02]  /*0aa0*/  IMAD R21, R21, UR7, R2 ;  /* 0x0000000715157c24 */ /* 0x000fe4000f8e0202 */
[----:B------:R-:W3:Y:S01]  /*0ab0*/  LDG.E.64 R14, desc[UR8][R14.64] ;  /* 0x000000080e0e7981 */ /* 0x000ee2000c1e1b00 */
[----:B--2---:R-:W-:Y:S01]  /*0ac0*/  LEA R10, P0, R4, R10, 0x3 ;  /* 0x0000000a040a7211 */ /* 0x004fe200078018ff */
[----:B------:R-:W-:-:S03]  /*0ad0*/  IMAD.WIDE R12, R21, 0x8, R12 ;  /* 0x00000008150c7825 */ /* 0x000fc600078e020c */
[----:B------:R-:W-:-:S03]  /*0ae0*/  LEA.HI.X R11, R4, R11, R20, 0x3, P0 ;  /* 0x0000000b040b7211 */ /* 0x000fc600000f1c14 */
[----:B------:R-:W2:Y:S04]  /*0af0*/  LDG.E.64 R12, desc[UR8][R12.64] ;  /* 0x000000080c0c7981 */ /* 0x000ea8000c1e1b00 */
[----:B------:R-:W2:Y:S01]  /*0b00*/  LDG.E.64 R10, desc[UR8][R10.64+0x8] ;  /* 0x000008080a0a7981 */ /* 0x000ea2000c1e1b00 */
[----:B------:R-:W-:Y:S01]  /*0b10*/  IADD3 R6, PT, PT, R6, 0x2, RZ ;  /* 0x0000000206067810 */ /* 0x000fe20007ffe0ff */
[----:B---3--:R-:W-:-:S08]  /*0b20*/  DFMA R16, R14, R18, R16 ;  /* 0x000000120e10722b */ /* 0x008fd00000000010 */
[----:B--2---:R-:W-:-:S11]  /*0b30*/  DFMA R16, R12, R10, R16 ;  /* 0x0000000a0c10722b */ /* 0x004fd60000000010 */
.L_x_44:
[----:B------:R-:W-:Y:S05]  /*0b40*/  BRA.U UP1, `(.L_x_40) ;  /* 0x00000001012c7547 */ /* 0x000fea000b800000 */
[----:B------:R-:W0:Y:S01]  /*0b50*/  LDC.64 R12, c[0x0][0x388] ;  /* 0x0000e200ff0c7b82 */ /* 0x000e220000000a00 */
[----:B------:R-:W-:Y:S01]  /*0b60*/  IMAD R4, R3, UR10, R6 ;  /* 0x0000000a03047c24 */ /* 0x000fe2000f8e0206 */
[----:B------:R-:W-:-:S03]  /*0b70*/  IADD3 R7, PT, PT, R7, R6, RZ ;  /* 0x0000000607077210 */ /* 0x000fc60007ffe0ff */
[----:B------:R-:W-:-:S03]  /*0b80*/  IMAD R15, R4, R9, R0 ;  /* 0x00000009040f7224 */ /* 0x000fc600078e0200 */
[----:B------:R-:W1:Y:S01]  /*0b90*/  LDC.64 R10, c[0x0][0x380] ;  /* 0x0000e000ff0a7b82 */ /* 0x000e620000000a00 */
[----:B------:R-:W-:Y:S02]  /*0ba0*/  IMAD R15, R15, UR7, R2 ;  /* 0x000000070f0f7c24 */ /* 0x000fe4000f8e0202 */
[----:B0-----:R-:W-:-:S06]  /*0bb0*/  IMAD.WIDE.U32 R6, R7, 0x8, R12 ;  /* 0x0000000807067825 */ /* 0x001fcc00078e000c */
[----:B------:R-:W2:Y:S01]  /*0bc0*/  LDG.E.64 R6, desc[UR8][R6.64] ;  /* 0x0000000806067981 */ /* 0x000ea2000c1e1b00 */
[----:B-1----:R-:W-:-:S06]  /*0bd0*/  IMAD.WIDE R10, R15, 0x8, R10 ;  /* 0x000000080f0a7825 */ /* 0x002fcc00078e020a */
[----:B------:R-:W2:Y:S02]  /*0be0*/  LDG.E.64 R10, desc[UR8][R10.64] ;  /* 0x000000080a0a7981 */ /* 0x000ea4000c1e1b00 */
[----:B--2---:R-:W-:-:S11]  /*0bf0*/  DFMA R16, R10, R6, R16 ;  /* 0x000000060a10722b */ /* 0x004fd60000000010 */
.L_x_40:
[----:B------:R-:W0:Y:S08]  /*0c00*/  LDC.64 R6, c[0x0][0x390] ;  /* 0x0000e400ff067b82 */ /* 0x000e300000000a00 */
[----:B------:R-:W1:Y:S01]  /*0c10*/  LDC.64 R10, c[0x0][0x398] ;  /* 0x0000e600ff0a7b82 */ /* 0x000e620000000a00 */
[----:B0-----:R-:W-:-:S04]  /*0c20*/  ISETP.NE.U32.AND P0, PT, R6, RZ, PT ;  /* 0x000000ff0600720c */ /* 0x001fc80003f05070 */
[----:B------:R-:W-:-:S13]  /*0c30*/  ISETP.NE.AND.EX P0, PT, R7, RZ, PT, P0 ;  /* 0x000000ff0700720c */ /* 0x000fda0003f05300 */
[----:B------:R-:W0:Y:S02]  /*0c40*/  @P0 LDC.64 R6, c[0x0][0x390] ;  /* 0x0000e400ff060b82 */ /* 0x000e240000000a00 */
[----:B0-----:R-:W-:-:S06]  /*0c50*/  @P0 IMAD.WIDE.U32 R6, R5, 0x8, R6 ;  /* 0x0000000805060825 */ /* 0x001fcc00078e0006 */
[----:B------:R-:W2:Y:S01]  /*0c60*/  @P0 LDG.E.64 R6, desc[UR8][R6.64] ;  /* 0x0000000806060981 */ /* 0x000ea2000c1e1b00 */
[----:B------:R-:W-:-:S04]  /*0c70*/  IMAD R3, R3, R8, R5 ;  /* 0x0000000803037224 */ /* 0x000fc800078e0205 */
[----:B------:R-:W-:-:S04]  /*0c80*/  IMAD R3, R3, R9, R0 ;  /* 0x0000000903037224 */ /* 0x000fc800078e0200 */
[----:B------:R-:W-:-:S04]  /*0c90*/  IMAD R3, R3, UR7, R2 ;  /* 0x0000000703037c24 */ /* 0x000fc8000f8e0202 */
[----:B-1----:R-:W-:Y:S01]  /*0ca0*/  IMAD.WIDE R2, R3, 0x8, R10 ;  /* 0x0000000803027825 */ /* 0x002fe200078e020a */
[----:B--2---:R-:W-:-:S07]  /*0cb0*/  @P0 DADD R16, R16, R6 ;  /* 0x0000000010100229 */ /* 0x004fce0000000006 */
[----:B------:R-:W-:Y:S01]  /*0cc0*/  STG.E.64 desc[UR8][R2.64], R16 ;  /* 0x0000001002007986 */ /* 0x000fe2000c101b08 */
[----:B------:R-:W-:Y:S05]  /*0cd0*/  EXIT ;  /* 0x000000000000794d */ /* 0x000fea0003800000 */
.L_x_45:
        /* <DEDUP_REMOVED lines=10> */
.L_x_178:


//--------------------- .text.depthwise_conv2d_forward_f64 --------------------------
	.section	.text.depthwise_conv2d_forward_f64,"ax",@progbits
	.align	128
        .global         depthwise_conv2d_forward_f64
        .type           depthwise_conv2d_forward_f64,@function
        .size           depthwise_conv2d_forward_f64,(.L_x_179 - depthwise_conv2d_forward_f64)
        .other          depthwise_conv2d_forward_f64,@"STO_CUDA_ENTRY STV_DEFAULT"
depthwise_conv2d_forward_f64:
.text.depthwise_conv2d_forward_f64:
[----:B------:R-:W-:Y:S08]  /*0000*/  LDC R1, c[0x0][0x37c] ;  /* 0x0000df00ff017b82 */ /* 0x000ff00000000800 */
[----:B------:R-:W0:Y:S01]  /*0010*/  LDC.64 R6, c[0x0][0x3a0] ;  /* 0x0000e800ff067b82 */ /* 0x000e220000000a00 */
[----:B------:R-:W1:Y:S07]  /*0020*/  LDCU.64 UR8, c[0x0][0x3b0] ;  /* 0x00007600ff0877ac */ /* 0x000e6e0008000a00 */
[----:B------:R-:W2:Y:S08]  /*0030*/  S2UR UR6, SR_CTAID.Z ;  /* 0x00000000000679c3 */ /* 0x000eb00000002700 */
[----:B------:R-:W-:Y:S01]  /*0040*/  S2UR UR5, SR_CTAID.Y ;  /* 0x00000000000579c3 */ /* 0x000fe20000002600 */
[----:B0-----:R-:W0:Y:S07]  /*0050*/  I2F.U32.RP R4, R7 ;  /* 0x0000000700047306 */ /* 0x001e2e0000209000 */
[----:B------:R-:W3:Y:S01]  /*0060*/  S2UR UR4, SR_CTAID.X ;  /* 0x00000000000479c3 */ /* 0x000ee20000002500 */
[----:B------:R-:W-:Y:S01]  /*0070*/  ISETP.NE.U32.AND P2, PT, R7, RZ, PT ;  /* 0x000000ff0700720c */ /* 0x000fe20003f45070 */
[----:B0-----:R-:W0:Y:S02]  /*0080*/  MUFU.RCP R4, R4 ;  /* 0x0000000400047308 */ /* 0x001e240000001000 */
[----:B0-----:R-:W-:-:S06]  /*0090*/  VIADD R2, R4, 0xffffffe ;  /* 0x0ffffffe04027836 */ /* 0x001fcc0000000000 */
[----:B------:R0:W4:Y:S02]  /*00a0*/  F2I.FTZ.U32.TRUNC.NTZ R3, R2 ;  /* 0x0000000200037305 */ /* 0x000124000021f000 */
[----:B0-----:R-:W-:Y:S02]  /*00b0*/  IMAD.MOV.U32 R2, RZ, RZ, RZ ;  /* 0x000000ffff027224 */ /* 0x001fe400078e00ff */
[----:B----4-:R-:W-:-:S04]  /*00c0*/  IMAD.MOV R0, RZ, RZ, -R3 ;  /* 0x000000ffff007224 */ /* 0x010fc800078e0a03 */
[----:B------:R-:W-:-:S04]  /*00d0*/  IMAD R5, R0, R7, RZ ;  /* 0x0000000700057224 */ /* 0x000fc800078e02ff */
[----:B------:R-:W-:Y:S02]  /*00e0*/  IMAD.HI.U32 R0, R3, R5, R2 ;  /* 0x0000000503007227 */ /* 0x000fe400078e0002 */
[----:B------:R-:W3:Y:S01]  /*00f0*/  S2R R5, SR_TID.X ;  /* 0x0000000000057919 */ /* 0x000ee20000002100 */
[----:B------:R-:W3:Y:S03]  /*0100*/  LDC R2, c[0x0][0x360] ;  /* 0x0000d800ff027b82 */ /* 0x000ee60000000800 */
[----:B--2---:R-:W-:-:S04]  /*0110*/  IMAD.HI.U32 R0, R0, UR6, RZ ;  /* 0x0000000600007c27 */ /* 0x004fc8000f8e00ff */
[----:B------:R-:W-:Y:S01]  /*0120*/  IMAD.MOV R8, RZ, RZ, -R0 ;  /* 0x000000ffff087224 */ /* 0x000fe200078e0a00 */
[----:B------:R-:W0:Y:S03]  /*0130*/  LDC R3, c[0x0][0x364] ;  /* 0x0000d900ff037b82 */ /* 0x000e260000000800 */
[----:B------:R-:W-:Y:S02]  /*0140*/  IMAD R4, R7, R8, UR6 ;  /* 0x0000000607047e24 */ /* 0x000fe4000f8e0208 */
[----:B------:R-:W0:Y:S03]  /*0150*/  S2R R8, SR_TID.Y ;  /* 0x0000000000087919 */ /* 0x000e260000002200 */
[----:B------:R-:W-:-:S13]  /*0160*/  ISETP.GE.U32.AND P0, PT, R4, R7, PT ;  /* 0x000000070400720c */ /* 0x000fda0003f06070 */
[----:B------:R-:W-:Y:S02]  /*0170*/  @P0 IMAD.IADD R4, R4, 0x1, -R7 ;  /* 0x0000000104040824 */ /* 0x000fe400078e0a07 */
[----:B------:R-:W-:Y:S02]  /*0180*/  @P0 VIADD R0, R0, 0x1 ;  /* 0x0000000100000836 */ /* 0x000fe40000000000 */
[----:B---3--:R-:W-:Y:S01]  /*0190*/  IMAD R2, R2, UR4, R5 ;  /* 0x0000000402027c24 */ /* 0x008fe2000f8e0205 */
[----:B------:R-:W-:Y:S01]  /*01a0*/  ISETP.GE.U32.AND P1, PT, R4, R7, PT ;  /* 0x000000070400720c */ /* 0x000fe20003f26070 */
[----:B0-----:R-:W-:-:S12]  /*01b0*/  IMAD R3, R3, UR5, R8 ;  /* 0x0000000503037c24 */ /* 0x001fd8000f8e0208 */
[----:B------:R-:W-:Y:S01]  /*01c0*/  @P1 VIADD R0, R0, 0x1 ;  /* 0x0000000100001836 */ /* 0x000fe20000000000 */
[----:B------:R-:W-:Y:S02]  /*01d0*/  @!P2 LOP3.LUT R0, RZ, R7, RZ, 0x33, !PT ;  /* 0x00000007ff00a212 */ /* 0x000fe400078e33ff */
[----:B-1----:R-:W-:-:S03]  /*01e0*/  ISETP.GE.AND P0, PT, R3, UR8, PT ;  /* 0x0000000803007c0c */ /* 0x002fc6000bf06270 */
[----:B------:R-:W-:Y:S01]  /*01f0*/  IMAD.MOV R4, RZ, RZ, -R0 ;  /* 0x000000ffff047224 */ /* 0x000fe200078e0a00 */
[----:B------:R-:W-:-:S03]  /*0200*/  ISETP.GE.OR P0, PT, R2, UR9, P0 ;  /* 0x0000000902007c0c */ /* 0x000fc60008706670 */
[----:B------:R-:W-:-:S05]  /*0210*/  IMAD R5, R7, R4, UR6 ;  /* 0x0000000607057e24 */ /* 0x000fca000f8e0204 */
[----:B------:R-:W-:-:S04]  /*0220*/  ISETP.GE.OR P0, PT, R5, R7, P0 ;  /* 0x000000070500720c */ /* 0x000fc80000706670 */
[----:B------:R-:W-:-:S13]  /*0230*/  ISETP.GE.OR P0, PT, R0, R6, P0 ;  /* 0x000000060000720c */ /* 0x000fda0000706670 */
[----:B------:R-:W-:Y:S05]  /*0240*/  @P0 EXIT ;  /* 0x000000000000094d */ /* 0x000fea0003800000 */
[----:B------:R-:W0:Y:S01]  /*0250*/  LDCU.64 UR4, c[0x0][0x3b8] ;  /* 0x00007700ff0477ac */ /* 0x000e220008000a00 */
[----:B------:R-:W1:Y:S01]  /*0260*/  LDC.64 R8, c[0x0][0x3c0] ;  /* 0x0000f000ff087b82 */ /* 0x000e620000000a00 */
[----:B------:R-:W2:Y:S07]  /*0270*/  LDCU.64 UR10, c[0x0][0x358] ;  /* 0x00006b00ff0a77ac */ /* 0x000eae0008000a00 */
[----:B------:R-:W1:Y:S01]  /*0280*/  LDC.64 R10, c[0x0][0x3c8] ;  /* 0x0000f200ff0a7b82 */ /* 0x000e620000000a00 */
[----:B0-----:R-:W-:-:S04]  /*0290*/  UISETP.GE.AND UP0, UPT, UR5, 0x1, UPT ;  /* 0x000000010500788c */ /* 0x001fc8000bf06270 */
[----:B------:R-:W-:Y:S01]  /*02a0*/  UISETP.LT.OR UP0, UPT, UR4, 0x1, !UP0 ;  /* 0x000000010400788c */ /* 0x000fe2000c701670 */
[----:B-1----:R-:W-:Y:S02]  /*02b0*/  IMAD R4, R2, R9, -R11 ;  /* 0x0000000902047224 */ /* 0x002fe400078e0a0b */
[----:B------:R-:W-:Y:S01]  /*02c0*/  IMAD R6, R3, R8, -R10 ;  /* 0x0000000803067224 */ /* 0x000fe200078e0a0a */
[----:B------:R-:W-:-:S05]  /*02d0*/  CS2R R8, SRZ ;  /* 0x0000000000087805 */ /* 0x000fca000001ff00 */
[----:B--2---:R-:W-:Y:S05]  /*02e0*/  BRA.U UP0, `(.L_x_46) ;  /* 0x0000000900bc7547 */ /* 0x004fea000b800000 */
[----:B------:R-:W-:Y:S01]  /*02f0*/  IMAD R7, R0, R7, R5 ;  /* 0x0000000700077224 */ /* 0x000fe200078e0205 */
[----:B------:R-:W-:Y:S01]  /*0300*/  CS2R R8, SRZ ;  /* 0x0000000000087805 */ /* 0x000fe2000001ff00 */
[----:B------:R-:W-:Y:S02]  /*0310*/  ULOP3.LUT UR7, UR5, 0x7, URZ, 0xc0, !UPT ;  /* 0x0000000705077892 */ /* 0x000fe4000f8ec0ff */
[----:B------:R-:W-:Y:S02]  /*0320*/  ULOP3.LUT UR8, UR5, 0x3, URZ, 0xc0, !UPT ;  /* 0x0000000305087892 */ /* 0x000fe4000f8ec0ff */
[----:B------:R-:W-:Y:S01]  /*0330*/  ULOP3.LUT UR6, UR5, 0x7ffffff8, URZ, 0xc0, !UPT ;  /* 0x7ffffff805067892 */ /* 0x000fe2000f8ec0ff */
[----:B------:R-:W-:-:S11]  /*0340*/  UMOV UR4, URZ ;  /* 0x000000ff00047c82 */ /* 0x000fd60008000000 */
.L_x_53:
[----:B------:R-:W0:Y:S01]  /*0350*/  LDC.64 R10, c[0x0][0x3b8] ;  /* 0x0000ee00ff0a7b82 */ /* 0x000e220000000a00 */
[----:B------:R-:W1:Y:S01]  /*0360*/  LDCU UR5, c[0x0][0x3a8] ;  /* 0x00007500ff0577ac */ /* 0x000e620008000800 */
[----:B------:R-:W-:-:S05]  /*0370*/  VIADD R12, R6, UR4 ;  /* 0x00000004060c7c36 */ /* 0x000fca0008000000 */
[----:B-1----:R-:W-:-:S04]  /*0380*/  ISETP.GE.AND P0, PT, R12, UR5, PT ;  /* 0x000000050c007c0c */ /* 0x002fc8000bf06270 */
[----:B------:R-:W-:Y:S01]  /*0390*/  ISETP.GT.AND P0, PT, R12, -0x1, !P0 ;  /* 0xffffffff0c00780c */ /* 0x000fe20004704270 */
[----:B0-----:R-:W-:Y:S01]  /*03a0*/  IMAD R24, R5, R10, UR4 ;  /* 0x0000000405187e24 */ /* 0x001fe2000f8e020a */
[----:B------:R-:W-:Y:S01]  /*03b0*/  ISETP.GE.U32.AND P1, PT, R11, 0x8, PT ;  /* 0x000000080b00780c */ /* 0x000fe20003f26070 */
[----:B------:R-:W-:-:S06]  /*03c0*/  UIADD3 UR4, UPT, UPT, UR4, 0x1, URZ ;  /* 0x0000000104047890 */ /* 0x000fcc000fffe0ff */
[----:B------:R-:W-:Y:S01]  /*03d0*/  ISETP.NE.AND P5, PT, R10, UR4, PT ;  /* 0x000000040a007c0c */ /* 0x000fe2000bfa5270 */
[----:B------:R-:W-:Y:S01]  /*03e0*/  IMAD R10, R7, UR5, R12 ;  /* 0x00000005070a7c24 */ /* 0x000fe2000f8e020c */
[----:B------:R-:W-:-:S04]  /*03f0*/  UMOV UR5, URZ ;  /* 0x000000ff00057c82 */ /* 0x000fc80008000000 */
[----:B------:R-:W-:Y:S07]  /*0400*/  @!P1 BRA `(.L_x_47) ;  /* 0x0000000400149947 */ /* 0x000fee0003800000 */
[----:B------:R-:W0:Y:S01]  /*0410*/  LDCU UR9, c[0x0][0x3ac] ;  /* 0x00007580ff0977ac */ /* 0x000e220008000800 */
[----:B------:R-:W-:-:S05]  /*0420*/  UMOV UR5, URZ ;  /* 0x000000ff00057c82 */ /* 0x000fca0008000000 */
.L_x_48:
[----:B------:R-:W1:Y:S01]  /*0430*/  LDC R11, c[0x0][0x3bc] ;  /* 0x0000ef00ff0b7b82 */ /* 0x000e620000000800 */
[----:B------:R-:W-:-:S04]  /*0440*/  VIADD R25, R4, UR5 ;  /* 0x0000000504197c36 */ /* 0x000fc80008000000 */
[----:B0-----:R-:W-:Y:S01]  /*0450*/  IMAD R17, R10, UR9, R25 ;  /* 0x000000090a117c24 */ /* 0x001fe2000f8e0219 */
[C---:B------:R-:W-:Y:S02]  /*0460*/  ISETP.GE.AND P1, PT, R25.reuse, UR9, PT ;  /* 0x0000000919007c0c */ /* 0x040fe4000bf26270 */
[----:B------:R-:W0:Y:S02]  /*0470*/  LDC.64 R14, c[0x0][0x380] ;  /* 0x0000e000ff0e7b82 */ /* 0x000e240000000a00 */
[----:B------:R-:W-:-:S04]  /*0480*/  ISETP.GT.AND P1, PT, R25, -0x1, !P1 ;  /* 0xffffffff1900780c */ /* 0x000fc80004f24270 */
[----:B------:R-:W-:Y:S02]  /*0490*/  PLOP3.LUT P1, PT, P0, P1, PT, 0x80, 0x8 ;  /* 0x000000000008781c */ /* 0x000fe40000723070 */
[----:B------:R-:W2:Y:S01]  /*04a0*/  LDC.64 R12, c[0x0][0x388] ;  /* 0x0000e200ff0c7b82 */ /* 0x000ea20000000a00 */
[----:B-1----:R-:W-:Y:S02]  /*04b0*/  IMAD R19, R24, R11, UR5 ;  /* 0x0000000518137e24 */ /* 0x002fe4000f8e020b */
[----:B0-----:R-:W-:-:S08]  /*04c0*/  IMAD.WIDE R14, R17, 0x8, R14 ;  /* 0x00000008110e7825 */ /* 0x001fd000078e020e */
[----:B------:R-:W3:Y:S01]  /*04d0*/  @P1 LDG.E.64 R22, desc[UR10][R14.64] ;  /* 0x0000000a0e161981 */ /* 0x000ee2000c1e1b00 */
[----:B--2---:R-:W-:-:S05]  /*04e0*/  IMAD.WIDE R12, R19, 0x8, R12 ;  /* 0x00000008130c7825 */ /* 0x004fca00078e020c */
[----:B------:R-:W3:Y:S01]  /*04f0*/  @P1 LDG.E.64 R20, desc[UR10][R12.64] ;  /* 0x0000000a0c141981 */ /* 0x000ee2000c1e1b00 */
[C---:B------:R-:W-:Y:S02]  /*0500*/  VIADD R16, R25.reuse, 0x1 ;  /* 0x0000000119107836 */ /* 0x040fe40000000000 */
[----:B------:R-:W-:-:S03]  /*0510*/  VIADD R17, R25, 0x2 ;  /* 0x0000000219117836 */ /* 0x000fc60000000000 */
[----:B------:R-:W-:-:S04]  /*0520*/  ISETP.GE.AND P3, PT, R16, UR9, PT ;  /* 0x0000000910007c0c */ /* 0x000fc8000bf66270 */
[----:B------:R-:W-:Y:S02]  /*0530*/  ISETP.GT.AND P3, PT, R16, -0x1, !P3 ;  /* 0xffffffff1000780c */ /* 0x000fe40005f64270 */
[C---:B------:R-:W-:Y:S02]  /*0540*/  ISETP.GE.AND P4, PT, R17.reuse, UR9, PT ;  /* 0x0000000911007c0c */ /* 0x040fe4000bf86270 */
[----:B------:R-:W-:Y:S02]  /*0550*/  PLOP3.LUT P3, PT, P0, P3, PT, 0x80, 0x8 ;  /* 0x000000000008781c */ /* 0x000fe40000767070 */
[----:B------:R-:W-:-:S04]  /*0560*/  ISETP.GT.AND P4, PT, R17, -0x1, !P4 ;  /* 0xffffffff1100780c */ /* 0x000fc80006784270 */
[----:B------:R-:W-:-:S07]  /*0570*/  PLOP3.LUT P4, PT, P0, P4, PT, 0x80, 0x8 ;  /* 0x000000000008781c */ /* 0x000fce0000789070 */
[----:B------:R-:W2:Y:S04]  /*0580*/  @P3 LDG.E.64 R18, desc[UR10][R14.64+0x8] ;  /* 0x0000080a0e123981 */ /* 0x000ea8000c1e1b00 */
[----:B------:R-:W2:Y:S01]  /*0590*/  @P3 LDG.E.64 R16, desc[UR10][R12.64+0x8] ;  /* 0x0000080a0c103981 */ /* 0x000ea2000c1e1b00 */
[----:B------:R-:W-:Y:S01]  /*05a0*/  VIADD R26, R25, 0x3 ;  /* 0x00000003191a7836 */ /* 0x000fe20000000000 */
[----:B---3--:R-:W-:Y:S02]  /*05b0*/  @P1 DFMA R8, R22, R20, R8 ;  /* 0x000000141608122b */ /* 0x008fe40000000008 */
[----:B------:R-:W3:Y:S04]  /*05c0*/  @P4 LDG.E.64 R20, desc[UR10][R14.64+0x10] ;  /* 0x0000100a0e144981 */ /* 0x000ee8000c1e1b00 */
[----:B------:R-:W3:Y:S01]  /*05d0*/  @P4 LDG.E.64 R22, desc[UR10][R12.64+0x10] ;  /* 0x0000100a0c164981 */ /* 0x000ee2000c1e1b00 */
[----:B------:R-:W-:-:S04]  /*05e0*/  ISETP.GE.AND P1, PT, R26, UR9, PT ;  /* 0x000000091a007c0c */ /* 0x000fc8000bf26270 */
[----:B------:R-:W-:Y:S01]  /*05f0*/  ISETP.GT.AND P1, PT, R26, -0x1, !P1 ;  /* 0xffffffff1a00780c */ /* 0x000fe20004f24270 */
[----:B------:R-:W-:-:S03]  /*0600*/  VIADD R26, R25, 0x4 ;  /* 0x00000004191a7836 */ /* 0x000fc60000000000 */
[----:B------:R-:W-:Y:S02]  /*0610*/  PLOP3.LUT P1, PT, P0, P1, PT, 0x80, 0x8 ;  /* 0x000000000008781c */ /* 0x000fe40000723070 */
[----:B------:R-:W-:-:S04]  /*0620*/  ISETP.GE.AND P2, PT, R26, UR9, PT ;  /* 0x000000091a007c0c */ /* 0x000fc8000bf46270 */
[----:B------:R-:W-:-:S04]  /*0630*/  ISETP.GT.AND P2, PT, R26, -0x1, !P2 ;  /* 0xffffffff1a00780c */ /* 0x000fc80005744270 */
[----:B------:R-:W-:Y:S01]  /*0640*/  PLOP3.LUT P2, PT, P0, P2, PT, 0x80, 0x8 ;  /* 0x000000000008781c */ /* 0x000fe20000745070 */
[----:B--2---:R-:W-:Y:S02]  /*0650*/  @P3 DFMA R8, R18, R16, R8 ;  /* 0x000000101208322b */ /* 0x004fe40000000008 */
[----:B------:R-:W2:Y:S04]  /*0660*/  @P1 LDG.E.64 R16, desc[UR10][R14.64+0x18] ;  /* 0x0000180a0e101981 */ /* 0x000ea8000c1e1b00 */
[----:B------:R-:W2:Y:S01]  /*0670*/  @P1 LDG.E.64 R18, desc[UR10][R12.64+0x18] ;  /* 0x0000180a0c121981 */ /* 0x000ea2000c1e1b00 */
[----:B------:R-:W-:Y:S01]  /*0680*/  VIADD R26, R25, 0x5 ;  /* 0x00000005191a7836 */ /* 0x000fe20000000000 */
[----:B---3--:R-:W-:-:S04]  /*0690*/  @P4 DFMA R8, R20, R22, R8 ;  /* 0x000000161408422b */ /* 0x008fc80000000008 */
[----:B------:R-:W3:Y:S04]  /*06a0*/  @P2 LDG.E.64 R20, desc[UR10][R14.64+0x20] ;  /* 0x0000200a0e142981 */ /* 0x000ee8000c1e1b00 */
[----:B------:R-:W3:Y:S01]  /*06b0*/  @P2 LDG.E.64 R22, desc[UR10][R12.64+0x20] ;  /* 0x0000200a0c162981 */ /* 0x000ee2000c1e1b00 */
[----:B------:R-:W-:-:S04]  /*06c0*/  ISETP.GE.AND P3, PT, R26, UR9, PT ;  /* 0x000000091a007c0c */ /* 0x000fc8000bf66270 */
[----:B------:R-:W-:Y:S01]  /*06d0*/  ISETP.GT.AND P3, PT, R26, -0x1, !P3 ;  /* 0xffffffff1a00780c */ /* 0x000fe20005f64270 */
[----:B------:R-:W-:-:S03]  /*06e0*/  VIADD R26, R25, 0x6 ;  /* 0x00000006191a7836 */ /* 0x000fc60000000000 */
[----:B------:R-:W-:Y:S02]  /*06f0*/  PLOP3.LUT P3, PT, P0, P3, PT, 0x80, 0x8 ;  /* 0x000000000008781c */ /* 0x000fe40000767070 */
[----:B------:R-:W-:Y:S01]  /*0700*/  ISETP.GE.AND P6, PT, R26, UR9, PT ;  /* 0x000000091a007c0c */ /* 0x000fe2000bfc6270 */
[----:B------:R-:W-:-:S03]  /*0710*/  VIADD R25, R25, 0x7 ;  /* 0x0000000719197836 */ /* 0x000fc60000000000 */
[----:B------:R-:W-:Y:S02]  /*0720*/  ISETP.GT.AND P6, PT, R26, -0x1, !P6 ;  /* 0xffffffff1a00780c */ /* 0x000fe400077c4270 */
[C---:B------:R-:W-:Y:S02]  /*0730*/  ISETP.GE.AND P4, PT, R25.reuse, UR9, PT ;  /* 0x0000000919007c0c */ /* 0x040fe4000bf86270 */
[----:B------:R-:W-:Y:S02]  /*0740*/  PLOP3.LUT P6, PT, P0, P6, PT, 0x80, 0x8 ;  /* 0x000000000008781c */ /* 0x000fe400007cd070 */
[----:B------:R-:W-:Y:S01]  /*0750*/  ISETP.GT.AND P4, PT, R25, -0x1, !P4 ;  /* 0xffffffff1900780c */ /* 0x000fe20006784270 */
[----:B--2---:R-:W-:Y:S01]  /*0760*/  @P1 DFMA R8, R16, R18, R8 ;  /* 0x000000121008122b */ /* 0x004fe20000000008 */
[----:B------:R-:W2:Y:S02]  /*0770*/  @P3 LDG.E.64 R18, desc[UR10][R14.64+0x28] ;  /* 0x0000280a0e123981 */ /* 0x000ea4000c1e1b00 */
[----:B------:R-:W-:-:S02]  /*0780*/  PLOP3.LUT P4, PT, P0, P4, PT, 0x80, 0x8 ;  /* 0x000000000008781c */ /* 0x000fc40000789070 */
[----:B------:R-:W2:Y:S11]  /*0790*/  @P3 LDG.E.64 R16, desc[UR10][R12.64+0x28] ;  /* 0x0000280a0c103981 */ /* 0x000eb6000c1e1b00 */
[----:B------:R-:W4:Y:S04]  /*07a0*/  @P4 LDG.E.64 R26, desc[UR10][R14.64+0x38] ;  /* 0x0000380a0e1a4981 */ /* 0x000f28000c1e1b00 */
[----:B------:R-:W4:Y:S01]  /*07b0*/  @P4 LDG.E.64 R28, desc[UR10][R12.64+0x38] ;  /* 0x0000380a0c1c4981 */ /* 0x000f22000c1e1b00 */
[----:B---3--:R-:W-:-:S03]  /*07c0*/  @P2 DFMA R8, R20, R22, R8 ;  /* 0x000000161408222b */ /* 0x008fc60000000008 */
[----:B------:R-:W3:Y:S04]  /*07d0*/  @P6 LDG.E.64 R22, desc[UR10][R14.64+0x30] ;  /* 0x0000300a0e166981 */ /* 0x000ee8000c1e1b00 */
[----:B------:R-:W3:Y:S01]  /*07e0*/  @P6 LDG.E.64 R20, desc[UR10][R12.64+0x30] ;  /* 0x0000300a0c146981 */ /* 0x000ee2000c1e1b00 */
[----:B------:R-:W-:-:S04]  /*07f0*/  UIADD3 UR5, UPT, UPT, UR5, 0x8, URZ ;  /* 0x0000000805057890 */ /* 0x000fc8000fffe0ff */
[----:B------:R-:W-:Y:S01]  /*0800*/  UISETP.NE.AND UP0, UPT, UR5, UR6, UPT ;  /* 0x000000060500728c */ /* 0x000fe2000bf05270 */
[----:B--2---:R-:W-:-:S08]  /*0810*/  @P3 DFMA R8, R18, R16, R8 ;  /* 0x000000101208322b */ /* 0x004fd00000000008 */
[----:B---3--:R-:W-:-:S08]  /*0820*/  @P6 DFMA R8, R22, R20, R8 ;  /* 0x000000141608622b */ /* 0x008fd00000000008 */
[----:B----4-:R-:W-:Y:S01]  /*0830*/  @P4 DFMA R8, R26, R28, R8 ;  /* 0x0000001c1a08422b */ /* 0x010fe20000000008 */
[----:B------:R-:W-:Y:S10]  /*0840*/  BRA.U UP0, `(.L_x_48) ;  /* 0xfffffff900f87547 */ /* 0x000ff4000b83ffff */
[----:B------:R-:W-:-:S05]  /*0850*/  UMOV UR5, UR6 ;  /* 0x0000000600057c82 */ /* 0x000fca0008000000 */
.L_x_47:
[----:B------:R-:W-:-:S09]  /*0860*/  UISETP.NE.AND UP0, UPT, UR7, URZ, UPT ;  /* 0x000000ff0700728c */ /* 0x000fd2000bf05270 */
[----:B------:R-:W-:Y:S05]  /*0870*/  BRA.U !UP0, `(.L_x_49) ;  /* 0x0000000508547547 */ /* 0x000fea000b800000 */
[----:B------:R-:W-:Y:S02]  /*0880*/  UIADD3 UR9, UPT, UPT, UR7, -0x1, URZ ;  /* 0xffffffff07097890 */ /* 0x000fe4000fffe0ff */
[----:B------:R-:W-:Y:S02]  /*0890*/  UISETP.NE.AND UP1, UPT, UR8, URZ, UPT ;  /* 0x000000ff0800728c */ /* 0x000fe4000bf25270 */
[----:B------:R-:W-:-:S09]  /*08a0*/  UISETP.GE.U32.AND UP0, UPT, UR9, 0x3, UPT ;  /* 0x000000030900788c */ /* 0x000fd2000bf06070 */
[----:B------:R-:W-:Y:S05]  /*08b0*/  BRA.U !UP0, `(.L_x_50) ;  /* 0x0000000108907547 */ /* 0x000fea000b800000 */
[----:B------:R-:W0:Y:S01]  /*08c0*/  LDCU UR9, c[0x0][0x3ac] ;  /* 0x00007580ff0977ac */ /* 0x000e220008000800 */
[----:B------:R-:W1:Y:S01]  /*08d0*/  LDC.64 R14, c[0x0][0x380] ;  /* 0x0000e000ff0e7b82 */ /* 0x000e620000000a00 */
[----:B------:R-:W-:Y:S02]  /*08e0*/  VIADD R23, R4, UR5 ;  /* 0x0000000504177c36 */ /* 0x000fe40008000000 */
[----:B------:R-:W-:-:S05]  /*08f0*/  IMAD R19, R24, R11, UR5 ;  /* 0x0000000518137e24 */ /* 0x000fca000f8e020b */
        /* <DEDUP_REMOVED lines=9> */
[C---:B------:R-:W-:Y:S02]  /*0990*/  VIADD R20, R23.reuse, 0x1 ;  /* 0x0000000117147836 */ /* 0x040fe40000000000 */
[----:B------:R-:W-:-:S03]  /*09a0*/  VIADD R21, R23, 0x2 ;  /* 0x0000000217157836 */ /* 0x000fc60000000000 */
[C---:B------:R-:W-:Y:S02]  /*09b0*/  ISETP.GE.AND P2, PT, R20.reuse, UR9, PT ;  /* 0x0000000914007c0c */ /* 0x040fe4000bf46270 */
[----:B------:R-:W-:Y:S02]  /*09c0*/  ISETP.GE.AND P3, PT, R21, UR9, PT ;  /* 0x0000000915007c0c */ /* 0x000fe4000bf66270 */
[----:B------:R-:W-:Y:S01]  /*09d0*/  ISETP.GT.AND P2, PT, R20, -0x1, !P2 ;  /* 0xffffffff1400780c */ /* 0x000fe20005744270 */
[----:B------:R-:W-:Y:S01]  /*09e0*/  VIADD R20, R23, 0x3 ;  /* 0x0000000317147836 */ /* 0x000fe20000000000 */
[----:B------:R-:W-:Y:S02]  /*09f0*/  ISETP.GT.AND P3, PT, R21, -0x1, !P3 ;  /* 0xffffffff1500780c */ /* 0x000fe40005f64270 */
[----:B------:R-:W-:Y:S02]  /*0a00*/  PLOP3.LUT P2, PT, P0, P2, PT, 0x80, 0x8 ;  /* 0x000000000008781c */ /* 0x000fe40000745070 */
[----:B------:R-:W-:-:S02]  /*0a10*/  ISETP.GE.AND P4, PT, R20, UR9, PT ;  /* 0x0000000914007c0c */ /* 0x000fc4000bf86270 */
[----:B------:R-:W-:Y:S02]  /*0a20*/  PLOP3.LUT P3, PT, P0, P3, PT, 0x80, 0x8 ;  /* 0x000000000008781c */ /* 0x000fe40000767070 */
[----:B------:R-:W-:-:S04]  /*0a30*/  ISETP.GT.AND P4, PT, R20, -0x1, !P4 ;  /* 0xffffffff1400780c */ /* 0x000fc80006784270 */
[----:B------:R-:W-:-:S03]  /*0a40*/  PLOP3.LUT P4, PT, P0, P4, PT, 0x80, 0x8 ;  /* 0x000000000008781c */ /* 0x000fc60000789070 */
[----:B------:R-:W3:Y:S04]  /*0a50*/  @P2 LDG.E.64 R22, desc[UR10][R14.64+0x8] ;  /* 0x0000080a0e162981 */ /* 0x000ee8000c1e1b00 */
[----:B------:R-:W3:Y:S06]  /*0a60*/  @P2 LDG.E.64 R20, desc[UR10][R12.64+0x8] ;  /* 0x0000080a0c142981 */ /* 0x000eec000c1e1b00 */
[----:B------:R-:W4:Y:S04]  /*0a70*/  @P4 LDG.E.64 R26, desc[UR10][R14.64+0x18] ;  /* 0x0000180a0e1a4981 */ /* 0x000f28000c1e1b00 */
[----:B------:R-:W4:Y:S01]  /*0a80*/  @P4 LDG.E.64 R28, desc[UR10][R12.64+0x18] ;  /* 0x0000180a0c1c4981 */ /* 0x000f22000c1e1b00 */
[----:B--2---:R-:W-:-:S03]  /*0a90*/  @P1 DFMA R8, R18, R16, R8 ;  /* 0x000000101208122b */ /* 0x004fc60000000008 */
[----:B------:R-:W2:Y:S04]  /*0aa0*/  @P3 LDG.E.64 R18, desc[UR10][R14.64+0x10] ;  /* 0x0000100a0e123981 */ /* 0x000ea8000c1e1b00 */
[----:B------:R-:W2:Y:S01]  /*0ab0*/  @P3 LDG.E.64 R16, desc[UR10][R12.64+0x10] ;  /* 0x0000100a0c103981 */ /* 0x000ea2000c1e1b00 */
[----:B------:R-:W-:Y:S01]  /*0ac0*/  UIADD3 UR5, UPT, UPT, UR5, 0x4, URZ ;  /* 0x0000000405057890 */ /* 0x000fe2000fffe0ff */
[----:B---3--:R-:W-:-:S08]  /*0ad0*/  @P2 DFMA R8, R22, R20, R8 ;  /* 0x000000141608222b */ /* 0x008fd00000000008 */
[----:B--2---:R-:W-:-:S08]  /*0ae0*/  @P3 DFMA R8, R18, R16, R8 ;  /* 0x000000101208322b */ /* 0x004fd00000000008 */
[----:B----4-:R-:W-:-:S11]  /*0af0*/  @P4 DFMA R8, R26, R28, R8 ;  /* 0x0000001c1a08422b */ /* 0x010fd60000000008 */
.L_x_50:
[----:B------:R-:W-:Y:S05]  /*0b00*/  BRA.U !UP1, `(.L_x_49) ;  /* 0x0000000109b07547 */ /* 0x000fea000b800000 */
[----:B------:R-:W-:Y:S01]  /*0b10*/  UISETP.NE.AND UP0, UPT, UR8, 0x1, UPT ;  /* 0x000000010800788c */ /* 0x000fe2000bf05270 */
[----:B------:R-:W-:-:S04]  /*0b20*/  LOP3.LUT R12, R11, 0x1, RZ, 0xc0, !PT ;  /* 0x000000010b0c7812 */ /* 0x000fc800078ec0ff */
[----:B------:R-:W-:-:S04]  /*0b30*/  ISETP.NE.U32.AND P3, PT, R12, 0x1, PT ;  /* 0x000000010c00780c */ /* 0x000fc80003f65070 */
[----:B------:R-:W-:Y:S09]  /*0b40*/  BRA.U !UP0, `(.L_x_51) ;  /* 0x0000000108587547 */ /* 0x000ff2000b800000 */
[----:B------:R-:W0:Y:S01]  /*0b50*/  LDCU UR9, c[0x0][0x3ac] ;  /* 0x00007580ff0977ac */ /* 0x000e220008000800 */
[----:B------:R-:W1:Y:S01]  /*0b60*/  LDC.64 R14, c[0x0][0x380] ;  /* 0x0000e000ff0e7b82 */ /* 0x000e620000000a00 */
[----:B------:R-:W-:Y:S02]  /*0b70*/  VIADD R17, R4, UR5 ;  /* 0x0000000504117c36 */ /* 0x000fe40008000000 */
[----:B------:R-:W-:Y:S02]  /*0b80*/  IMAD R19, R24, R11, UR5 ;  /* 0x0000000518137e24 */ /* 0x000fe4000f8e020b */
[----:B------:R-:W-:-:S03]  /*0b90*/  VIADD R16, R17, 0x1 ;  /* 0x0000000111107836 */ /* 0x000fc60000000000 */
[----:B------:R-:W2:Y:S01]  /*0ba0*/  LDC.64 R12, c[0x0][0x388] ;  /* 0x0000e200ff0c7b82 */ /* 0x000ea20000000a00 */
[C---:B0-----:R-:W-:Y:S02]  /*0bb0*/  ISETP.GE.AND P1, PT, R17.reuse, UR9, PT ;  /* 0x0000000911007c0c */ /* 0x041fe4000bf26270 */
[----:B------:R-:W-:Y:S02]  /*0bc0*/  ISETP.GE.AND P2, PT, R16, UR9, PT ;  /* 0x0000000910007c0c */ /* 0x000fe4000bf46270 */
[----:B------:R-:W-:Y:S01]  /*0bd0*/  ISETP.GT.AND P1, PT, R17, -0x1, !P1 ;  /* 0xffffffff1100780c */ /* 0x000fe20004f24270 */
[----:B------:R-:W-:Y:S01]  /*0be0*/  IMAD R17, R10, UR9, R17 ;  /* 0x000000090a117c24 */ /* 0x000fe2000f8e0211 */
[----:B------:R-:W-:Y:S02]  /*0bf0*/  ISETP.GT.AND P2, PT, R16, -0x1, !P2 ;  /* 0xffffffff1000780c */ /* 0x000fe40005744270 */
[----:B------:R-:W-:Y:S01]  /*0c00*/  PLOP3.LUT P1, PT, P0, P1, PT, 0x80, 0x8 ;  /* 0x000000000008781c */ /* 0x000fe20000723070 */
[----:B-1----:R-:W-:Y:S01]  /*0c10*/  IMAD.WIDE R14, R17, 0x8, R14 ;  /* 0x00000008110e7825 */ /* 0x002fe200078e020e */
[----:B------:R-:W-:-:S03]  /*0c20*/  PLOP3.LUT P2, PT, P0, P2, PT, 0x80, 0x8 ;  /* 0x000000000008781c */ /* 0x000fc60000745070 */
[----:B--2---:R-:W-:-:S08]  /*0c30*/  IMAD.WIDE R12, R19, 0x8, R12 ;  /* 0x00000008130c7825 */ /* 0x004fd000078e020c */
[----:B------:R-:W2:Y:S04]  /*0c40*/  @P1 LDG.E.64 R18, desc[UR10][R14.64] ;  /* 0x0000000a0e121981 */ /* 0x000ea8000c1e1b00 */
[----:B------:R-:W2:Y:S04]  /*0c50*/  @P1 LDG.E.64 R16, desc[UR10][R12.64] ;  /* 0x0000000a0c101981 */ /* 0x000ea8000c1e1b00 */
[----:B------:R-:W3:Y:S04]  /*0c60*/  @P2 LDG.E.64 R20, desc[UR10][R14.64+0x8] ;  /* 0x0000080a0e142981 */ /* 0x000ee8000c1e1b00 */
[----:B------:R-:W3:Y:S01]  /*0c70*/  @P2 LDG.E.64 R22, desc[UR10][R12.64+0x8] ;  /* 0x0000080a0c162981 */ /* 0x000ee2000c1e1b00 */
[----:B------:R-:W-:Y:S01]  /*0c80*/  UIADD3 UR5, UPT, UPT, UR5, 0x2, URZ ;  /* 0x0000000205057890 */ /* 0x000fe2000fffe0ff */
[----:B--2---:R-:W-:-:S08]  /*0c90*/  @P1 DFMA R8, R18, R16, R8 ;  /* 0x000000101208122b */ /* 0x004fd00000000008 */
[----:B---3--:R-:W-:-:S11]  /*0ca0*/  @P2 DFMA R8, R20, R22, R8 ;  /* 0x000000161408222b */ /* 0x008fd60000000008 */
.L_x_51:
[----:B------:R-:W-:Y:S05]  /*0cb0*/  @P3 BRA `(.L_x_49) ;  /* 0x0000000000443947 */ /* 0x000fea0003800000 */
[----:B------:R-:W0:Y:S01]  /*0cc0*/  LDCU UR9, c[0x0][0x3ac] ;  /* 0x00007580ff0977ac */ /* 0x000e220008000800 */
[----:B------:R-:W-:Y:S01]  /*0cd0*/  VIADD R17, R4, UR5 ;  /* 0x0000000504117c36 */ /* 0x000fe20008000000 */
[----:B------:R-:W-:Y:S04]  /*0ce0*/  BSSY.RECONVERGENT B0, `(.L_x_49) ;  /* 0x000000e000007945 */ /* 0x000fe80003800200 */
[----:B0-----:R-:W-:-:S04]  /*0cf0*/  ISETP.GE.AND P1, PT, R17, UR9, PT ;  /* 0x0000000911007c0c */ /* 0x001fc8000bf26270 */
[----:B------:R-:W-:-:S04]  /*0d00*/  ISETP.GT.AND P1, PT, R17, -0x1, !P1 ;  /* 0xffffffff1100780c */ /* 0x000fc80004f24270 */
[----:B------:R-:W-:-:S13]  /*0d10*/  PLOP3.LUT P1, PT, P0, P1, PT, 0x80, 0x8 ;  /* 0x000000000008781c */ /* 0x000fda0000723070 */
[----:B------:R-:W-:Y:S05]  /*0d20*/  @!P1 BRA `(.L_x_52) ;  /* 0x0000000000249947 */ /* 0x000fea0003800000 */
[----:B------:R-:W0:Y:S01]  /*0d30*/  LDC.64 R14, c[0x0][0x380] ;  /* 0x0000e000ff0e7b82 */ /* 0x000e220000000a00 */
[----:B------:R-:W-:Y:S02]  /*0d40*/  IMAD R17, R10, UR9, R17 ;  /* 0x000000090a117c24 */ /* 0x000fe4000f8e0211 */
[----:B------:R-:W-:-:S05]  /*0d50*/  IMAD R11, R24, R11, UR5 ;  /* 0x00000005180b7e24 */ /* 0x000fca000f8e020b */
[----:B------:R-:W1:Y:S01]  /*0d60*/  LDC.64 R12, c[0x0][0x388] ;  /* 0x0000e200ff0c7b82 */ /* 0x000e620000000a00 */
[----:B0-----:R-:W-:-:S06]  /*0d70*/  IMAD.WIDE R14, R17, 0x8, R14 ;  /* 0x00000008110e7825 */ /* 0x001fcc00078e020e */
[----:B------:R-:W2:Y:S01]  /*0d80*/  LDG.E.64 R14, desc[UR10][R14.64] ;  /* 0x0000000a0e0e7981 */ /* 0x000ea2000c1e1b00 */
[----:B-1----:R-:W-:-:S06]  /*0d90*/  IMAD.WIDE R12, R11, 0x8, R12 ;  /* 0x000000080b0c7825 */ /* 0x002fcc00078e020c */
[----:B------:R-:W2:Y:S02]  /*0da0*/  LDG.E.64 R12, desc[UR10][R12.64] ;  /* 0x0000000a0c0c7981 */ /* 0x000ea4000c1e1b00 */
[----:B--2---:R-:W-:-:S11]  /*0db0*/  DFMA R8, R14, R12, R8 ;  /* 0x0000000c0e08722b */ /* 0x004fd60000000008 */
.L_x_52:
[----:B------:R-:W-:Y:S05]  /*0dc0*/  BSYNC.RECONVERGENT B0 ;  /* 0x0000000000007941 */ /* 0x000fea0003800200 */
.L_x_49:
[----:B------:R-:W-:Y:S05]  /*0dd0*/  @P5 BRA `(.L_x_53) ;  /* 0xfffffff4005c5947 */ /* 0x000fea000383ffff */
.L_x_46:
[----:B------:R-:W0:Y:S01]  /*0de0*/  LDC.64 R6, c[0x0][0x390] ;  /* 0x0000e400ff067b82 */ /* 0x000e220000000a00 */
[----:B------:R-:W1:Y:S07]  /*0df0*/  LDCU.64 UR12, c[0x0][0x3b0] ;  /* 0x00007600ff0c77ac */ /* 0x000e6e0008000a00 */
        /* <DEDUP_REMOVED lines=8> */
[----:B-1----:R-:W-:-:S04]  /*0e80*/  IMAD R3, R4, UR12, R3 ;  /* 0x0000000c04037c24 */ /* 0x002fc8000f8e0203 */
[----:B------:R-:W-:-:S04]  /*0e90*/  IMAD R3, R3, UR13, R2 ;  /* 0x0000000d03037c24 */ /* 0x000fc8000f8e0202 */
[----:B---3--:R-:W-:Y:S01]  /*0ea0*/  IMAD.WIDE R2, R3, 0x8, R10 ;  /* 0x0000000803027825 */ /* 0x008fe200078e020a */
[----:B----4-:R-:W-:-:S07]  /*0eb0*/  @P0 DADD R8, R6, R8 ;  /* 0x0000000006080229 */ /* 0x010fce0000000008 */
[----:B------:R-:W-:Y:S01]  /*0ec0*/  STG.E.64 desc[UR10][R2.64], R8 ;  /* 0x0000000802007986 */ /* 0x000fe2000c101b0a */
[----:B------:R-:W-:Y:S05]  /*0ed0*/  EXIT ;  /* 0x000000000000794d */ /* 0x000fea0003800000 */
.L_x_54:
        /* <DEDUP_REMOVED lines=10> */
.L_x_179:


//--------------------- .text.conv2d_forward_shared_f64 --------------------------
	.section	.text.conv2d_forward_shared_f64,"ax",@progbits
	.align	128
        .global         conv2d_forward_shared_f64
        .type           conv2d_forward_shared_f64,@function
        .size           conv2d_forward_shared_f64,(.L_x_180 - conv2d_forward_shared_f64)
        .other          conv2d_forward_shared_f64,@"STO_CUDA_ENTRY STV_DEFAULT"
conv2d_forward_shared_f64:
.text.conv2d_forward_shared_f64:
[----:B------:R-:W-:Y:S01]  /*0000*/  LDC R1, c[0x0][0x37c] ;  /* 0x0000df00ff017b82 */ /* 0x000fe20000000800 */
[----:B------:R-:W0:Y:S07]  /*0010*/  LDCU.128 UR12, c[0x0][0x3b0] ;  /* 0x00007600ff0c77ac */ /* 0x000e2e0008000c00 */
[----:B------:R-:W1:Y:S01]  /*0020*/  S2UR UR8, SR_CTAID.Z ;  /* 0x00000000000879c3 */ /* 0x000e620000002700 */
[----:B------:R-:W2:Y:S01]  /*0030*/  S2R R3, SR_TID.X ;  /* 0x0000000000037919 */ /* 0x000ea20000002100 */
[----:B------:R-:W-:Y:S01]  /*0040*/  CS2R R12, SRZ ;  /* 0x00000000000c7805 */ /* 0x000fe2000001ff00 */
[----:B------:R-:W-:Y:S01]  /*0050*/  UMOV UR4, URZ ;  /* 0x000000ff00047c82 */ /* 0x000fe20008000000 */
[----:B------:R-:W3:Y:S04]  /*0060*/  LDCU.64 UR10, c[0x0][0x3a0] ;  /* 0x00007400ff0a77ac */ /* 0x000ee80008000a00 */
[----:B------:R-:W-:Y:S01]  /*0070*/  S2UR UR7, SR_CTAID.X ;  /* 0x00000000000779c3 */ /* 0x000fe20000002500 */
[----:B------:R-:W4:Y:S01]  /*0080*/  LDCU UR9, c[0x0][0x360] ;  /* 0x00006c00ff0977ac */ /* 0x000f220008000800 */
[----:B------:R-:W1:Y:S06]  /*0090*/  LDCU.64 UR18, c[0x0][0x358] ;  /* 0x00006b00ff1277ac */ /* 0x000e6c0008000a00 */
[----:B------:R-:W4:Y:S01]  /*00a0*/  LDC R6, c[0x0][0x364] ;  /* 0x0000d900ff067b82 */ /* 0x000f220000000800 */
[----:B0-----:R-:W0:Y:S01]  /*00b0*/  I2F.U32.RP R0, UR12 ;  /* 0x0000000c00007d06 */ /* 0x001e220008209000 */
[----:B------:R-:W-:-:S07]  /*00c0*/  UISETP.NE.U32.AND UP2, UPT, UR12, URZ, UPT ;  /* 0x000000ff0c00728c */ /* 0x000fce000bf45070 */
[----:B0-----:R-:W0:Y:S01]  /*00d0*/  MUFU.RCP R0, R0 ;  /* 0x0000000000007308 */ /* 0x001e220000001000 */
[----:B----4-:R-:W-:Y:S02]  /*00e0*/  IMAD R6, R6, UR9, RZ ;  /* 0x0000000906067c24 */ /* 0x010fe4000f8e02ff */
[----:B0-----:R-:W-:Y:S02]  /*00f0*/  VIADD R2, R0, 0xffffffe ;  /* 0x0ffffffe00027836 */ /* 0x001fe40000000000 */
[----:B------:R-:W-:-:S04]  /*0100*/  IMAD.U32 R0, RZ, RZ, UR12 ;  /* 0x0000000cff007e24 */ /* 0x000fc8000f8e00ff */
[----:B------:R-:W0:Y:S02]  /*0110*/  F2I.FTZ.U32.TRUNC.NTZ R2, R2 ;  /* 0x0000000200027305 */ /* 0x000e24000021f000 */
[----:B0-----:R-:W-:Y:S02]  /*0120*/  R2UR UR5, R2 ;  /* 0x00000000020572ca */ /* 0x001fe400000e0000 */
[----:B------:R-:W0:Y:S11]  /*0130*/  S2R R2, SR_TID.Y ;  /* 0x0000000000027919 */ /* 0x000e360000002200 */
[----:B------:R-:W-:-:S04]  /*0140*/  UIADD3 UR6, UPT, UPT, URZ, -UR5, URZ ;  /* 0x80000005ff067290 */ /* 0x000fc8000fffe0ff */
[----:B------:R-:W-:-:S04]  /*0150*/  UIMAD UR6, UR6, UR12, URZ ;  /* 0x0000000c060672a4 */ /* 0x000fc8000f8e02ff */
[----:B------:R-:W-:-:S04]  /*0160*/  UIMAD.WIDE.U32 UR4, UR5, UR6, UR4 ;  /* 0x00000006050472a5 */ /* 0x000fc8000f8e0004 */
[----:B-1----:R-:W-:-:S03]  /*0170*/  UIMAD.WIDE.U32 UR4, UR5, UR8, URZ ;  /* 0x00000008050472a5 */ /* 0x002fc6000f8e00ff */
[----:B------:R-:W1:Y:S01]  /*0180*/  S2UR UR6, SR_CTAID.Y ;  /* 0x00000000000679c3 */ /* 0x000e620000002600 */
[----:B------:R-:W-:-:S04]  /*0190*/  UIADD3 UR4, UPT, UPT, -UR5, URZ, URZ ;  /* 0x000000ff05047290 */ /* 0x000fc8000fffe1ff */
[----:B------:R-:W-:-:S04]  /*01a0*/  UIMAD UR4, UR12, UR4, UR8 ;  /* 0x000000040c0472a4 */ /* 0x000fc8000f8e0208 */
[----:B------:R-:W-:-:S11]  /*01b0*/  UISETP.GE.U32.AND UP0, UPT, UR4, UR12, UPT ;  /* 0x0000000c0400728c */ /* 0x000fd6000bf06070 */
[----:B------:R-:W-:Y:S02]  /*01c0*/  @UP0 UIADD3 UR4, UPT, UPT, UR4, -UR12, URZ ;  /* 0x8000000c04040290 */ /* 0x000fe4000fffe0ff */
[----:B------:R-:W-:Y:S02]  /*01d0*/  @UP0 UIADD3 UR5, UPT, UPT, UR5, 0x1, URZ ;  /* 0x0000000105050890 */ /* 0x000fe4000fffe0ff */
[----:B------:R-:W-:Y:S02]  /*01e0*/  UISETP.GE.U32.AND UP1, UPT, UR4, UR12, UPT ;  /* 0x0000000c0400728c */ /* 0x000fe4000bf26070 */
[----:B-1----:R-:W-:Y:S02]  /*01f0*/  USHF.L.U32 UR6, UR6, 0x4, URZ ;  /* 0x0000000406067899 */ /* 0x002fe400080006ff */
[----:B------:R-:W-:Y:S02]  /*0200*/  USHF.L.U32 UR4, UR7, 0x4, URZ ;  /* 0x0000000407047899 */ /* 0x000fe400080006ff */
[----:B---3--:R-:W-:-:S02]  /*0210*/  UISETP.GE.AND UP0, UPT, UR11, 0x1, UPT ;  /* 0x000000010b00788c */ /* 0x008fc4000bf06270 */
[----:B0-----:R-:W-:Y:S02]  /*0220*/  VIADD R4, R2, UR6 ;  /* 0x0000000602047c36 */ /* 0x001fe40008000000 */
[----:B--2---:R-:W-:Y:S01]  /*0230*/  VIADD R5, R3, UR4 ;  /* 0x0000000403057c36 */ /* 0x004fe20008000000 */
[----:B------:R-:W-:Y:S02]  /*0240*/  @UP1 UIADD3 UR5, UPT, UPT, UR5, 0x1, URZ ;  /* 0x0000000105051890 */ /* 0x000fe4000fffe0ff */
[----:B------:R-:W-:Y:S01]  /*0250*/  @!UP2 ULOP3.LUT UR5, URZ, UR12, URZ, 0x33, !UPT ;  /* 0x0000000cff05a292 */ /* 0x000fe2000f8e33ff */
[----:B------:R-:W-:-:S03]  /*0260*/  ISETP.GE.AND P0, PT, R4, UR13, PT ;  /* 0x0000000d04007c0c */ /* 0x000fc6000bf06270 */
[----:B------:R-:W-:Y:S01]  /*0270*/  UIADD3 UR7, UPT, UPT, -UR5, URZ, URZ ;  /* 0x000000ff05077290 */ /* 0x000fe2000fffe1ff */
[----:B------:R-:W-:-:S03]  /*0280*/  ISETP.GE.OR P0, PT, R5, UR14, P0 ;  /* 0x0000000e05007c0c */ /* 0x000fc60008706670 */
[----:B------:R-:W-:-:S06]  /*0290*/  UIMAD UR8, UR12, UR7, UR8 ;  /* 0x000000070c0872a4 */ /* 0x000fcc000f8e0208 */
[----:B------:R-:W-:Y:S01]  /*02a0*/  ISETP.LE.OR P0, PT, R0, UR8, P0 ;  /* 0x0000000800007c0c */ /* 0x000fe20008703670 */
[----:B------:R-:W-:-:S05]  /*02b0*/  IMAD.U32 R0, RZ, RZ, UR10 ;  /* 0x0000000aff007e24 */ /* 0x000fca000f8e00ff */
[----:B------:R-:W-:Y:S01]  /*02c0*/  ISETP.LE.OR P0, PT, R0, UR5, P0 ;  /* 0x0000000500007c0c */ /* 0x000fe20008703670 */
[----:B------:R-:W-:-:S12]  /*02d0*/  BRA.U !UP0, `(.L_x_55) ;  /* 0x0000001d08f87547 */ /* 0x000fd8000b800000 */
[----:B------:R-:W0:Y:S01]  /*02e0*/  I2F.U32.RP R0, R6 ;  /* 0x0000000600007306 */ /* 0x000e220000209000 */
[----:B------:R-:W1:Y:S01]  /*02f0*/  LDCU UR12, c[0x0][0x3c0] ;  /* 0x00007800ff0c77ac */ /* 0x000e620008000800 */
[----:B------:R-:W-:Y:S01]  /*0300*/  IMAD R7, R2, UR9, R3 ;  /* 0x0000000902077c24 */ /* 0x000fe2000f8e0203 */
[----:B------:R-:W2:Y:S01]  /*0310*/  S2UR UR11, SR_CgaCtaId ;  /* 0x00000000000b79c3 */ /* 0x000ea20000008800 */
[--C-:B------:R-:W-:Y:S01]  /*0320*/  IMAD.MOV R13, RZ, RZ, -R6.reuse ;  /* 0x000000ffff0d7224 */ /* 0x100fe200078e0a06 */
[----:B------:R-:W-:Y:S01]  /*0330*/  UIADD3 UR14, UPT, UPT, UR15, 0xf, URZ ;  /* 0x0000000f0f0e7890 */ /* 0x000fe2000fffe0ff */
[----:B------:R-:W-:Y:S01]  /*0340*/  IMAD.IADD R9, R7, 0x1, R6 ;  /* 0x0000000107097824 */ /* 0x000fe200078e0206 */
[----:B------:R-:W3:Y:S01]  /*0350*/  LDCU UR9, c[0x0][0x3d0] ;  /* 0x00007a00ff0977ac */ /* 0x000ee20008000800 */
[----:B------:R-:W-:Y:S01]  /*0360*/  ISETP.NE.U32.AND P4, PT, R6, RZ, PT ;  /* 0x000000ff0600720c */ /* 0x000fe20003f85070 */
[----:B------:R-:W3:Y:S01]  /*0370*/  LDCU.64 UR16, c[0x0][0x3c8] ;  /* 0x00007900ff1077ac */ /* 0x000ee20008000a00 */
[----:B0-----:R-:W0:Y:S01]  /*0380*/  MUFU.RCP R0, R0 ;  /* 0x0000000000007308 */ /* 0x001e220000001000 */
[----:B------:R-:W4:Y:S01]  /*0390*/  LDCU UR13, c[0x0][0x3c4] ;  /* 0x00007880ff0d77ac */ /* 0x000f220008000800 */
[----:B-1----:R-:W-:-:S02]  /*03a0*/  UIADD3 UR20, UPT, UPT, UR12, 0xf, URZ ;  /* 0x0000000f0c147890 */ /* 0x002fc4000fffe0ff */
[----:B------:R-:W-:Y:S02]  /*03b0*/  UISETP.LT.AND UP0, UPT, UR15, UR12, UPT ;  /* 0x0000000c0f00728c */ /* 0x000fe4000bf01270 */
[----:B------:R-:W-:Y:S02]  /*03c0*/  UIMAD UR7, UR14, UR20, URZ ;  /* 0x000000140e0772a4 */ /* 0x000fe4000f8e02ff */
[----:B------:R-:W-:Y:S02]  /*03d0*/  USEL UR10, UR15, UR12, UP0 ;  /* 0x0000000c0f0a7287 */ /* 0x000fe40008000000 */
[----:B------:R-:W-:Y:S02]  /*03e0*/  UIMAD UR21, UR15, UR12, URZ ;  /* 0x0000000c0f1572a4 */ /* 0x000fe4000f8e02ff */
[----:B------:R-:W-:Y:S01]  /*03f0*/  ISETP.GE.AND P1, PT, R9, UR7, PT ;  /* 0x0000000709007c0c */ /* 0x000fe2000bf26270 */
[----:B---3--:R-:W-:Y:S01]  /*0400*/  UIMAD UR9, UR4, UR16, -UR9 ;  /* 0x00000010040972a4 */ /* 0x008fe2000f8e0a09 */
[----:B0-----:R-:W-:-:S02]  /*0410*/  IADD3 R10, PT, PT, R0, 0xffffffe, RZ ;  /* 0x0ffffffe000a7810 */ /* 0x001fc40007ffe0ff */
[----:B------:R-:W-:Y:S01]  /*0420*/  VIMNMX R0, PT, PT, R9, UR7, !PT ;  /* 0x0000000709007c48 */ /* 0x000fe2000ffe0100 */
[----:B------:R-:W-:Y:S01]  /*0430*/  UMOV UR4, 0x400 ;  /* 0x0000040000047882 */ /* 0x000fe20000000000 */
[----:B------:R0:W1:Y:S01]  /*0440*/  F2I.FTZ.U32.TRUNC.NTZ R11, R10 ;  /* 0x0000000a000b7305 */ /* 0x000062000021f000 */
[----:B------:R-:W-:Y:S01]  /*0450*/  SEL R8, RZ, 0x1, P1 ;  /* 0x00000001ff087807 */ /* 0x000fe20000800000 */
[----:B--2---:R-:W-:Y:S02]  /*0460*/  ULEA UR4, UR11, UR4, 0x18 ;  /* 0x000000040b047291 */ /* 0x004fe4000f8ec0ff */
[----:B----4-:R-:W-:Y:S02]  /*0470*/  UIMAD UR6, UR6, UR13, -UR17 ;  /* 0x0000000d060672a4 */ /* 0x010fe4000f8e0a11 */
[----:B------:R-:W-:Y:S02]  /*0480*/  ULEA UR7, UR7, UR4, 0x3 ;  /* 0x0000000407077291 */ /* 0x000fe4000f8e18ff */
[----:B------:R-:W-:Y:S01]  /*0490*/  ULOP3.LUT UR13, UR12, 0x7, URZ, 0xc0, !UPT ;  /* 0x000000070c0d7892 */ /* 0x000fe2000f8ec0ff */
[----:B0-----:R-:W-:Y:S01]  /*04a0*/  IMAD.MOV.U32 R10, RZ, RZ, RZ ;  /* 0x000000ffff0a7224 */ /* 0x001fe200078e00ff */
[----:B------:R-:W-:Y:S01]  /*04b0*/  UMOV UR4, URZ ;  /* 0x000000ff00047c82 */ /* 0x000fe20008000000 */
[----:B-1----:R-:W-:-:S04]  /*04c0*/  IMAD R13, R13, R11, RZ ;  /* 0x0000000b0d0d7224 */ /* 0x002fc800078e02ff */
[----:B------:R-:W-:Y:S01]  /*04d0*/  IMAD.HI.U32 R10, R11, R13, R10 ;  /* 0x0000000d0b0a7227 */ /* 0x000fe200078e000a */
[----:B------:R-:W-:-:S05]  /*04e0*/  IADD3 R11, PT, PT, R0, -R9, -R8 ;  /* 0x80000009000b7210 */ /* 0x000fca0007ffe808 */
[----:B------:R-:W-:-:S04]  /*04f0*/  IMAD.HI.U32 R13, R10, R11, RZ ;  /* 0x0000000b0a0d7227 */ /* 0x000fc800078e00ff */
[----:B------:R-:W-:-:S04]  /*0500*/  IMAD.MOV R0, RZ, RZ, -R13 ;  /* 0x000000ffff007224 */ /* 0x000fc800078e0a0d */
[----:B------:R-:W-:Y:S02]  /*0510*/  IMAD R11, R6, R0, R11 ;  /* 0x00000000060b7224 */ /* 0x000fe400078e020b */
[----:B------:R-:W-:Y:S01]  /*0520*/  IMAD.U32 R0, RZ, RZ, UR10 ;  /* 0x0000000aff007e24 */ /* 0x000fe2000f8e00ff */
[----:B------:R-:W-:Y:S02]  /*0530*/  ULOP3.LUT UR10, UR12, 0x7ffffff8, URZ, 0xc0, !UPT ;  /* 0x7ffffff80c0a7892 */ /* 0x000fe4000f8ec0ff */
[----:B------:R-:W-:Y:S02]  /*0540*/  ISETP.GE.U32.AND P1, PT, R11, R6, PT ;  /* 0x000000060b00720c */ /* 0x000fe40003f26070 */
[----:B------:R-:W-:-:S11]  /*0550*/  ISETP.LT.OR P3, PT, R0, 0x1, P0 ;  /* 0x000000010000780c */ /* 0x000fd60000761670 */
[----:B------:R-:W-:Y:S01]  /*0560*/  @P1 IMAD.IADD R11, R11, 0x1, -R6 ;  /* 0x000000010b0b1824 */ /* 0x000fe200078e0a06 */
[----:B------:R-:W-:-:S04]  /*0570*/  @P1 IADD3 R13, PT, PT, R13, 0x1, RZ ;  /* 0x000000010d0d1810 */ /* 0x000fc80007ffe0ff */
[----:B------:R-:W-:-:S13]  /*0580*/  ISETP.GE.U32.AND P2, PT, R11, R6, PT ;  /* 0x000000060b00720c */ /* 0x000fda0003f46070 */
[----:B------:R-:W-:Y:S01]  /*0590*/  @P2 VIADD R13, R13, 0x1 ;  /* 0x000000010d0d2836 */ /* 0x000fe20000000000 */
[----:B------:R-:W-:-:S05]  /*05a0*/  @!P4 LOP3.LUT R13, RZ, R6, RZ, 0x33, !PT ;  /* 0x00000006ff0dc212 */ /* 0x000fca00078e33ff */
[----:B------:R-:W-:Y:S01]  /*05b0*/  IMAD.IADD R8, R8, 0x1, R13 ;  /* 0x0000000108087824 */ /* 0x000fe200078e020d */
[----:B------:R-:W-:-:S07]  /*05c0*/  CS2R R12, SRZ ;  /* 0x00000000000c7805 */ /* 0x000fce000001ff00 */
.L_x_77:
[C---:B------:R-:W-:Y:S01]  /*05d0*/  ISETP.GE.AND P1, PT, R7.reuse, UR21, PT ;  /* 0x0000001507007c0c */ /* 0x040fe2000bf26270 */
[----:B------:R-:W-:Y:S01]  /*05e0*/  UIMAD UR15, UR14, UR20, URZ ;  /* 0x000000140e0f72a4 */ /* 0x000fe2000f8e02ff */
[----:B------:R-:W-:Y:S01]  /*05f0*/  BSSY.RECONVERGENT B0, `(.L_x_56) ;  /* 0x0000014000007945 */ /* 0x000fe20003800200 */
[----:B0-----:R-:W0:Y:S04]  /*0600*/  LDCU.64 UR16, c[0x0][0x3a8] ;  /* 0x00007500ff1077ac */ /* 0x001e280008000a00 */
[----:B------:R-:W-:-:S06]  /*0610*/  ISETP.GE.AND P2, PT, R7, UR15, PT ;  /* 0x0000000f07007c0c */ /* 0x000fcc000bf46270 */
[----:B-12---:R-:W-:Y:S07]  /*0620*/  @P1 BRA `(.L_x_57) ;  /* 0x0000000000401947 */ /* 0x006fee0003800000 */
[----:B------:R-:W1:Y:S01]  /*0630*/  LDCU UR11, c[0x0][0x3a4] ;  /* 0x00007480ff0b77ac */ /* 0x000e620008000800 */
[----:B------:R-:W2:Y:S01]  /*0640*/  LDC.64 R10, c[0x0][0x388] ;  /* 0x0000e200ff0a7b82 */ /* 0x000ea20000000a00 */
[----:B------:R-:W-:Y:S01]  /*0650*/  IMAD.U32 R15, RZ, RZ, UR4 ;  /* 0x00000004ff0f7e24 */ /* 0x000fe2000f8e00ff */
[----:B------:R-:W-:Y:S01]  /*0660*/  MOV R17, R7 ;  /* 0x0000000700117202 */ /* 0x000fe20000000f00 */
[----:B-1----:R-:W-:-:S04]  /*0670*/  UIMAD UR11, UR21, UR11, URZ ;  /* 0x0000000b150b72a4 */ /* 0x002fc8000f8e02ff */
[----:B------:R-:W-:-:S06]  /*0680*/  UIMAD UR11, UR8, UR11, URZ ;  /* 0x0000000b080b72a4 */ /* 0x000fcc000f8e02ff */
[----:B------:R-:W-:-:S04]  /*0690*/  IMAD.U32 R0, RZ, RZ, UR11 ;  /* 0x0000000bff007e24 */ /* 0x000fc8000f8e00ff */
[----:B------:R-:W-:-:S07]  /*06a0*/  IMAD R0, R15, UR21, R0 ;  /* 0x000000150f007c24 */ /* 0x000fce000f8e0200 */
.L_x_58:
[----:B-1----:R-:W-:-:S04]  /*06b0*/  IMAD.IADD R15, R0, 0x1, R17 ;  /* 0x00000001000f7824 */ /* 0x002fc800078e0211 */
[----:B--2---:R-:W-:-:S06]  /*06c0*/  IMAD.WIDE R14, R15, 0x8, R10 ;  /* 0x000000080f0e7825 */ /* 0x004fcc00078e020a */
[----:B------:R-:W2:Y:S01]  /*06d0*/  LDG.E.64 R14, desc[UR18][R14.64] ;  /* 0x000000120e0e7981 */ /* 0x000ea2000c1e1b00 */
[----:B------:R-:W-:Y:S01]  /*06e0*/  LEA R19, R17, UR7, 0x3 ;  /* 0x0000000711137c11 */ /* 0x000fe2000f8e18ff */
[----:B------:R-:W-:-:S05]  /*06f0*/  IMAD.IADD R17, R6, 0x1, R17 ;  /* 0x0000000106117824 */ /* 0x000fca00078e0211 */
[----:B------:R-:W-:Y:S01]  /*0700*/  ISETP.GE.AND P1, PT, R17, UR21, PT ;  /* 0x0000001511007c0c */ /* 0x000fe2000bf26270 */
[----:B--2---:R1:W-:-:S12]  /*0710*/  STS.64 [R19], R14 ;  /* 0x0000000e13007388 */ /* 0x0043d80000000a00 */
[----:B------:R-:W-:Y:S05]  /*0720*/  @!P1 BRA `(.L_x_58) ;  /* 0xfffffffc00e09947 */ /* 0x000fea000383ffff */
.L_x_57:
[----:B0-----:R-:W-:Y:S05]  /*0730*/  BSYNC.RECONVERGENT B0 ;  /* 0x0000000000007941 */ /* 0x001fea0003800200 */
.L_x_56:
[----:B------:R-:W-:Y:S04]  /*0740*/  BSSY.RECONVERGENT B1, `(.L_x_59) ;  /* 0x000011a000017945 */ /* 0x000fe80003800200 */
[----:B------:R-:W-:Y:S05]  /*0750*/  @P2 BRA `(.L_x_60) ;  /* 0x0000001000602947 */ /* 0x000fea0003800000 */
[----:B------:R-:W0:Y:S01]  /*0760*/  LDC R11, c[0x0][0x3a4] ;  /* 0x0000e900ff0b7b82 */ /* 0x000e220000000800 */
[----:B------:R-:W-:Y:S01]  /*0770*/  LOP3.LUT R22, R8, 0x3, RZ, 0xc0, !PT ;  /* 0x0000000308167812 */ /* 0x000fe200078ec0ff */
[----:B------:R-:W-:Y:S01]  /*0780*/  IMAD.U32 R0, RZ, RZ, UR4 ;  /* 0x00000004ff007e24 */ /* 0x000fe2000f8e00ff */
[----:B------:R-:W-:Y:S01]  /*0790*/  BSSY.RECONVERGENT B0, `(.L_x_61) ;  /* 0x000007d000007945 */ /* 0x000fe20003800200 */
[----:B------:R-:W-:Y:S01]  /*07a0*/  IMAD.MOV.U32 R25, RZ, RZ, R7 ;  /* 0x000000ffff197224 */ /* 0x000fe200078e0007 */
[----:B------:R-:W-:Y:S01]  /*07b0*/  ISETP.NE.AND P1, PT, R22, 0x3, PT ;  /* 0x000000031600780c */ /* 0x000fe20003f25270 */
[----:B0-----:R-:W-:-:S12]  /*07c0*/  IMAD R11, R11, UR5, R0 ;  /* 0x000000050b0b7c24 */ /* 0x001fd8000f8e0200 */
[----:B------:R-:W-:Y:S05]  /*07d0*/  @!P1 BRA `(.L_x_62) ;  /* 0x0000000400e09947 */ /* 0x000fea0003800000 */
[----:B------:R-:W-:Y:S02]  /*07e0*/  IABS R21, UR20 ;  /* 0x0000001400157c13 */ /* 0x000fe40008000000 */
[----:B------:R-:W-:Y:S02]  /*07f0*/  IABS R16, UR20 ;  /* 0x0000001400107c13 */ /* 0x000fe40008000000 */
[----:B------:R-:W0:Y:S01]  /*0800*/  I2F.RP R0, R21 ;  /* 0x0000001500007306 */ /* 0x000e220000209400 */
[----:B------:R-:W-:Y:S02]  /*0810*/  ISETP.NE.AND P4, PT, RZ, UR20, PT ;  /* 0x00000014ff007c0c */ /* 0x000fe4000bf85270 */
[----:B------:R-:W-:-:S05]  /*0820*/  IMAD.MOV R16, RZ, RZ, -R16 ;  /* 0x000000ffff107224 */ /* 0x000fca00078e0a10 */
[----:B0-----:R-:W1:Y:S02]  /*0830*/  MUFU.RCP R0, R0 ;  /* 0x0000000000007308 */ /* 0x001e640000001000 */
[----:B-1----:R-:W-:-:S06]  /*0840*/  VIADD R14, R0, 0xffffffe ;  /* 0x0ffffffe000e7836 */ /* 0x002fcc0000000000 */
[----:B------:R0:W1:Y:S02]  /*0850*/  F2I.FTZ.U32.TRUNC.NTZ R15, R14 ;  /* 0x0000000e000f7305 */ /* 0x000064000021f000 */
[----:B0-----:R-:W-:Y:S01]  /*0860*/  IMAD.MOV.U32 R14, RZ, RZ, RZ ;  /* 0x000000ffff0e7224 */ /* 0x001fe200078e00ff */
[----:B-1----:R-:W-:-:S05]  /*0870*/  IADD3 R10, PT, PT, RZ, -R15, RZ ;  /* 0x8000000fff0a7210 */ /* 0x002fca0007ffe0ff */
[----:B------:R-:W-:Y:S01]  /*0880*/  IMAD R17, R10, R21, RZ ;  /* 0x000000150a117224 */ /* 0x000fe200078e02ff */
[----:B------:R-:W-:-:S03]  /*0890*/  IABS R10, R7 ;  /* 0x00000007000a7213 */ /* 0x000fc60000000000 */
[----:B------:R-:W-:-:S04]  /*08a0*/  IMAD.HI.U32 R20, R15, R17, R14 ;  /* 0x000000110f147227 */ /* 0x000fc800078e000e */
[----:B------:R-:W-:Y:S02]  /*08b0*/  IMAD.MOV.U32 R17, RZ, RZ, R10 ;  /* 0x000000ffff117224 */ /* 0x000fe400078e000a */
[----:B------:R-:W-:Y:S02]  /*08c0*/  IMAD.MOV.U32 R10, RZ, RZ, R16 ;  /* 0x000000ffff0a7224 */ /* 0x000fe400078e0010 */
[----:B------:R-:W-:-:S04]  /*08d0*/  IMAD.HI.U32 R15, R20, R17, RZ ;  /* 0x00000011140f7227 */ /* 0x000fc800078e00ff */
[----:B------:R-:W-:-:S05]  /*08e0*/  IMAD R0, R15, R10, R17 ;  /* 0x0000000a0f007224 */ /* 0x000fca00078e0211 */
[----:B------:R-:W-:-:S13]  /*08f0*/  ISETP.GT.U32.AND P2, PT, R21, R0, PT ;  /* 0x000000001500720c */ /* 0x000fda0003f44070 */
[----:B------:R-:W-:Y:S01]  /*0900*/  @!P2 IMAD.IADD R0, R0, 0x1, -R21 ;  /* 0x000000010000a824 */ /* 0x000fe200078e0a15 */
[----:B------:R-:W-:-:S04]  /*0910*/  @!P2 IADD3 R15, PT, PT, R15, 0x1, RZ ;  /* 0x000000010f0fa810 */ /* 0x000fc80007ffe0ff */
[----:B------:R-:W-:Y:S02]  /*0920*/  ISETP.GE.U32.AND P1, PT, R0, R21, PT ;  /* 0x000000150000720c */ /* 0x000fe40003f26070 */
[----:B------:R-:W-:-:S04]  /*0930*/  LOP3.LUT R0, R7, UR20, RZ, 0x3c, !PT ;  /* 0x0000001407007c12 */ /* 0x000fc8000f8e3cff */
[----:B------:R-:W-:Y:S02]  /*0940*/  ISETP.GE.AND P5, PT, R0, RZ, PT ;  /* 0x000000ff0000720c */ /* 0x000fe40003fa6270 */
[----:B------:R-:W-:-:S05]  /*0950*/  LOP3.LUT R0, RZ, UR20, RZ, 0x33, !PT ;  /* 0x00000014ff007c12 */ /* 0x000fca000f8e33ff */
[----:B------:R-:W-:-:S04]  /*0960*/  @P1 VIADD R15, R15, 0x1 ;  /* 0x000000010f0f1836 */ /* 0x000fc80000000000 */
[----:B------:R-:W-:Y:S02]  /*0970*/  IMAD.MOV.U32 R17, RZ, RZ, R15 ;  /* 0x000000ffff117224 */ /* 0x000fe400078e000f */
[----:B------:R-:W0:Y:S02]  /*0980*/  LDC.64 R14, c[0x0][0x3a8] ;  /* 0x0000ea00ff0e7b82 */ /* 0x000e240000000a00 */
[----:B------:R-:W-:-:S05]  /*0990*/  @!P5 IMAD.MOV R17, RZ, RZ, -R17 ;  /* 0x000000ffff11d224 */ /* 0x000fca00078e0a11 */
[----:B------:R-:W-:-:S05]  /*09a0*/  SEL R17, R0, R17, !P4 ;  /* 0x0000001100117207 */ /* 0x000fca0006000000 */
[----:B------:R-:W-:Y:S02]  /*09b0*/  IMAD.MOV R16, RZ, RZ, -R17 ;  /* 0x000000ffff107224 */ /* 0x000fe400078e0a11 */
[----:B------:R-:W-:Y:S02]  /*09c0*/  VIADD R17, R17, UR6 ;  /* 0x0000000611117c36 */ /* 0x000fe40008000000 */
[----:B------:R-:W-:-:S05]  /*09d0*/  IMAD R16, R16, UR20, R7 ;  /* 0x0000001410107c24 */ /* 0x000fca000f8e0207 */
[----:B------:R-:W-:Y:S02]  /*09e0*/  IADD3 R24, PT, PT, R16, UR9, RZ ;  /* 0x0000000910187c10 */ /* 0x000fe4000fffe0ff */
[C---:B0-----:R-:W-:Y:S02]  /*09f0*/  ISETP.GE.AND P2, PT, R17.reuse, R14, PT ;  /* 0x0000000e1100720c */ /* 0x041fe40003f46270 */
[C---:B------:R-:W-:Y:S02]  /*0a00*/  ISETP.GE.AND P1, PT, R24.reuse, R15, PT ;  /* 0x0000000f1800720c */ /* 0x040fe40003f26270 */
[----:B------:R-:W-:Y:S02]  /*0a10*/  ISETP.GT.AND P2, PT, R17, -0x1, !P2 ;  /* 0xffffffff1100780c */ /* 0x000fe40005744270 */
[----:B------:R-:W-:-:S04]  /*0a20*/  ISETP.GT.AND P1, PT, R24, -0x1, !P1 ;  /* 0xffffffff1800780c */ /* 0x000fc80004f24270 */
[----:B------:R-:W-:-:S13]  /*0a30*/  PLOP3.LUT P1, PT, P1, P2, PT, 0x80, 0x8 ;  /* 0x000000000008781c */ /* 0x000fda0000f25070 */
[----:B------:R-:W0:Y:S01]  /*0a40*/  @P1 LDC.64 R18, c[0x0][0x380] ;  /* 0x0000e000ff121b82 */ /* 0x000e220000000a00 */
[----:B------:R-:W-:-:S04]  /*0a50*/  @P1 IMAD R16, R11, R14, R17 ;  /* 0x0000000e0b101224 */ /* 0x000fc800078e0211 */
[----:B------:R-:W-:Y:S01]  /*0a60*/  @P1 IMAD R23, R16, R15, R24 ;  /* 0x0000000f10171224 */ /* 0x000fe200078e0218 */
[----:B------:R-:W-:-:S03]  /*0a70*/  CS2R R16, SRZ ;  /* 0x0000000000107805 */ /* 0x000fc6000001ff00 */
[----:B0-----:R-:W-:-:S05]  /*0a80*/  @P1 IMAD.WIDE R18, R23, 0x8, R18 ;  /* 0x0000000817121825 */ /* 0x001fca00078e0212 */
[----:B------:R-:W2:Y:S01]  /*0a90*/  @P1 LDG.E.64 R16, desc[UR18][R18.64] ;  /* 0x0000001212101981 */ /* 0x000ea2000c1e1b00 */
[----:B------:R-:W0:Y:S01]  /*0aa0*/  S2UR UR12, SR_CgaCtaId ;  /* 0x00000000000c79c3 */ /* 0x000e220000008800 */
[----:B------:R-:W-:Y:S01]  /*0ab0*/  UMOV UR11, 0x400 ;  /* 0x00000400000b7882 */ /* 0x000fe20000000000 */
[----:B------:R-:W-:Y:S01]  /*0ac0*/  LOP3.LUT P1, RZ, R8, 0x3, RZ, 0xc0, !PT ;  /* 0x0000000308ff7812 */ /* 0x000fe2000782c0ff */
[----:B------:R-:W-:Y:S01]  /*0ad0*/  IMAD.MOV.U32 R25, RZ, RZ, R9 ;  /* 0x000000ffff197224 */ /* 0x000fe200078e0009 */
[----:B0-----:R-:W-:-:S06]  /*0ae0*/  ULEA UR11, UR12, UR11, 0x18 ;  /* 0x0000000b0c0b7291 */ /* 0x001fcc000f8ec0ff */
[----:B------:R-:W-:-:S05]  /*0af0*/  LEA R23, R7, UR11, 0x3 ;  /* 0x0000000b07177c11 */ /* 0x000fca000f8e18ff */
[----:B--2---:R0:W-:Y:S01]  /*0b00*/  STS.64 [R23], R16 ;  /* 0x0000001017007388 */ /* 0x0041e20000000a00 */
[----:B------:R-:W-:Y:S05]  /*0b10*/  @!P1 BRA `(.L_x_62) ;  /* 0x0000000400109947 */ /* 0x000fea0003800000 */
[----:B------:R-:W-:Y:S01]  /*0b20*/  IABS R19, R9 ;  /* 0x0000000900137213 */ /* 0x000fe20000000000 */
[----:B------:R-:W-:Y:S04]  /*0b30*/  BSSY.RECONVERGENT B2, `(.L_x_63) ;  /* 0x000001d000027945 */ /* 0x000fe80003800200 */
[----:B0-----:R-:W-:-:S04]  /*0b40*/  IMAD.HI.U32 R17, R20, R19, RZ ;  /* 0x0000001314117227 */ /* 0x001fc800078e00ff */
[----:B------:R-:W-:Y:S02]  /*0b50*/  IMAD R16, R17, R10, R19 ;  /* 0x0000000a11107224 */ /* 0x000fe400078e0213 */
[----:B------:R-:W-:-:S03]  /*0b60*/  IMAD R19, R6, 0x8, R23 ;  /* 0x0000000806137824 */ /* 0x000fc600078e0217 */
[----:B------:R-:W-:-:S13]  /*0b70*/  ISETP.GT.U32.AND P2, PT, R21, R16, PT ;  /* 0x000000101500720c */ /* 0x000fda0003f44070 */
[----:B------:R-:W-:Y:S02]  /*0b80*/  @!P2 IMAD.IADD R16, R16, 0x1, -R21 ;  /* 0x000000011010a824 */ /* 0x000fe400078e0a15 */
[----:B------:R-:W-:-:S03]  /*0b90*/  @!P2 VIADD R17, R17, 0x1 ;  /* 0x000000011111a836 */ /* 0x000fc60000000000 */
[----:B------:R-:W-:Y:S02]  /*0ba0*/  ISETP.GE.U32.AND P1, PT, R16, R21, PT ;  /* 0x000000151000720c */ /* 0x000fe40003f26070 */
[----:B------:R-:W-:-:S04]  /*0bb0*/  LOP3.LUT R16, R9, UR20, RZ, 0x3c, !PT ;  /* 0x0000001409107c12 */ /* 0x000fc8000f8e3cff */
[----:B------:R-:W-:-:S07]  /*0bc0*/  ISETP.GE.AND P5, PT, R16, RZ, PT ;  /* 0x000000ff1000720c */ /* 0x000fce0003fa6270 */
[----:B------:R-:W-:-:S06]  /*0bd0*/  @P1 VIADD R17, R17, 0x1 ;  /* 0x0000000111111836 */ /* 0x000fcc0000000000 */
[----:B------:R-:W-:-:S05]  /*0be0*/  @!P5 IMAD.MOV R17, RZ, RZ, -R17 ;  /* 0x000000ffff11d224 */ /* 0x000fca00078e0a11 */
[----:B------:R-:W-:-:S04]  /*0bf0*/  SEL R17, R0, R17, !P4 ;  /* 0x0000001100117207 */ /* 0x000fc80006000000 */
[C---:B------:R-:W-:Y:S01]  /*0c00*/  IADD3 R16, PT, PT, -R17.reuse, RZ, RZ ;  /* 0x000000ff11107210 */ /* 0x040fe20007ffe1ff */
[----:B------:R-:W-:-:S04]  /*0c10*/  VIADD R25, R17, UR6 ;  /* 0x0000000611197c36 */ /* 0x000fc80008000000 */
[----:B------:R-:W-:Y:S01]  /*0c20*/  IMAD R16, R16, UR20, R9 ;  /* 0x0000001410107c24 */ /* 0x000fe2000f8e0209 */
[----:B------:R-:W-:-:S03]  /*0c30*/  ISETP.GE.AND P2, PT, R25, R14, PT ;  /* 0x0000000e1900720c */ /* 0x000fc60003f46270 */
[----:B------:R-:W-:Y:S01]  /*0c40*/  VIADD R24, R16, UR9 ;  /* 0x0000000910187c36 */ /* 0x000fe20008000000 */
[----:B------:R-:W-:Y:S02]  /*0c50*/  ISETP.GT.AND P2, PT, R25, -0x1, !P2 ;  /* 0xffffffff1900780c */ /* 0x000fe40005744270 */
[----:B------:R-:W-:Y:S02]  /*0c60*/  CS2R R16, SRZ ;  /* 0x0000000000107805 */ /* 0x000fe4000001ff00 */
[----:B------:R-:W-:-:S04]  /*0c70*/  ISETP.GE.AND P1, PT, R24, R15, PT ;  /* 0x0000000f1800720c */ /* 0x000fc80003f26270 */
[----:B------:R-:W-:-:S04]  /*0c80*/  ISETP.GT.AND P1, PT, R24, -0x1, !P1 ;  /* 0xffffffff1800780c */ /* 0x000fc80004f24270 */
[----:B------:R-:W-:-:S13]  /*0c90*/  PLOP3.LUT P1, PT, P1, P2, PT, 0x80, 0x8 ;  /* 0x000000000008781c */ /* 0x000fda0000f25070 */
[----:B------:R-:W-:Y:S05]  /*0ca0*/  @!P1 BRA `(.L_x_64) ;  /* 0x0000000000149947 */ /* 0x000fea0003800000 */
[----:B------:R-:W0:Y:S01]  /*0cb0*/  LDC.64 R16, c[0x0][0x380] ;  /* 0x0000e000ff107b82 */ /* 0x000e220000000a00 */
[----:B------:R-:W-:-:S04]  /*0cc0*/  IMAD R18, R11, R14, R25 ;  /* 0x0000000e0b127224 */ /* 0x000fc800078e0219 */
[----:B------:R-:W-:-:S04]  /*0cd0*/  IMAD R23, R18, R15, R24 ;  /* 0x0000000f12177224 */ /* 0x000fc800078e0218 */
[----:B0-----:R-:W-:-:S06]  /*0ce0*/  IMAD.WIDE R16, R23, 0x8, R16 ;  /* 0x0000000817107825 */ /* 0x001fcc00078e0210 */
[----:B------:R-:W5:Y:S02]  /*0cf0*/  LDG.E.64 R16, desc[UR18][R16.64] ;  /* 0x0000001210107981 */ /* 0x000f64000c1e1b00 */
.L_x_64:
[----:B------:R-:W-:Y:S05]  /*0d00*/  BSYNC.RECONVERGENT B2 ;  /* 0x0000000000027941 */ /* 0x000fea0003800200 */
.L_x_63:
[----:B-----5:R2:W-:Y:S01]  /*0d10*/  STS.64 [R19], R16 ;  /* 0x0000001013007388 */ /* 0x0205e20000000a00 */
[----:B------:R-:W-:Y:S01]  /*0d20*/  ISETP.NE.AND P1, PT, R22, 0x1, PT ;  /* 0x000000011600780c */ /* 0x000fe20003f25270 */
[----:B------:R-:W-:-:S12]  /*0d30*/  IMAD.IADD R25, R6, 0x1, R9 ;  /* 0x0000000106197824 */ /* 0x000fd800078e0209 */
[----:B--2---:R-:W-:Y:S05]  /*0d40*/  @!P1 BRA `(.L_x_62) ;  /* 0x0000000000849947 */ /* 0x004fea0003800000 */
[----:B------:R-:W-:Y:S01]  /*0d50*/  IABS R23, R25 ;  /* 0x0000001900177213 */ /* 0x000fe20000000000 */
[----:B------:R-:W-:Y:S01]  /*0d60*/  BSSY.RECONVERGENT B2, `(.L_x_65) ;  /* 0x000001d000027945 */ /* 0x000fe20003800200 */
[----:B------:R-:W-:-:S03]  /*0d70*/  LEA R19, R6, R19, 0x3 ;  /* 0x0000001306137211 */ /* 0x000fc600078e18ff */
[----:B------:R-:W-:-:S04]  /*0d80*/  IMAD.HI.U32 R17, R20, R23, RZ ;  /* 0x0000001714117227 */ /* 0x000fc800078e00ff */
[----:B------:R-:W-:-:S05]  /*0d90*/  IMAD R10, R17, R10, R23 ;  /* 0x0000000a110a7224 */ /* 0x000fca00078e0217 */
[----:B------:R-:W-:-:S13]  /*0da0*/  ISETP.GT.U32.AND P2, PT, R21, R10, PT ;  /* 0x0000000a1500720c */ /* 0x000fda0003f44070 */
[----:B------:R-:W-:Y:S01]  /*0db0*/  @!P2 IMAD.IADD R10, R10, 0x1, -R21 ;  /* 0x000000010a0aa824 */ /* 0x000fe200078e0a15 */
[----:B------:R-:W-:-:S04]  /*0dc0*/  @!P2 IADD3 R17, PT, PT, R17, 0x1, RZ ;  /* 0x000000011111a810 */ /* 0x000fc80007ffe0ff */
[----:B------:R-:W-:Y:S02]  /*0dd0*/  ISETP.GE.U32.AND P1, PT, R10, R21, PT ;  /* 0x000000150a00720c */ /* 0x000fe40003f26070 */
[----:B------:R-:W-:-:S04]  /*0de0*/  LOP3.LUT R10, R25, UR20, RZ, 0x3c, !PT ;  /* 0x00000014190a7c12 */ /* 0x000fc8000f8e3cff */
[----:B------:R-:W-:-:S07]  /*0df0*/  ISETP.GE.AND P5, PT, R10, RZ, PT ;  /* 0x000000ff0a00720c */ /* 0x000fce0003fa6270 */
[----:B------:R-:W-:-:S06]  /*0e00*/  @P1 VIADD R17, R17, 0x1 ;  /* 0x0000000111111836 */ /* 0x000fcc0000000000 */
[----:B------:R-:W-:-:S05]  /*0e10*/  @!P5 IMAD.MOV R17, RZ, RZ, -R17 ;  /* 0x000000ffff11d224 */ /* 0x000fca00078e0a11 */
[----:B------:R-:W-:Y:S02]  /*0e20*/  SEL R0, R0, R17, !P4 ;  /* 0x0000001100007207 */ /* 0x000fe40006000000 */
[----:B------:R-:W-:-:S03]  /*0e30*/  CS2R R16, SRZ ;  /* 0x0000000000107805 */ /* 0x000fc6000001ff00 */
[----:B------:R-:W-:Y:S02]  /*0e40*/  IMAD.MOV R10, RZ, RZ, -R0 ;  /* 0x000000ffff0a7224 */ /* 0x000fe400078e0a00 */
[----:B------:R-:W-:Y:S02]  /*0e50*/  VIADD R21, R0, UR6 ;  /* 0x0000000600157c36 */ /* 0x000fe40008000000 */
[----:B------:R-:W-:-:S03]  /*0e60*/  IMAD R10, R10, UR20, R25 ;  /* 0x000000140a0a7c24 */ /* 0x000fc6000f8e0219 */
[----:B------:R-:W-:Y:S01]  /*0e70*/  ISETP.GE.AND P2, PT, R21, R14, PT ;  /* 0x0000000e1500720c */ /* 0x000fe20003f46270 */
[----:B------:R-:W-:-:S03]  /*0e80*/  VIADD R10, R10, UR9 ;  /* 0x000000090a0a7c36 */ /* 0x000fc60008000000 */
[----:B------:R-:W-:Y:S02]  /*0e90*/  ISETP.GT.AND P2, PT, R21, -0x1, !P2 ;  /* 0xffffffff1500780c */ /* 0x000fe40005744270 */
        /* <DEDUP_REMOVED lines=9> */
.L_x_66:
[----:B------:R-:W-:Y:S05]  /*0f30*/  BSYNC.RECONVERGENT B2 ;  /* 0x0000000000027941 */ /* 0x000fea0003800200 */
.L_x_65:
[----:B-----5:R2:W-:Y:S01]  /*0f40*/  STS.64 [R19], R16 ;  /* 0x0000001013007388 */ /* 0x0205e20000000a00 */
[----:B------:R-:W-:-:S07]  /*0f50*/  IMAD.IADD R25, R6, 0x1, R25 ;  /* 0x0000000106197824 */ /* 0x000fce00078e0219 */
.L_x_62:
[----:B------:R-:W-:Y:S05]  /*0f60*/  BSYNC.RECONVERGENT B0 ;  /* 0x0000000000007941 */ /* 0x000fea0003800200 */
.L_x_61:
[----:B------:R-:W-:-:S13]  /*0f70*/  ISETP.GE.U32.AND P1, PT, R8, 0x3, PT ;  /* 0x000000030800780c */ /* 0x000fda0003f26070 */
[----:B------:R-:W-:Y:S05]  /*0f80*/  @!P1 BRA `(.L_x_60) ;  /* 0x0000000800549947 */ /* 0x000fea0003800000 */
[----:B------:R-:W-:-:S04]  /*0f90*/  IABS R20, UR20 ;  /* 0x0000001400147c13 */ /* 0x000fc80008000000 */
[----:B------:R-:W3:Y:S08]  /*0fa0*/  I2F.RP R0, R20 ;  /* 0x0000001400007306 */ /* 0x000ef00000209400 */
[----:B---3--:R-:W1:Y:S02]  /*0fb0*/  MUFU.RCP R0, R0 ;  /* 0x0000000000007308 */ /* 0x008e640000001000 */
[----:B-1----:R-:W-:-:S06]  /*0fc0*/  VIADD R14, R0, 0xffffffe ;  /* 0x0ffffffe000e7836 */ /* 0x002fcc0000000000 */
[----:B------:R1:W0:Y:S02]  /*0fd0*/  F2I.FTZ.U32.TRUNC.NTZ R15, R14 ;  /* 0x0000000e000f7305 */ /* 0x000224000021f000 */
[----:B-1----:R-:W-:Y:S02]  /*0fe0*/  IMAD.MOV.U32 R14, RZ, RZ, RZ ;  /* 0x000000ffff0e7224 */ /* 0x002fe400078e00ff */
[----:B0-2---:R-:W-:-:S04]  /*0ff0*/  IMAD.MOV R17, RZ, RZ, -R15 ;  /* 0x000000ffff117224 */ /* 0x005fc800078e0a0f */
[----:B------:R-:W-:-:S04]  /*1000*/  IMAD R17, R17, R20, RZ ;  /* 0x0000001411117224 */ /* 0x000fc800078e02ff */
[----:B------:R-:W-:-:S07]  /*1010*/  IMAD.HI.U32 R10, R15, R17, R14 ;  /* 0x000000110f0a7227 */ /* 0x000fce00078e000e */
.L_x_67:
[----:B0-----:R-:W-:Y:S01]  /*1020*/  IABS R21, UR20 ;  /* 0x0000001400157c13 */ /* 0x001fe20008000000 */
[----:B------:R-:W-:Y:S01]  /*1030*/  IMAD.IADD R19, R6, 0x1, R25 ;  /* 0x0000000106137824 */ /* 0x000fe200078e0219 */
[----:B------:R-:W-:Y:S02]  /*1040*/  IABS R0, UR20 ;  /* 0x0000001400007c13 */ /* 0x000fe40008000000 */
[----:B------:R-:W0:Y:S01]  /*1050*/  I2F.RP R16, R21 ;  /* 0x0000001500107306 */ /* 0x000e220000209400 */
[----:B------:R-:W-:Y:S02]  /*1060*/  IABS R17, R25 ;  /* 0x0000001900117213 */ /* 0x000fe40000000000 */
[----:B------:R-:W-:Y:S01]  /*1070*/  IMAD.MOV R23, RZ, RZ, -R0 ;  /* 0x000000ffff177224 */ /* 0x000fe200078e0a00 */
[----:B------:R-:W-:Y:S02]  /*1080*/  ISETP.NE.AND P4, PT, RZ, UR20, PT ;  /* 0x00000014ff007c0c */ /* 0x000fe4000bf85270 */
[----:B------:R-:W-:Y:S01]  /*1090*/  IMAD.HI.U32 R0, R10, R17, RZ ;  /* 0x000000110a007227 */ /* 0x000fe200078e00ff */
[----:B------:R-:W-:-:S03]  /*10a0*/  LOP3.LUT R22, RZ, UR20, RZ, 0x33, !PT ;  /* 0x00000014ff167c12 */ /* 0x000fc6000f8e33ff */
[----:B------:R-:W-:Y:S01]  /*10b0*/  IMAD R17, R0, R23, R17 ;  /* 0x0000001700117224 */ /* 0x000fe200078e0211 */
[----:B0-----:R-:W0:Y:S04]  /*10c0*/  MUFU.RCP R16, R16 ;  /* 0x0000001000107308 */ /* 0x001e280000001000 */
[----:B------:R-:W-:-:S13]  /*10d0*/  ISETP.GT.U32.AND P2, PT, R20, R17, PT ;  /* 0x000000111400720c */ /* 0x000fda0003f44070 */
[--C-:B------:R-:W-:Y:S01]  /*10e0*/  @!P2 IMAD.IADD R17, R17, 0x1, -R21.reuse ;  /* 0x000000011111a824 */ /* 0x100fe200078e0a15 */
[----:B------:R-:W-:Y:S02]  /*10f0*/  @!P2 IADD3 R0, PT, PT, R0, 0x1, RZ ;  /* 0x000000010000a810 */ /* 0x000fe40007ffe0ff */
[----:B0-----:R-:W-:Y:S02]  /*1100*/  IADD3 R14, PT, PT, R16, 0xffffffe, RZ ;  /* 0x0ffffffe100e7810 */ /* 0x001fe40007ffe0ff */
[----:B------:R-:W-:Y:S02]  /*1110*/  IABS R16, R19 ;  /* 0x0000001300107213 */ /* 0x000fe40000000000 */
[----:B------:R0:W1:Y:S01]  /*1120*/  F2I.FTZ.U32.TRUNC.NTZ R15, R14 ;  /* 0x0000000e000f7305 */ /* 0x000062000021f000 */
[----:B------:R-:W-:Y:S01]  /*1130*/  ISETP.GE.U32.AND P1, PT, R17, R20, PT ;  /* 0x000000141100720c */ /* 0x000fe20003f26070 */
[----:B------:R-:W-:Y:S02]  /*1140*/  IMAD.MOV.U32 R20, RZ, RZ, R21 ;  /* 0x000000ffff147224 */ /* 0x000fe400078e0015 */
[----:B0-----:R-:W-:-:S10]  /*1150*/  IMAD.MOV.U32 R14, RZ, RZ, RZ ;  /* 0x000000ffff0e7224 */ /* 0x001fd400078e00ff */
[----:B------:R-:W-:Y:S02]  /*1160*/  @P1 VIADD R0, R0, 0x1 ;  /* 0x0000000100001836 */ /* 0x000fe40000000000 */
[----:B-1----:R-:W-:-:S04]  /*1170*/  IMAD.MOV R10, RZ, RZ, -R15 ;  /* 0x000000ffff0a7224 */ /* 0x002fc800078e0a0f */
[----:B------:R-:W-:-:S04]  /*1180*/  IMAD R27, R10, R21, RZ ;  /* 0x000000150a1b7224 */ /* 0x000fc800078e02ff */
[----:B------:R-:W-:Y:S01]  /*1190*/  IMAD.HI.U32 R10, R15, R27, R14 ;  /* 0x0000001b0f0a7227 */ /* 0x000fe200078e000e */
[----:B------:R-:W-:Y:S02]  /*11a0*/  LOP3.LUT R14, R25, UR20, RZ, 0x3c, !PT ;  /* 0x00000014190e7c12 */ /* 0x000fe4000f8e3cff */
[----:B------:R-:W-:Y:S01]  /*11b0*/  IADD3 R27, PT, PT, R6, R19, RZ ;  /* 0x00000013061b7210 */ /* 0x000fe20007ffe0ff */
[----:B------:R-:W-:Y:S01]  /*11c0*/  IMAD.MOV.U32 R15, RZ, RZ, R16 ;  /* 0x000000ffff0f7224 */ /* 0x000fe200078e0010 */
[----:B------:R-:W-:Y:S02]  /*11d0*/  ISETP.GE.AND P5, PT, R14, RZ, PT ;  /* 0x000000ff0e00720c */ /* 0x000fe40003fa6270 */
[----:B------:R-:W-:Y:S01]  /*11e0*/  IABS R29, R27 ;  /* 0x0000001b001d7213 */ /* 0x000fe20000000000 */
[----:B------:R-:W-:-:S04]  /*11f0*/  IMAD.HI.U32 R16, R10, R15, RZ ;  /* 0x0000000f0a107227 */ /* 0x000fc800078e00ff */
[----:B------:R-:W-:-:S05]  /*1200*/  IMAD R15, R16, R23, R15 ;  /* 0x00000017100f7224 */ /* 0x000fca00078e020f */
[----:B------:R-:W-:Y:S01]  /*1210*/  ISETP.GT.U32.AND P1, PT, R20, R15, PT ;  /* 0x0000000f1400720c */ /* 0x000fe20003f24070 */
[----:B------:R-:W-:-:S05]  /*1220*/  @!P5 IMAD.MOV R0, RZ, RZ, -R0 ;  /* 0x000000ffff00d224 */ /* 0x000fca00078e0a00 */
[----:B------:R-:W-:-:S05]  /*1230*/  SEL R0, R22, R0, !P4 ;  /* 0x0000000016007207 */ /* 0x000fca0006000000 */
[----:B------:R-:W-:Y:S01]  /*1240*/  IMAD.MOV R14, RZ, RZ, -R0 ;  /* 0x000000ffff0e7224 */ /* 0x000fe200078e0a00 */
[----:B------:R-:W-:Y:S01]  /*1250*/  IADD3 R0, PT, PT, R0, UR6, RZ ;  /* 0x0000000600007c10 */ /* 0x000fe2000fffe0ff */
[----:B------:R-:W-:Y:S02]  /*1260*/  @!P1 IMAD.IADD R15, R15, 0x1, -R21 ;  /* 0x000000010f0f9824 */ /* 0x000fe400078e0a15 */
[----:B------:R-:W-:Y:S01]  /*1270*/  IMAD R14, R14, UR20, R25 ;  /* 0x000000140e0e7c24 */ /* 0x000fe2000f8e0219 */
[----:B------:R-:W-:Y:S01]  /*1280*/  ISETP.GE.AND P5, PT, R0, UR16, PT ;  /* 0x0000001000007c0c */ /* 0x000fe2000bfa6270 */
[----:B------:R-:W-:Y:S01]  /*1290*/  @!P1 VIADD R16, R16, 0x1 ;  /* 0x0000000110109836 */ /* 0x000fe20000000000 */
[----:B------:R-:W-:Y:S01]  /*12a0*/  ISETP.GE.U32.AND P6, PT, R15, R20, PT ;  /* 0x000000140f00720c */ /* 0x000fe20003fc6070 */
[----:B------:R-:W-:Y:S01]  /*12b0*/  VIADD R14, R14, UR9 ;  /* 0x000000090e0e7c36 */ /* 0x000fe20008000000 */
[----:B------:R-:W-:Y:S02]  /*12c0*/  LOP3.LUT R15, R19, UR20, RZ, 0x3c, !PT ;  /* 0x00000014130f7c12 */ /* 0x000fe4000f8e3cff */
[----:B------:R-:W-:-:S02]  /*12d0*/  ISETP.GT.AND P5, PT, R0, -0x1, !P5 ;  /* 0xffffffff0000780c */ /* 0x000fc40006fa4270 */
[----:B------:R-:W-:Y:S02]  /*12e0*/  ISETP.GE.AND P2, PT, R15, RZ, PT ;  /* 0x000000ff0f00720c */ /* 0x000fe40003f46270 */
[----:B------:R-:W-:-:S04]  /*12f0*/  ISETP.GE.AND P1, PT, R14, UR17, PT ;  /* 0x000000110e007c0c */ /* 0x000fc8000bf26270 */
[----:B------:R-:W-:Y:S01]  /*1300*/  ISETP.GT.AND P1, PT, R14, -0x1, !P1 ;  /* 0xffffffff0e00780c */ /* 0x000fe20004f24270 */
[----:B------:R-:W-:-:S03]  /*1310*/  @P6 VIADD R16, R16, 0x1 ;  /* 0x0000000110106836 */ /* 0x000fc60000000000 */
[----:B------:R-:W-:-:S03]  /*1320*/  PLOP3.LUT P1, PT, P1, P5, PT, 0x80, 0x8 ;  /* 0x000000000008781c */ /* 0x000fc60000f2b070 */
[----:B------:R-:W-:-:S05]  /*1330*/  @!P2 IMAD.MOV R16, RZ, RZ, -R16 ;  /* 0x000000ffff10a224 */ /* 0x000fca00078e0a10 */
[----:B------:R-:W-:-:S05]  /*1340*/  SEL R24, R22, R16, !P4 ;  /* 0x0000001016187207 */ /* 0x000fca0006000000 */
[----:B------:R-:W-:Y:S01]  /*1350*/  IMAD.MOV R26, RZ, RZ, -R24 ;  /* 0x000000ffff1a7224 */ /* 0x000fe200078e0a18 */
[----:B------:R-:W0:Y:S01]  /*1360*/  @P1 LDC.64 R16, c[0x0][0x380] ;  /* 0x0000e000ff101b82 */ /* 0x000e220000000a00 */
[----:B------:R-:W-:Y:S02]  /*1370*/  VIADD R24, R24, UR6 ;  /* 0x0000000618187c36 */ /* 0x000fe40008000000 */
[----:B------:R-:W-:Y:S02]  /*1380*/  IMAD R26, R26, UR20, R19 ;  /* 0x000000141a1a7c24 */ /* 0x000fe4000f8e0213 */
[----:B------:R-:W-:Y:S01]  /*1390*/  @P1 IMAD R15, R11, UR16, R0 ;  /* 0x000000100b0f1c24 */ /* 0x000fe2000f8e0200 */
[----:B------:R-:W-:Y:S01]  /*13a0*/  ISETP.GE.AND P5, PT, R24, UR16, PT ;  /* 0x0000001018007c0c */ /* 0x000fe2000bfa6270 */
[----:B------:R-:W-:Y:S02]  /*13b0*/  VIADD R26, R26, UR9 ;  /* 0x000000091a1a7c36 */ /* 0x000fe40008000000 */
[----:B------:R-:W-:Y:S01]  /*13c0*/  IMAD.HI.U32 R0, R10, R29, RZ ;  /* 0x0000001d0a007227 */ /* 0x000fe200078e00ff */
[----:B------:R-:W-:-:S02]  /*13d0*/  ISETP.GT.AND P5, PT, R24, -0x1, !P5 ;  /* 0xffffffff1800780c */ /* 0x000fc40006fa4270 */
[----:B------:R-:W-:Y:S01]  /*13e0*/  ISETP.GE.AND P2, PT, R26, UR17, PT ;  /* 0x000000111a007c0c */ /* 0x000fe2000bf46270 */
[----:B------:R-:W-:Y:S02]  /*13f0*/  IMAD R29, R0, R23, R29 ;  /* 0x00000017001d7224 */ /* 0x000fe400078e021d */
[----:B------:R-:W-:Y:S01]  /*1400*/  @P1 IMAD R15, R15, UR17, R14 ;  /* 0x000000110f0f1c24 */ /* 0x000fe2000f8e020e */
[----:B------:R-:W-:-:S04]  /*1410*/  ISETP.GT.AND P2, PT, R26, -0x1, !P2 ;  /* 0xffffffff1a00780c */ /* 0x000fc80005744270 */
[----:B------:R-:W-:Y:S02]  /*1420*/  PLOP3.LUT P2, PT, P2, P5, PT, 0x80, 0x8 ;  /* 0x000000000008781c */ /* 0x000fe4000174b070 */
[----:B------:R-:W-:Y:S01]  /*1430*/  ISETP.GT.U32.AND P5, PT, R20, R29, PT ;  /* 0x0000001d1400720c */ /* 0x000fe20003fa4070 */
[----:B0-----:R-:W-:Y:S01]  /*1440*/  @P1 IMAD.WIDE R16, R15, 0x8, R16 ;  /* 0x000000080f101825 */ /* 0x001fe200078e0210 */
[----:B------:R-:W-:-:S06]  /*1450*/  CS2R R14, SRZ ;  /* 0x00000000000e7805 */ /* 0x000fcc000001ff00 */
[----:B------:R0:W2:Y:S03]  /*1460*/  @P1 LDG.E.64 R14, desc[UR18][R16.64] ;  /* 0x00000012100e1981 */ /* 0x0000a6000c1e1b00 */
[----:B------:R-:W1:Y:S02]  /*1470*/  @P2 LDC.64 R18, c[0x0][0x380] ;  /* 0x0000e000ff122b82 */ /* 0x000e640000000a00 */
[----:B------:R-:W-:Y:S02]  /*1480*/  @!P5 IMAD.IADD R29, R29, 0x1, -R21 ;  /* 0x000000011d1dd824 */ /* 0x000fe400078e0a15 */
[----:B------:R-:W-:-:S03]  /*1490*/  @!P5 VIADD R0, R0, 0x1 ;  /* 0x000000010000d836 */ /* 0x000fc60000000000 */
[----:B------:R-:W-:Y:S01]  /*14a0*/  ISETP.GE.U32.AND P1, PT, R29, R20, PT ;  /* 0x000000141d00720c */ /* 0x000fe20003f26070 */
[----:B------:R-:W-:Y:S01]  /*14b0*/  @P2 IMAD R29, R11, UR16, R24 ;  /* 0x000000100b1d2c24 */ /* 0x000fe2000f8e0218 */
[----:B------:R-:W-:Y:S02]  /*14c0*/  LOP3.LUT R24, R27, UR20, RZ, 0x3c, !PT ;  /* 0x000000141b187c12 */ /* 0x000fe4000f8e3cff */
[----:B0-----:R-:W-:Y:S01]  /*14d0*/  CS2R R16, SRZ ;  /* 0x0000000000107805 */ /* 0x001fe2000001ff00 */
[----:B------:R-:W-:Y:S01]  /*14e0*/  @P2 IMAD R29, R29, UR17, R26 ;  /* 0x000000111d1d2c24 */ /* 0x000fe2000f8e021a */
[----:B------:R-:W-:-:S07]  /*14f0*/  ISETP.GE.AND P6, PT, R24, RZ, PT ;  /* 0x000000ff1800720c */ /* 0x000fce0003fc6270 */
[----:B------:R-:W-:Y:S02]  /*1500*/  @P1 VIADD R0, R0, 0x1 ;  /* 0x0000000100001836 */ /* 0x000fe40000000000 */
[----:B-1----:R-:W-:-:S04]  /*1510*/  @P2 IMAD.WIDE R18, R29, 0x8, R18 ;  /* 0x000000081d122825 */ /* 0x002fc800078e0212 */
[----:B------:R-:W-:Y:S01]  /*1520*/  @!P6 IMAD.MOV R0, RZ, RZ, -R0 ;  /* 0x000000ffff00e224 */ /* 0x000fe200078e0a00 */
[----:B------:R-:W-:Y:S01]  /*1530*/  IADD3 R29, PT, PT, R6, R27, RZ ;  /* 0x0000001b061d7210 */ /* 0x000fe20007ffe0ff */
[----:B------:R0:W3:Y:S03]  /*1540*/  @P2 LDG.E.64 R16, desc[UR18][R18.64] ;  /* 0x0000001212102981 */ /* 0x0000e6000c1e1b00 */
[----:B------:R-:W-:Y:S02]  /*1550*/  SEL R0, R22, R0, !P4 ;  /* 0x0000000016007207 */ /* 0x000fe40006000000 */
[----:B------:R-:W-:-:S03]  /*1560*/  IABS R26, R29 ;  /* 0x0000001d001a7213 */ /* 0x000fc60000000000 */
[----:B------:R-:W-:Y:S01]  /*1570*/  IMAD.MOV R24, RZ, RZ, -R0 ;  /* 0x000000ffff187224 */ /* 0x000fe200078e0a00 */
[----:B0-----:R-:W-:Y:S01]  /*1580*/  LOP3.LUT R18, R29, UR20, RZ, 0x3c, !PT ;  /* 0x000000141d127c12 */ /* 0x001fe2000f8e3cff */
[----:B------:R-:W-:Y:S02]  /*1590*/  VIADD R0, R0, UR6 ;  /* 0x0000000600007c36 */ /* 0x000fe40008000000 */
[----:B------:R-:W-:Y:S01]  /*15a0*/  IMAD R27, R24, UR20, R27 ;  /* 0x00000014181b7c24 */ /* 0x000fe2000f8e021b */
[----:B------:R-:W-:Y:S01]  /*15b0*/  ISETP.GE.AND P5, PT, R18, RZ, PT ;  /* 0x000000ff1200720c */ /* 0x000fe20003fa6270 */
[----:B------:R-:W-:-:S04]  /*15c0*/  IMAD.HI.U32 R24, R10, R26, RZ ;  /* 0x0000001a0a187227 */ /* 0x000fc800078e00ff */
[----:B------:R-:W-:Y:S02]  /*15d0*/  IMAD R23, R24, R23, R26 ;  /* 0x0000001718177224 */ /* 0x000fe400078e021a */
[----:B------:R-:W-:-:S03]  /*15e0*/  VIADD R27, R27, UR9 ;  /* 0x000000091b1b7c36 */ /* 0x000fc60008000000 */
[----:B------:R-:W-:-:S13]  /*15f0*/  ISETP.GT.U32.AND P2, PT, R20, R23, PT ;  /* 0x000000171400720c */ /* 0x000fda0003f44070 */
[----:B------:R-:W-:Y:S02]  /*1600*/  @!P2 IMAD.IADD R23, R23, 0x1, -R21 ;  /* 0x000000011717a824 */ /* 0x000fe400078e0a15 */
[----:B------:R-:W-:-:S03]  /*1610*/  @!P2 VIADD R24, R24, 0x1 ;  /* 0x000000011818a836 */ /* 0x000fc60000000000 */
[----:B------:R-:W-:-:S13]  /*1620*/  ISETP.GE.U32.AND P1, PT, R23, R20, PT ;  /* 0x000000141700720c */ /* 0x000fda0003f26070 */
[----:B------:R-:W-:Y:S01]  /*1630*/  @P1 VIADD R24, R24, 0x1 ;  /* 0x0000000118181836 */ /* 0x000fe20000000000 */
[----:B------:R-:W-:-:S04]  /*1640*/  ISETP.GE.AND P1, PT, R27, UR17, PT ;  /* 0x000000111b007c0c */ /* 0x000fc8000bf26270 */
[----:B------:R-:W-:Y:S02]  /*1650*/  @!P5 IADD3 R24, PT, PT, -R24, RZ, RZ ;  /* 0x000000ff1818d210 */ /* 0x000fe40007ffe1ff */
[----:B------:R-:W-:Y:S02]  /*1660*/  ISETP.GE.AND P5, PT, R0, UR16, PT ;  /* 0x0000001000007c0c */ /* 0x000fe4000bfa6270 */
[----:B------:R-:W-:Y:S02]  /*1670*/  SEL R22, R22, R24, !P4 ;  /* 0x0000001816167207 */ /* 0x000fe40006000000 */
[----:B------:R-:W-:-:S03]  /*1680*/  ISETP.GT.AND P1, PT, R27, -0x1, !P1 ;  /* 0xffffffff1b00780c */ /* 0x000fc60004f24270 */
[----:B------:R-:W-:Y:S02]  /*1690*/  IMAD.MOV R18, RZ, RZ, -R22 ;  /* 0x000000ffff127224 */ /* 0x000fe400078e0a16 */
[----:B------:R-:W-:Y:S02]  /*16a0*/  VIADD R24, R22, UR6 ;  /* 0x0000000616187c36 */ /* 0x000fe40008000000 */
[----:B------:R-:W-:-:S03]  /*16b0*/  IMAD R18, R18, UR20, R29 ;  /* 0x0000001412127c24 */ /* 0x000fc6000f8e021d */
[----:B------:R-:W-:Y:S01]  /*16c0*/  ISETP.GE.AND P4, PT, R24, UR16, PT ;  /* 0x0000001018007c0c */ /* 0x000fe2000bf86270 */
[----:B------:R-:W-:-:S03]  /*16d0*/  VIADD R19, R18, UR9 ;  /* 0x0000000912137c36 */ /* 0x000fc60008000000 */
[----:B------:R-:W-:Y:S02]  /*16e0*/  ISETP.GT.AND P4, PT, R24, -0x1, !P4 ;  /* 0xffffffff1800780c */ /* 0x000fe40006784270 */
[----:B------:R-:W-:-:S04]  /*16f0*/  ISETP.GE.AND P2, PT, R19, UR17, PT ;  /* 0x0000001113007c0c */ /* 0x000fc8000bf46270 */
[----:B------:R-:W-:-:S04]  /*1700*/  ISETP.GT.AND P2, PT, R19, -0x1, !P2 ;  /* 0xffffffff1300780c */ /* 0x000fc80005744270 */
[----:B------:R-:W-:Y:S02]  /*1710*/  PLOP3.LUT P2, PT, P2, P4, PT, 0x80, 0x8 ;  /* 0x000000000008781c */ /* 0x000fe40001749070 */
[----:B------:R-:W-:-:S04]  /*1720*/  ISETP.GT.AND P4, PT, R0, -0x1, !P5 ;  /* 0xffffffff0000780c */ /* 0x000fc80006f84270 */
[----:B------:R-:W-:-:S07]  /*1730*/  PLOP3.LUT P1, PT, P1, P4, PT, 0x80, 0x8 ;  /* 0x000000000008781c */ /* 0x000fce0000f29070 */
[----:B------:R-:W0:Y:S01]  /*1740*/  @P2 LDC.64 R22, c[0x0][0x380] ;  /* 0x0000e000ff162b82 */ /* 0x000e220000000a00 */
[----:B------:R-:W-:-:S04]  /*1750*/  @P2 IMAD R18, R11, UR16, R24 ;  /* 0x000000100b122c24 */ /* 0x000fc8000f8e0218 */
[----:B------:R-:W-:Y:S02]  /*1760*/  @P2 IMAD R24, R18, UR17, R19 ;  /* 0x0000001112182c24 */ /* 0x000fe4000f8e0213 */
[----:B------:R-:W-:Y:S01]  /*1770*/  @P1 IMAD R0, R11, UR16, R0 ;  /* 0x000000100b001c24 */ /* 0x000fe2000f8e0200 */
[----:B------:R-:W1:Y:S03]  /*1780*/  @P1 LDC.64 R18, c[0x0][0x380] ;  /* 0x0000e000ff121b82 */ /* 0x000e660000000a00 */
[----:B------:R-:W-:Y:S01]  /*1790*/  @P1 IMAD R21, R0, UR17, R27 ;  /* 0x0000001100151c24 */ /* 0x000fe2000f8e021b */
[----:B------:R-:W-:Y:S01]  /*17a0*/  CS2R R26, SRZ ;  /* 0x00000000001a7805 */ /* 0x000fe2000001ff00 */
[----:B0-----:R-:W-:-:S05]  /*17b0*/  @P2 IMAD.WIDE R22, R24, 0x8, R22 ;  /* 0x0000000818162825 */ /* 0x001fca00078e0216 */
[----:B------:R0:W4:Y:S01]  /*17c0*/  @P2 LDG.E.64 R26, desc[UR18][R22.64] ;  /* 0x00000012161a2981 */ /* 0x000122000c1e1b00 */
[----:B-1----:R-:W-:Y:S01]  /*17d0*/  @P1 IMAD.WIDE R18, R21, 0x8, R18 ;  /* 0x0000000815121825 */ /* 0x002fe200078e0212 */
[----:B0-----:R-:W-:-:S06]  /*17e0*/  CS2R R22, SRZ ;  /* 0x0000000000167805 */ /* 0x001fcc000001ff00 */
[----:B------:R-:W5:Y:S01]  /*17f0*/  @P1 LDG.E.64 R22, desc[UR18][R18.64] ;  /* 0x0000001212161981 */ /* 0x000f62000c1e1b00 */
[----:B------:R-:W0:Y:S01]  /*1800*/  S2UR UR12, SR_CgaCtaId ;  /* 0x00000000000c79c3 */ /* 0x000e220000008800 */
[----:B------:R-:W-:Y:S02]  /*1810*/  UMOV UR11, 0x400 ;  /* 0x00000400000b7882 */ /* 0x000fe40000000000 */
[----:B0-----:R-:W-:-:S06]  /*1820*/  ULEA UR11, UR12, UR11, 0x18 ;  /* 0x0000000b0c0b7291 */ /* 0x001fcc000f8ec0ff */
[----:B------:R-:W-:Y:S01]  /*1830*/  LEA R0, R25, UR11, 0x3 ;  /* 0x0000000b19007c11 */ /* 0x000fe2000f8e18ff */
[----:B------:R-:W-:-:S03]  /*1840*/  IMAD.IADD R25, R6, 0x1, R29 ;  /* 0x0000000106197824 */ /* 0x000fc600078e021d */
[----:B------:R-:W-:Y:S02]  /*1850*/  LEA R24, R6, R0, 0x3 ;  /* 0x0000000006187211 */ /* 0x000fe400078e18ff */
[----:B------:R-:W-:-:S03]  /*1860*/  ISETP.GE.AND P1, PT, R25, UR15, PT ;  /* 0x0000000f19007c0c */ /* 0x000fc6000bf26270 */
[----:B------:R-:W-:-:S04]  /*1870*/  IMAD R28, R6, 0x8, R24 ;  /* 0x00000008061c7824 */ /* 0x000fc800078e0218 */
[----:B------:R-:W-:Y:S01]  /*1880*/  IMAD R21, R6, 0x8, R28 ;  /* 0x0000000806157824 */ /* 0x000fe200078e021c */
[----:B--2---:R0:W-:Y:S04]  /*1890*/  STS.64 [R0], R14 ;  /* 0x0000000e00007388 */ /* 0x0041e80000000a00 */
[----:B---3--:R0:W-:Y:S04]  /*18a0*/  STS.64 [R24], R16 ;  /* 0x0000001018007388 */ /* 0x0081e80000000a00 */
[----:B-----5:R0:W-:Y:S04]  /*18b0*/  STS.64 [R28], R22 ;  /* 0x000000161c007388 */ /* 0x0201e80000000a00 */
[----:B----4-:R0:W-:Y:S01]  /*18c0*/  STS.64 [R21], R26 ;  /* 0x0000001a15007388 */ /* 0x0101e20000000a00 */
[----:B------:R-:W-:Y:S05]  /*18d0*/  @!P1 BRA `(.L_x_67) ;  /* 0xfffffff400d09947 */ /* 0x000fea000383ffff */
.L_x_60:
[----:B------:R-:W-:Y:S05]  /*18e0*/  BSYNC.RECONVERGENT B1 ;  /* 0x0000000000017941 */ /* 0x000fea0003800200 */
.L_x_59:
[----:B------:R-:W-:Y:S06]  /*18f0*/  BAR.SYNC.DEFER_BLOCKING 0x0 ;  /* 0x0000000000007b1d */ /* 0x000fec0000010000 */
[----:B------:R-:W3:Y:S01]  /*1900*/  LDCU UR15, c[0x0][0x3c8] ;  /* 0x00007900ff0f77ac */ /* 0x000ee20008000800 */
[----:B------:R-:W-:Y:S01]  /*1910*/  BSSY.RECONVERGENT B0, `(.L_x_68) ;  /* 0x0000095000007945 */ /* 0x000fe20003800200 */
[----:B------:R-:W4:Y:S03]  /*1920*/  LDCU UR22, c[0x0][0x3c0] ;  /* 0x00007800ff1677ac */ /* 0x000f260008000800 */
[----:B------:R-:W-:Y:S05]  /*1930*/  @P3 BRA `(.L_x_69) ;  /* 0x0000000800483947 */ /* 0x000fea0003800000 */
[----:B------:R-:W-:-:S07]  /*1940*/  IMAD.MOV.U32 R11, RZ, RZ, RZ ;  /* 0x000000ffff0b7224 */ /* 0x000fce00078e00ff */
.L_x_76:
[----:B------:R-:W5:Y:S01]  /*1950*/  LDCU.64 UR16, c[0x0][0x3c0] ;  /* 0x00007800ff1077ac */ /* 0x000f620008000a00 */
[----:B-12---:R-:W-:Y:S01]  /*1960*/  MOV R19, R11 ;  /* 0x0000000b00137202 */ /* 0x006fe20000000f00 */
[----:B0-----:R-:W-:Y:S01]  /*1970*/  IMAD.MOV.U32 R24, RZ, RZ, RZ ;  /* 0x000000ffff187224 */ /* 0x001fe200078e00ff */
[----:B------:R-:W0:Y:S01]  /*1980*/  LDCU UR11, c[0x0][0x3bc] ;  /* 0x00007780ff0b77ac */ /* 0x000e220008000800 */
[----:B-----5:R-:W-:Y:S02]  /*1990*/  IMAD.U32 R10, RZ, RZ, UR16 ;  /* 0x00000010ff0a7e24 */ /* 0x020fe4000f8e00ff */
[----:B------:R-:W-:Y:S02]  /*19a0*/  IMAD R0, R2, UR17, R11 ;  /* 0x0000001102007c24 */ /* 0x000fe4000f8e020b */
[----:B------:R-:W-:Y:S01]  /*19b0*/  VIADD R11, R11, 0x1 ;  /* 0x000000010b0b7836 */ /* 0x000fe20000000000 */
[----:B------:R-:W-:Y:S01]  /*19c0*/  ISETP.GE.U32.AND P1, PT, R10, 0x8, PT ;  /* 0x000000080a00780c */ /* 0x000fe20003f26070 */
[----:B------:R-:W-:-:S03]  /*19d0*/  IMAD R18, R0, UR20, RZ ;  /* 0x0000001400127c24 */ /* 0x000fc6000f8e02ff */
[----:B0-----:R-:W-:-:S09]  /*19e0*/  ISETP.NE.AND P2, PT, R11, UR11, PT ;  /* 0x0000000b0b007c0c */ /* 0x001fd2000bf45270 */
[----:B------:R-:W-:Y:S05]  /*19f0*/  @!P1 BRA `(.L_x_70) ;  /* 0x0000000000d89947 */ /* 0x000fea0003800000 */
[----:B------:R-:W0:Y:S01]  /*1a00*/  S2R R10, SR_CgaCtaId ;  /* 0x00000000000a7919 */ /* 0x000e220000008800 */
[----:B------:R-:W-:Y:S01]  /*1a10*/  MOV R21, 0x400 ;  /* 0x0000040000157802 */ /* 0x000fe20000000f00 */
[----:B------:R-:W-:Y:S01]  /*1a20*/  IMAD.MOV.U32 R24, RZ, RZ, RZ ;  /* 0x000000ffff187224 */ /* 0x000fe200078e00ff */
[----:B------:R-:W-:Y:S02]  /*1a30*/  ISETP.GE.AND P1, PT, R0, UR14, PT ;  /* 0x0000000e00007c0c */ /* 0x000fe4000bf26270 */
[----:B0-----:R-:W-:-:S11]  /*1a40*/  LEA R21, R10, R21, 0x18 ;  /* 0x000000150a157211 */ /* 0x001fd600078ec0ff */
.L_x_71:
[--C-:B---3--:R-:W-:Y:S02]  /*1a50*/  IMAD R23, R3, UR15, R24.reuse ;  /* 0x0000000f03177c24 */ /* 0x108fe4000f8e0218 */
[----:B----4-:R-:W-:Y:S02]  /*1a60*/  IMAD.U32 R10, RZ, RZ, UR22 ;  /* 0x00000016ff0a7e24 */ /* 0x010fe4000f8e00ff */
[----:B------:R-:W-:Y:S01]  /*1a70*/  IMAD.IADD R20, R18, 0x1, R23 ;  /* 0x0000000112147824 */ /* 0x000fe200078e0217 */
[----:B------:R-:W-:Y:S01]  /*1a80*/  ISETP.GE.OR P4, PT, R23, UR20, P1 ;  /* 0x0000001417007c0c */ /* 0x000fe20008f86670 */
[----:B------:R-:W-:Y:S02]  /*1a90*/  IMAD R22, R19, R10, R24 ;  /* 0x0000000a13167224 */ /* 0x000fe400078e0218 */
[----:B------:R-:W-:Y:S01]  /*1aa0*/  VIADD R25, R23, 0x1 ;  /* 0x0000000117197836 */ /* 0x000fe20000000000 */
[----:B------:R-:W-:Y:S01]  /*1ab0*/  LEA R20, R20, R21, 0x3 ;  /* 0x0000001514147211 */ /* 0x000fe200078e18ff */
[----:B------:R-:W-:Y:S01]  /*1ac0*/  VIADD R24, R24, 0x8 ;  /* 0x0000000818187836 */ /* 0x000fe20000000000 */
[----:B------:R-:W-:-:S02]  /*1ad0*/  LEA R22, R22, UR7, 0x3 ;  /* 0x0000000716167c11 */ /* 0x000fc4000f8e18ff */
[----:B------:R-:W-:Y:S01]  /*1ae0*/  ISETP.GE.OR P5, PT, R25, UR20, P1 ;  /* 0x0000001419007c0c */ /* 0x000fe20008fa6670 */
[----:B------:R-:W-:-:S04]  /*1af0*/  VIADD R25, R23, 0x2 ;  /* 0x0000000217197836 */ /* 0x000fc80000000000 */
[----:B------:R-:W-:Y:S04]  /*1b00*/  @!P4 LDS.64 R16, [R20] ;  /* 0x000000001410c984 */ /* 0x000fe80000000a00 */
[----:B------:R-:W0:Y:S02]  /*1b10*/  @!P4 LDS.64 R14, [R22] ;  /* 0x00000000160ec984 */ /* 0x000e240000000a00 */
[----:B0-----:R-:W-:Y:S01]  /*1b20*/  @!P4 DFMA R12, R16, R14, R12 ;  /* 0x0000000e100cc22b */ /* 0x001fe2000000000c */
[----:B------:R-:W-:Y:S01]  /*1b30*/  ISETP.GE.OR P4, PT, R25, UR20, P1 ;  /* 0x0000001419007c0c */ /* 0x000fe20008f86670 */
[----:B------:R-:W-:Y:S01]  /*1b40*/  @!P5 LDS.64 R16, [R20+0x8] ;  /* 0x000008001410d984 */ /* 0x000fe20000000a00 */
[----:B------:R-:W-:-:S03]  /*1b50*/  VIADD R25, R23, 0x3 ;  /* 0x0000000317197836 */ /* 0x000fc60000000000 */
[----:B------:R-:W0:Y:S02]  /*1b60*/  @!P5 LDS.64 R14, [R22+0x8] ;  /* 0x00000800160ed984 */ /* 0x000e240000000a00 */
[----:B0-----:R-:W-:Y:S01]  /*1b70*/  @!P5 DFMA R12, R16, R14, R12 ;  /* 0x0000000e100cd22b */ /* 0x001fe2000000000c */
[----:B------:R-:W-:-:S05]  /*1b80*/  ISETP.GE.OR P5, PT, R25, UR20, P1 ;  /* 0x0000001419007c0c */ /* 0x000fca0008fa6670 */
[----:B------:R-:W-:Y:S01]  /*1b90*/  @!P4 LDS.64 R16, [R20+0x10] ;  /* 0x000010001410c984 */ /* 0x000fe20000000a00 */
[----:B------:R-:W-:-:S03]  /*1ba0*/  VIADD R25, R23, 0x4 ;  /* 0x0000000417197836 */ /* 0x000fc60000000000 */
[----:B------:R-:W0:Y:S02]  /*1bb0*/  @!P4 LDS.64 R14, [R22+0x10] ;  /* 0x00001000160ec984 */ /* 0x000e240000000a00 */
[----:B------:R-:W-:Y:S02]  /*1bc0*/  ISETP.GE.OR P6, PT, R25, UR20, P1 ;  /* 0x0000001419007c0c */ /* 0x000fe40008fc6670 */
[----:B------:R-:W-:Y:S01]  /*1bd0*/  IADD3 R25, PT, PT, R23, 0x5, RZ ;  /* 0x0000000517197810 */ /* 0x000fe20007ffe0ff */
[----:B0-----:R-:W-:-:S03]  /*1be0*/  @!P4 DFMA R12, R16, R14, R12 ;  /* 0x0000000e100cc22b */ /* 0x001fc6000000000c */
[----:B------:R-:W-:Y:S01]  /*1bf0*/  ISETP.GE.OR P4, PT, R25, UR20, P1 ;  /* 0x0000001419007c0c */ /* 0x000fe20008f86670 */
[----:B------:R-:W-:Y:S01]  /*1c00*/  @!P5 LDS.64 R16, [R20+0x18] ;  /* 0x000018001410d984 */ /* 0x000fe20000000a00 */
[C---:B------:R-:W-:Y:S02]  /*1c10*/  VIADD R25, R23.reuse, 0x6 ;  /* 0x0000000617197836 */ /* 0x040fe40000000000 */
[----:B------:R-:W-:Y:S01]  /*1c20*/  VIADD R23, R23, 0x7 ;  /* 0x0000000717177836 */ /* 0x000fe20000000000 */
[----:B------:R-:W0:Y:S02]  /*1c30*/  @!P5 LDS.64 R14, [R22+0x18] ;  /* 0x00001800160ed984 */ /* 0x000e240000000a00 */
[----:B0-----:R-:W-:Y:S02]  /*1c40*/  @!P5 DFMA R12, R16, R14, R12 ;  /* 0x0000000e100cd22b */ /* 0x001fe4000000000c */
[----:B------:R-:W-:Y:S01]  /*1c50*/  ISETP.GE.OR P5, PT, R23, UR20, P1 ;  /* 0x0000001417007c0c */ /* 0x000fe20008fa6670 */
[----:B------:R-:W-:Y:S04]  /*1c60*/  @!P6 LDS.64 R14, [R20+0x20] ;  /* 0x00002000140ee984 */ /* 0x000fe80000000a00 */
[----:B------:R-:W0:Y:S08]  /*1c70*/  @!P6 LDS.64 R16, [R22+0x20] ;  /* 0x000020001610e984 */ /* 0x000e300000000a00 */
[----:B------:R-:W-:Y:S04]  /*1c80*/  @!P5 LDS.64 R26, [R20+0x38] ;  /* 0x00003800141ad984 */ /* 0x000fe80000000a00 */
[----:B------:R-:W-:Y:S01]  /*1c90*/  @!P5 LDS.64 R28, [R22+0x38] ;  /* 0x00003800161cd984 */ /* 0x000fe20000000a00 */
[----:B0-----:R-:W-:Y:S01]  /*1ca0*/  @!P6 DFMA R12, R14, R16, R12 ;  /* 0x000000100e0ce22b */ /* 0x001fe2000000000c */
[----:B------:R-:W-:-:S02]  /*1cb0*/  ISETP.GE.OR P6, PT, R25, UR20, P1 ;  /* 0x0000001419007c0c */ /* 0x000fc40008fc6670 */
[----:B------:R-:W-:Y:S04]  /*1cc0*/  @!P4 LDS.64 R14, [R20+0x28] ;  /* 0x00002800140ec984 */ /* 0x000fe80000000a00 */
[----:B------:R-:W0:Y:S02]  /*1cd0*/  @!P4 LDS.64 R16, [R22+0x28] ;  /* 0x000028001610c984 */ /* 0x000e240000000a00 */
[----:B0-----:R-:W-:Y:S01]  /*1ce0*/  @!P4 DFMA R12, R14, R16, R12 ;  /* 0x000000100e0cc22b */ /* 0x001fe2000000000c */
[----:B------:R-:W-:-:S04]  /*1cf0*/  ISETP.NE.AND P4, PT, R24, UR10, PT ;  /* 0x0000000a18007c0c */ /* 0x000fc8000bf85270 */
[----:B------:R-:W-:Y:S04]  /*1d00*/  @!P6 LDS.64 R16, [R20+0x30] ;  /* 0x000030001410e984 */ /* 0x000fe80000000a00 */
[----:B------:R-:W0:Y:S02]  /*1d10*/  @!P6 LDS.64 R14, [R22+0x30] ;  /* 0x00003000160ee984 */ /* 0x000e240000000a00 */
[----:B0-----:R-:W-:-:S08]  /*1d20*/  @!P6 DFMA R12, R16, R14, R12 ;  /* 0x0000000e100ce22b */ /* 0x001fd0000000000c */
[----:B------:R-:W-:Y:S01]  /*1d30*/  @!P5 DFMA R12, R26, R28, R12 ;  /* 0x0000001c1a0cd22b */ /* 0x000fe2000000000c */
[----:B------:R-:W-:Y:S10]  /*1d40*/  @P4 BRA `(.L_x_71) ;  /* 0xfffffffc00404947 */ /* 0x000ff4000383ffff */
[----:B------:R-:W-:-:S07]  /*1d50*/  IMAD.U32 R24, RZ, RZ, UR10 ;  /* 0x0000000aff187e24 */ /* 0x000fce000f8e00ff */
.L_x_70:
[----:B------:R-:W-:-:S09]  /*1d60*/  UISETP.NE.AND UP0, UPT, UR13, URZ, UPT ;  /* 0x000000ff0d00728c */ /* 0x000fd2000bf05270 */
[----:B------:R-:W-:Y:S05]  /*1d70*/  BRA.U !UP0, `(.L_x_72) ;  /* 0x0000000508347547 */ /* 0x000fea000b800000 */
[----:B------:R-:W-:-:S04]  /*1d80*/  UIADD3 UR11, UPT, UPT, UR13, -0x1, URZ ;  /* 0xffffffff0d0b7890 */ /* 0x000fc8000fffe0ff */
[----:B------:R-:W-:-:S09]  /*1d90*/  UISETP.GE.U32.AND UP0, UPT, UR11, 0x3, UPT ;  /* 0x000000030b00788c */ /* 0x000fd2000bf06070 */
[----:B------:R-:W-:Y:S05]  /*1da0*/  BRA.U !UP0, `(.L_x_73) ;  /* 0x0000000108787547 */ /* 0x000fea000b800000 */
[----:B------:R-:W0:Y:S01]  /*1db0*/  LDCU UR11, c[0x0][0x3c8] ;  /* 0x00007900ff0b77ac */ /* 0x000e220008000800 */
[----:B------:R-:W1:Y:S01]  /*1dc0*/  S2UR UR12, SR_CgaCtaId ;  /* 0x00000000000c79c3 */ /* 0x000e620000008800 */
[----:B------:R-:W-:Y:S01]  /*1dd0*/  ISETP.GE.AND P1, PT, R0, UR14, PT ;  /* 0x0000000e00007c0c */ /* 0x000fe2000bf26270 */
[----:B------:R-:W-:-:S05]  /*1de0*/  IMAD R25, R19, R10, R24 ;  /* 0x0000000a13197224 */ /* 0x000fca00078e0218 */
[----:B------:R-:W-:Y:S01]  /*1df0*/  LEA R25, R25, UR7, 0x3 ;  /* 0x0000000719197c11 */ /* 0x000fe2000f8e18ff */
[----:B0-----:R-:W-:Y:S01]  /*1e00*/  IMAD R21, R3, UR11, R24 ;  /* 0x0000000b03157c24 */ /* 0x001fe2000f8e0218 */
[----:B------:R-:W-:Y:S01]  /*1e10*/  UMOV UR11, 0x400 ;  /* 0x00000400000b7882 */ /* 0x000fe20000000000 */
[----:B------:R-:W-:Y:S02]  /*1e20*/  VIADD R24, R24, 0x4 ;  /* 0x0000000418187836 */ /* 0x000fe40000000000 */
[C---:B------:R-:W-:Y:S01]  /*1e30*/  VIADD R20, R21.reuse, 0x1 ;  /* 0x0000000115147836 */ /* 0x040fe20000000000 */
[C---:B------:R-:W-:Y:S01]  /*1e40*/  ISETP.GE.OR P5, PT, R21.reuse, UR20, P1 ;  /* 0x0000001415007c0c */ /* 0x040fe20008fa6670 */
[----:B-1----:R-:W-:Y:S01]  /*1e50*/  ULEA UR11, UR12, UR11, 0x18 ;  /* 0x0000000b0c0b7291 */ /* 0x002fe2000f8ec0ff */
[----:B------:R-:W-:Y:S02]  /*1e60*/  IADD3 R26, PT, PT, R18, R21, RZ ;  /* 0x00000015121a7210 */ /* 0x000fe40007ffe0ff */
[----:B------:R-:W-:Y:S01]  /*1e70*/  ISETP.GE.OR P4, PT, R20, UR20, P1 ;  /* 0x0000001414007c0c */ /* 0x000fe20008f86670 */
[----:B------:R-:W-:-:S02]  /*1e80*/  VIADD R20, R21, 0x2 ;  /* 0x0000000215147836 */ /* 0x000fc40000000000 */
[----:B------:R-:W-:Y:S01]  /*1e90*/  LEA R26, R26, UR11, 0x3 ;  /* 0x0000000b1a1a7c11 */ /* 0x000fe2000f8e18ff */
[----:B------:R-:W-:-:S05]  /*1ea0*/  VIADD R21, R21, 0x3 ;  /* 0x0000000315157836 */ /* 0x000fca0000000000 */
[----:B------:R-:W-:Y:S04]  /*1eb0*/  @!P5 LDS.64 R14, [R25] ;  /* 0x00000000190ed984 */ /* 0x000fe80000000a00 */
[----:B------:R-:W0:Y:S02]  /*1ec0*/  @!P5 LDS.64 R16, [R26] ;  /* 0x000000001a10d984 */ /* 0x000e240000000a00 */
[----:B0-----:R-:W-:Y:S01]  /*1ed0*/  @!P5 DFMA R12, R16, R14, R12 ;  /* 0x0000000e100cd22b */ /* 0x001fe2000000000c */
[----:B------:R-:W-:Y:S01]  /*1ee0*/  ISETP.GE.OR P5, PT, R20, UR20, P1 ;  /* 0x0000001414007c0c */ /* 0x000fe20008fa6670 */
[----:B------:R-:W-:Y:S01]  /*1ef0*/  @!P4 LDS.64 R16, [R26+0x8] ;  /* 0x000008001a10c984 */ /* 0x000fe20000000a00 */
[----:B------:R-:W-:-:S03]  /*1f00*/  ISETP.GE.OR P1, PT, R21, UR20, P1 ;  /* 0x0000001415007c0c */ /* 0x000fc60008f26670 */
[----:B------:R-:W0:Y:S08]  /*1f10*/  @!P4 LDS.64 R14, [R25+0x8] ;  /* 0x00000800190ec984 */ /* 0x000e300000000a00 */
[----:B------:R-:W-:Y:S04]  /*1f20*/  @!P5 LDS.64 R22, [R26+0x10] ;  /* 0x000010001a16d984 */ /* 0x000fe80000000a00 */
[----:B------:R-:W1:Y:S01]  /*1f30*/  @!P5 LDS.64 R20, [R25+0x10] ;  /* 0x000010001914d984 */ /* 0x000e620000000a00 */
[----:B0-----:R-:W-:-:S03]  /*1f40*/  @!P4 DFMA R12, R16, R14, R12 ;  /* 0x0000000e100cc22b */ /* 0x001fc6000000000c */
[----:B------:R-:W-:Y:S04]  /*1f50*/  @!P1 LDS.64 R16, [R26+0x18] ;  /* 0x000018001a109984 */ /* 0x000fe80000000a00 */
[----:B------:R-:W0:Y:S01]  /*1f60*/  @!P1 LDS.64 R14, [R25+0x18] ;  /* 0x00001800190e9984 */ /* 0x000e220000000a00 */
[----:B-1----:R-:W-:-:S08]  /*1f70*/  @!P5 DFMA R12, R22, R20, R12 ;  /* 0x00000014160cd22b */ /* 0x002fd0000000000c */
[----:B0-----:R-:W-:-:S11]  /*1f80*/  @!P1 DFMA R12, R16, R14, R12 ;  /* 0x0000000e100c922b */ /* 0x001fd6000000000c */
.L_x_73:
[----:B------:R-:W-:Y:S01]  /*1f90*/  LOP3.LUT P1, R14, R10, 0x3, RZ, 0xc0, !PT ;  /* 0x000000030a0e7812 */ /* 0x000fe2000782c0ff */
[----:B------:R-:W-:-:S12]  /*1fa0*/  BSSY.RECONVERGENT B1, `(.L_x_72) ;  /* 0x000002a000017945 */ /* 0x000fd80003800200 */
[----:B------:R-:W-:Y:S05]  /*1fb0*/  @!P1 BRA `(.L_x_74) ;  /* 0x0000000000a09947 */ /* 0x000fea0003800000 */
[----:B------:R-:W-:Y:S02]  /*1fc0*/  ISETP.NE.AND P1, PT, R14, 0x1, PT ;  /* 0x000000010e00780c */ /* 0x000fe40003f25270 */
[----:B------:R-:W-:-:S04]  /*1fd0*/  LOP3.LUT R15, R10, 0x1, RZ, 0xc0, !PT ;  /* 0x000000010a0f7812 */ /* 0x000fc800078ec0ff */
[----:B------:R-:W-:-:S07]  /*1fe0*/  ISETP.NE.U32.AND P4, PT, R15, 0x1, PT ;  /* 0x000000010f00780c */ /* 0x000fce0003f85070 */
[----:B------:R-:W-:Y:S06]  /*1ff0*/  @!P1 BRA `(.L_x_75) ;  /* 0x0000000000509947 */ /* 0x000fec0003800000 */
        /* <DEDUP_REMOVED lines=8> */
[----:B------:R-:W-:Y:S01]  /*2080*/  IMAD.IADD R14, R18, 0x1, R15 ;  /* 0x00000001120e7824 */ /* 0x000fe200078e020f */
[C---:B------:R-:W-:Y:S01]  /*2090*/  ISETP.GE.OR P5, PT, R15.reuse, UR20, P1 ;  /* 0x000000140f007c0c */ /* 0x040fe20008fa6670 */
[----:B-1----:R-:W-:Y:S01]  /*20a0*/  ULEA UR11, UR12, UR11, 0x18 ;  /* 0x0000000b0c0b7291 */ /* 0x002fe2000f8ec0ff */
[----:B------:R-:W-:-:S04]  /*20b0*/  IADD3 R17, PT, PT, R15, 0x1, RZ ;  /* 0x000000010f117810 */ /* 0x000fc80007ffe0ff */
[----:B------:R-:W-:Y:S02]  /*20c0*/  ISETP.GE.OR P1, PT, R17, UR20, P1 ;  /* 0x0000001411007c0c */ /* 0x000fe40008f26670 */
[----:B------:R-:W-:-:S05]  /*20d0*/  LEA R25, R14, UR11, 0x3 ;  /* 0x0000000b0e197c11 */ /* 0x000fca000f8e18ff */
[----:B------:R-:W-:Y:S04]  /*20e0*/  @!P5 LDS.64 R20, [R26] ;  /* 0x000000001a14d984 */ /* 0x000fe80000000a00 */
[----:B------:R-:W0:Y:S04]  /*20f0*/  @!P5 LDS.64 R22, [R25] ;  /* 0x000000001916d984 */ /* 0x000e280000000a00 */
[----:B------:R-:W-:Y:S04]  /*2100*/  @!P1 LDS.64 R16, [R25+0x8] ;  /* 0x0000080019109984 */ /* 0x000fe80000000a00 */
[----:B------:R-:W1:Y:S01]  /*2110*/  @!P1 LDS.64 R14, [R26+0x8] ;  /* 0x000008001a0e9984 */ /* 0x000e620000000a00 */
[----:B0-----:R-:W-:-:S08]  /*2120*/  @!P5 DFMA R12, R22, R20, R12 ;  /* 0x00000014160cd22b */ /* 0x001fd0000000000c */
[----:B-1----:R-:W-:-:S11]  /*2130*/  @!P1 DFMA R12, R16, R14, R12 ;  /* 0x0000000e100c922b */ /* 0x002fd6000000000c */
.L_x_75:
[----:B------:R-:W-:Y:S05]  /*2140*/  @P4 BRA `(.L_x_74) ;  /* 0x00000000003c4947 */ /* 0x000fea0003800000 */
[----:B------:R-:W0:Y:S02]  /*2150*/  LDCU UR11, c[0x0][0x3c8] ;  /* 0x00007900ff0b77ac */ /* 0x000e240008000800 */
[----:B0-----:R-:W-:-:S05]  /*2160*/  IMAD R15, R3, UR11, R24 ;  /* 0x0000000b030f7c24 */ /* 0x001fca000f8e0218 */
[----:B------:R-:W-:-:S04]  /*2170*/  ISETP.GE.AND P1, PT, R15, UR20, PT ;  /* 0x000000140f007c0c */ /* 0x000fc8000bf26270 */
[----:B------:R-:W-:-:S13]  /*2180*/  ISETP.GE.OR P1, PT, R0, UR14, P1 ;  /* 0x0000000e00007c0c */ /* 0x000fda0008f26670 */
[----:B------:R-:W-:Y:S05]  /*2190*/  @P1 BRA `(.L_x_74) ;  /* 0x0000000000281947 */ /* 0x000fea0003800000 */
[----:B------:R-:W0:Y:S01]  /*21a0*/  S2UR UR12, SR_CgaCtaId ;  /* 0x00000000000c79c3 */ /* 0x000e220000008800 */
[----:B------:R-:W-:Y:S01]  /*21b0*/  UMOV UR11, 0x400 ;  /* 0x00000400000b7882 */ /* 0x000fe20000000000 */
[----:B------:R-:W-:Y:S02]  /*21c0*/  IMAD.IADD R18, R18, 0x1, R15 ;  /* 0x0000000112127824 */ /* 0x000fe400078e020f */
[----:B------:R-:W-:-:S05]  /*21d0*/  IMAD R10, R19, R10, R24 ;  /* 0x0000000a130a7224 */ /* 0x000fca00078e0218 */
[----:B------:R-:W-:-:S05]  /*21e0*/  LEA R10, R10, UR7, 0x3 ;  /* 0x000000070a0a7c11 */ /* 0x000fca000f8e18ff */
[----:B------:R-:W-:Y:S01]  /*21f0*/  LDS.64 R16, [R10] ;  /* 0x000000000a107984 */ /* 0x000fe20000000a00 */
[----:B0-----:R-:W-:-:S06]  /*2200*/  ULEA UR11, UR12, UR11, 0x18 ;  /* 0x0000000b0c0b7291 */ /* 0x001fcc000f8ec0ff */
[----:B------:R-:W-:-:S06]  /*2210*/  LEA R14, R18, UR11, 0x3 ;  /* 0x0000000b120e7c11 */ /* 0x000fcc000f8e18ff */
[----:B------:R-:W0:Y:S02]  /*2220*/  LDS.64 R14, [R14] ;  /* 0x000000000e0e7984 */ /* 0x000e240000000a00 */
[----:B0-----:R-:W-:-:S11]  /*2230*/  DFMA R12, R14, R16, R12 ;  /* 0x000000100e0c722b */ /* 0x001fd6000000000c */
.L_x_74:
[----:B---34-:R-:W-:Y:S05]  /*2240*/  BSYNC.RECONVERGENT B1 ;  /* 0x0000000000017941 */ /* 0x018fea0003800200 */
.L_x_72:
[----:B------:R-:W-:Y:S05]  /*2250*/  @P2 BRA `(.L_x_76) ;  /* 0xfffffff400bc2947 */ /* 0x000fea000383ffff */
.L_x_69:
[----:B---34-:R-:W-:Y:S05]  /*2260*/  BSYNC.RECONVERGENT B0 ;  /* 0x0000000000007941 */ /* 0x018fea0003800200 */
.L_x_68:
[----:B------:R-:W3:Y:S01]  /*2270*/  LDCU UR11, c[0x0][0x3a4] ;  /* 0x00007480ff0b77ac */ /* 0x000ee20008000800 */
[----:B------:R-:W-:-:S04]  /*2280*/  UIADD3 UR4, UPT, UPT, UR4, 0x1, URZ ;  /* 0x0000000104047890 */ /* 0x000fc8000fffe0ff */
[----:B---3--:R-:W-:Y:S01]  /*2290*/  UISETP.NE.AND UP0, UPT, UR4, UR11, UPT ;  /* 0x0000000b0400728c */ /* 0x008fe2000bf05270 */
[----:B------:R-:W-:Y:S08]  /*22a0*/  BAR.SYNC.DEFER_BLOCKING 0x0 ;  /* 0x0000000000007b1d */ /* 0x000ff00000010000 */
[----:B------:R-:W-:Y:S05]  /*22b0*/  BRA.U UP0, `(.L_x_77) ;  /* 0xffffffe100c47547 */ /* 0x000fea000b83ffff */
.L_x_55:
[----:B------:R-:W-:Y:S05]  /*22c0*/  @P0 EXIT ;  /* 0x000000000000094d */ /* 0x000fea0003800000 */
[----:B------:R-:W3:Y:S01]  /*22d0*/  LDCU.64 UR6, c[0x0][0x390] ;  /* 0x00007200ff0677ac */ /* 0x000ee20008000a00 */
[----:B------:R-:W4:Y:S01]  /*22e0*/  LDC.64 R6, c[0x0][0x398] ;  /* 0x0000e600ff067b82 */ /* 0x000f220000000a00 */
[----:B------:R-:W5:Y:S01]  /*22f0*/  LDCU UR9, c[0x0][0x3b8] ;  /* 0x00007700ff0977ac */ /* 0x000f620008000800 */
[----:B---3--:R-:W-:-:S04]  /*2300*/  UISETP.NE.U32.AND UP0, UPT, UR6, URZ, UPT ;  /* 0x000000ff0600728c */ /* 0x008fc8000bf05070 */
[----:B------:R-:W-:-:S06]  /*2310*/  UISETP.NE.AND.EX UP0, UPT, UR7, URZ, UPT, UP0 ;  /* 0x000000ff0700728c */ /* 0x000fcc000bf05300 */
[----:B------:R-:W-:-:S05]  /*2320*/  PLOP3.LUT P0, PT, PT, PT, UP0, 0x80, 0x8 ;  /* 0x000000000008781c */ /* 0x000fca0003f0f008 */
[----:B------:R-:W3:Y:S02]  /*2330*/  @UP0 LDCU.64 UR6, c[0x0][0x390] ;  /* 0x00007200ff0607ac */ /* 0x000ee40008000a00 */
[----:B---3--:R-:W-:-:S06]  /*2340*/  @UP0 UIMAD.WIDE.U32 UR6, UR8, 0x8, UR6 ;  /* 0x00000008080608a5 */ /* 0x008fcc000f8e0006 */
[----:B------:R-:W-:Y:S01]  /*2350*/  IMAD.U32 R8, RZ, RZ, UR6 ;  /* 0x00000006ff087e24 */ /* 0x000fe2000f8e00ff */
[----:B------:R-:W-:-:S04]  /*2360*/  MOV R9, UR7 ;  /* 0x0000000700097c02 */ /* 0x000fc80008000f00 */
[----:B------:R-:W3:Y:S01]  /*2370*/  LDCU.64 UR6, c[0x0][0x3b0] ;  /* 0x00007600ff0677ac */ /* 0x000ee20008000a00 */
[----:B------:R-:W2:Y:S01]  /*2380*/  @P0 LDG.E.64 R2, desc[UR18][R8.64] ;  /* 0x0000001208020981 */ /* 0x000ea2000c1e1b00 */
[----:B------:R-:W-:Y:S02]  /*2390*/  PLOP3.LUT P0, PT, PT, PT, UP0, 0x80, 0x8 ;  /* 0x000000000008781c */ /* 0x000fe40003f0f008 */
[----:B------:R-:W-:Y:S01]  /*23a0*/  PLOP3.LUT P1, PT, PT, PT, UP0, 0x80, 0x8 ;  /* 0x000000000008781c */ /* 0x000fe20003f2f008 */
[----:B---3--:R-:W-:Y:S01]  /*23b0*/  UIMAD UR4, UR5, UR6, UR8 ;  /* 0x00000006050472a4 */ /* 0x008fe2000f8e0208 */
[----:B------:R-:W-:-:S05]  /*23c0*/  IMAD.U32 R11, RZ, RZ, UR7 ;  /* 0x00000007ff0b7e24 */ /* 0x000fca000f8e00ff */
[----:B------:R-:W-:-:S04]  /*23d0*/  IMAD R4, R11, UR4, R4 ;  /* 0x000000040b047c24 */ /* 0x000fc8000f8e0204 */
[----:B-----5:R-:W-:-:S04]  /*23e0*/  IMAD R5, R4, UR9, R5 ;  /* 0x0000000904057c24 */ /* 0x020fc8000f8e0205 */
[----:B----4-:R-:W-:Y:S01]  /*23f0*/  IMAD.WIDE R4, R5, 0x8, R6 ;  /* 0x0000000805047825 */ /* 0x010fe200078e0206 */
[----:B--2---:R-:W-:-:S10]  /*2400*/  @P0 DADD R2, R2, R12 ;  /* 0x0000000002020229 */ /* 0x004fd4000000000c */
[----:B------:R-:W-:Y:S02]  /*2410*/  @P1 IMAD.MOV.U32 R12, RZ, RZ, R2 ;  /* 0x000000ffff0c1224 */ /* 0x000fe400078e0002 */
[----:B------:R-:W-:-:S05]  /*2420*/  @P1 IMAD.MOV.U32 R13, RZ, RZ, R3 ;  /* 0x000000ffff0d1224 */ /* 0x000fca00078e0003 */
[----:B------:R-:W-:Y:S01]  /*2430*/  STG.E.64 desc[UR18][R4.64], R12 ;  /* 0x0000000c04007986 */ /* 0x000fe2000c101b12 */
[----:B------:R-:W-:Y:S05]  /*2440*/  EXIT ;  /* 0x000000000000794d */ /* 0x000fea0003800000 */
.L_x_78:
        /* <DEDUP_REMOVED lines=11> */
.L_x_180:


//--------------------- .text._Z18conv2d_forward_f64PKdS0_S0_Pdiiiiiiiiiiiii --------------------------
	.section	.text._Z18conv2d_forward_f64PKdS0_S0_Pdiiiiiiiiiiiii,"ax",@progbits
	.align	128
        .global         _Z18conv2d_forward_f64PKdS0_S0_Pdiiiiiiiiiiiii
        .type           _Z18conv2d_forward_f64PKdS0_S0_Pdiiiiiiiiiiiii,@function
        .size           _Z18conv2d_forward_f64PKdS0_S0_Pdiiiiiiiiiiiii,(.L_x_181 - _Z18conv2d_forward_f64PKdS0_S0_Pdiiiiiiiiiiiii)
        .other          _Z18conv2d_forward_f64PKdS0_S0_Pdiiiiiiiiiiiii,@"STO_CUDA_ENTRY STV_DEFAULT"
_Z18conv2d_forward_f64PKdS0_S0_Pdiiiiiiiiiiiii:
.text._Z18conv2d_forward_f64PKdS0_S0_Pdiiiiiiiiiiiii:
[----:B------:R-:W-:Y:S01]  /*0000*/  LDC R1, c[0x0][0x37c] ;  /* 0x0000df00ff017b82 */ /* 0x000fe20000000800 */
[----:B------:R-:W0:Y:S07]  /*0010*/  S2R R7, SR_TID.Y ;  /* 0x0000000000077919 */ /* 0x000e2e0000002200 */
[----:B------:R-:W1:Y:S01]  /*0020*/  LDC R3, c[0x0][0x360] ;  /* 0x0000d800ff037b82 */ /* 0x000e620000000800 */
[----:B------:R-:W2:Y:S01]  /*0030*/  LDCU UR8, c[0x0][0x3a0] ;  /* 0x00007400ff0877ac */ /* 0x000ea20008000800 */
[----:B------:R-:W1:Y:S01]  /*0040*/  S2R R2, SR_TID.X ;  /* 0x0000000000027919 */ /* 0x000e620000002100 */
[----:B------:R-:W3:Y:S01]  /*0050*/  LDCU UR7, c[0x0][0x3b8] ;  /* 0x00007700ff0777ac */ /* 0x000ee20008000800 */
[----:B------:R-:W4:Y:S04]  /*0060*/  S2R R9, SR_TID.Z ;  /* 0x0000000000097919 */ /* 0x000f280000002300 */
[----:B------:R-:W0:Y:S08]  /*0070*/  S2UR UR5, SR_CTAID.Y ;  /* 0x00000000000579c3 */ /* 0x000e300000002600 */
[----:B------:R-:W0:Y:S08]  /*0080*/  LDC R0, c[0x0][0x364] ;  /* 0x0000d900ff007b82 */ /* 0x000e300000000800 */
[----:B------:R-:W1:Y:S08]  /*0090*/  S2UR UR4, SR_CTAID.X ;  /* 0x00000000000479c3 */ /* 0x000e700000002500 */
[----:B------:R-:W5:Y:S08]  /*00a0*/  LDC.64 R4, c[0x0][0x3b0] ;  /* 0x0000ec00ff047b82 */ /* 0x000f700000000a00 */
[----:B------:R-:W4:Y:S01]  /*00b0*/  S2UR UR6, SR_CTAID.Z ;  /* 0x00000000000679c3 */ /* 0x000f220000002700 */
[----:B0-----:R-:W-:-:S07]  /*00c0*/  IMAD R0, R0, UR5, R7 ;  /* 0x0000000500007c24 */ /* 0x001fce000f8e0207 */
[----:B------:R-:W4:Y:S01]  /*00d0*/  LDC R6, c[0x0][0x368] ;  /* 0x0000da00ff067b82 */ /* 0x000f220000000800 */
[----:B-1----:R-:W-:Y:S01]  /*00e0*/  IMAD R3, R3, UR4, R2 ;  /* 0x0000000403037c24 */ /* 0x002fe2000f8e0202 */
[----:B-----5:R-:W-:Y:S01]  /*00f0*/  ISETP.GE.AND P0, PT, R0, R5, PT ;  /* 0x000000050000720c */ /* 0x020fe20003f06270 */
[----:B--2---:R-:W-:-:S03]  /*0100*/  IMAD R2, R4, UR8, RZ ;  /* 0x0000000804027c24 */ /* 0x004fc6000f8e02ff */
[----:B---3--:R-:W-:Y:S01]  /*0110*/  ISETP.GE.OR P0, PT, R3, UR7, P0 ;  /* 0x0000000703007c0c */ /* 0x008fe20008706670 */
[----:B----4-:R-:W-:-:S05]  /*0120*/  IMAD R5, R6, UR6, R9 ;  /* 0x0000000606057c24 */ /* 0x010fca000f8e0209 */
[----:B------:R-:W-:-:S13]  /*0130*/  ISETP.GE.OR P0, PT, R5, R2, P0 ;  /* 0x000000020500720c */ /* 0x000fda0000706670 */
[----:B------:R-:W-:Y:S05]  /*0140*/  @P0 EXIT ;  /* 0x000000000000094d */ /* 0x000fea0003800000 */
[----:B------:R-:W-:Y:S01]  /*0150*/  IABS R8, R4 ;  /* 0x0000000400087213 */ /* 0x000fe20000000000 */
[----:B------:R-:W0:Y:S01]  /*0160*/  LDC R11, c[0x0][0x3bc] ;  /* 0x0000ef00ff0b7b82 */ /* 0x000e220000000800 */
[----:B------:R-:W-:Y:S01]  /*0170*/  IABS R10, R5 ;  /* 0x00000005000a7213 */ /* 0x000fe20000000000 */
[----:B------:R-:W1:Y:S01]  /*0180*/  LDCU UR4, c[0x0][0x3d0] ;  /* 0x00007a00ff0477ac */ /* 0x000e620008000800 */
[----:B------:R-:W2:Y:S01]  /*0190*/  I2F.RP R2, R8 ;  /* 0x0000000800027306 */ /* 0x000ea20000209400 */
[----:B------:R-:W3:Y:S04]  /*01a0*/  LDCU.64 UR10, c[0x0][0x358] ;  /* 0x00006b00ff0a77ac */ /* 0x000ee80008000a00 */
[----:B------:R-:W0:Y:S03]  /*01b0*/  LDC.64 R22, c[0x0][0x3c0] ;  /* 0x0000f000ff167b82 */ /* 0x000e260000000a00 */
[----:B--2---:R-:W2:Y:S02]  /*01c0*/  MUFU.RCP R2, R2 ;  /* 0x0000000200027308 */ /* 0x004ea40000001000 */
[----:B--2---:R-:W-:-:S06]  /*01d0*/  VIADD R6, R2, 0xffffffe ;  /* 0x0ffffffe02067836 */ /* 0x004fcc0000000000 */
[----:B------:R2:W4:Y:S02]  /*01e0*/  F2I.FTZ.U32.TRUNC.NTZ R7, R6 ;  /* 0x0000000600077305 */ /* 0x000524000021f000 */
[----:B--2---:R-:W-:Y:S02]  /*01f0*/  IMAD.MOV.U32 R6, RZ, RZ, RZ ;  /* 0x000000ffff067224 */ /* 0x004fe400078e00ff */
[----:B----4-:R-:W-:-:S04]  /*0200*/  IMAD.MOV R9, RZ, RZ, -R7 ;  /* 0x000000ffff097224 */ /* 0x010fc800078e0a07 */
[----:B------:R-:W-:-:S04]  /*0210*/  IMAD R9, R9, R8, RZ ;  /* 0x0000000809097224 */ /* 0x000fc800078e02ff */
[----:B------:R-:W-:Y:S01]  /*0220*/  IMAD.HI.U32 R7, R7, R9, R6 ;  /* 0x0000000907077227 */ /* 0x000fe200078e0006 */
[----:B------:R-:W-:-:S03]  /*0230*/  LOP3.LUT R6, R5, R4, RZ, 0x3c, !PT ;  /* 0x0000000405067212 */ /* 0x000fc600078e3cff */
[----:B------:R-:W-:Y:S01]  /*0240*/  IMAD.MOV.U32 R9, RZ, RZ, R10 ;  /* 0x000000ffff097224 */ /* 0x000fe200078e000a */
[----:B------:R-:W-:Y:S02]  /*0250*/  ISETP.GE.AND P2, PT, R6, RZ, PT ;  /* 0x000000ff0600720c */ /* 0x000fe40003f46270 */
[----:B0-----:R-:W-:Y:S01]  /*0260*/  VIMNMX R6, PT, PT, R11, R22, PT ;  /* 0x000000160b067248 */ /* 0x001fe20003fe0100 */
[----:B------:R-:W-:-:S04]  /*0270*/  IMAD.HI.U32 R2, R7, R9, RZ ;  /* 0x0000000907027227 */ /* 0x000fc800078e00ff */
[----:B------:R-:W-:-:S04]  /*0280*/  IMAD.MOV R7, RZ, RZ, -R2 ;  /* 0x000000ffff077224 */ /* 0x000fc800078e0a02 */
[----:B------:R-:W-:-:S05]  /*0290*/  IMAD R7, R8, R7, R9 ;  /* 0x0000000708077224 */ /* 0x000fca00078e0209 */
[----:B------:R-:W-:-:S13]  /*02a0*/  ISETP.GT.U32.AND P1, PT, R8, R7, PT ;  /* 0x000000070800720c */ /* 0x000fda0003f24070 */
[----:B------:R-:W-:Y:S02]  /*02b0*/  @!P1 IMAD.IADD R7, R7, 0x1, -R8 ;  /* 0x0000000107079824 */ /* 0x000fe400078e0a08 */
[----:B------:R-:W-:Y:S01]  /*02c0*/  @!P1 VIADD R2, R2, 0x1 ;  /* 0x0000000102029836 */ /* 0x000fe20000000000 */
[----:B------:R-:W-:Y:S02]  /*02d0*/  ISETP.NE.AND P1, PT, R4, RZ, PT ;  /* 0x000000ff0400720c */ /* 0x000fe40003f25270 */
[----:B------:R-:W-:Y:S02]  /*02e0*/  ISETP.GE.U32.AND P0, PT, R7, R8, PT ;  /* 0x000000080700720c */ /* 0x000fe40003f06070 */
[----:B------:R-:W0:Y:S08]  /*02f0*/  LDC R7, c[0x0][0x3a4] ;  /* 0x0000e900ff077b82 */ /* 0x000e300000000800 */
[----:B------:R-:W1:Y:S03]  /*0300*/  LDC.64 R8, c[0x0][0x3c8] ;  /* 0x0000f200ff087b82 */ /* 0x000e660000000a00 */
[----:B------:R-:W-:Y:S01]  /*0310*/  @P0 VIADD R2, R2, 0x1 ;  /* 0x0000000102020836 */ /* 0x000fe20000000000 */
[----:B------:R-:W-:-:S03]  /*0320*/  ISETP.GE.AND P0, PT, R6, 0x1, PT ;  /* 0x000000010600780c */ /* 0x000fc60003f06270 */
[----:B------:R-:W-:Y:S01]  /*0330*/  @!P2 IMAD.MOV R2, RZ, RZ, -R2 ;  /* 0x000000ffff02a224 */ /* 0x000fe200078e0a02 */
[----:B------:R-:W-:-:S05]  /*0340*/  @!P1 LOP3.LUT R2, RZ, R4, RZ, 0x33, !PT ;  /* 0x00000004ff029212 */ /* 0x000fca00078e33ff */
[----:B------:R-:W-:Y:S01]  /*0350*/  IMAD.MOV R6, RZ, RZ, -R2 ;  /* 0x000000ffff067224 */ /* 0x000fe200078e0a02 */
[----:B0-----:R-:W-:-:S03]  /*0360*/  ISETP.LT.OR P0, PT, R7, 0x1, !P0 ;  /* 0x000000010700780c */ /* 0x001fc60004701670 */
[----:B------:R-:W-:Y:S02]  /*0370*/  IMAD R5, R4, R6, R5 ;  /* 0x0000000604057224 */ /* 0x000fe400078e0205 */
[----:B-1----:R-:W-:Y:S02]  /*0380*/  IMAD R6, R3, R8, -UR4 ;  /* 0x8000000403067e24 */ /* 0x002fe4000f8e0208 */
[----:B------:R-:W-:Y:S01]  /*0390*/  IMAD R4, R0, R23, -R9 ;  /* 0x0000001700047224 */ /* 0x000fe200078e0a09 */
[----:B------:R-:W-:-:S05]  /*03a0*/  CS2R R8, SRZ ;  /* 0x0000000000087805 */ /* 0x000fca000001ff00 */
[----:B---3--:R-:W-:Y:S05]  /*03b0*/  @P0 BRA `(.L_x_79) ;  /* 0x0000000800d80947 */ /* 0x008fea0003800000 */
[C---:B------:R-:W-:Y:S02]  /*03c0*/  LOP3.LUT R7, R22.reuse, 0x7, RZ, 0xc0, !PT ;  /* 0x0000000716077812 */ /* 0x040fe400078ec0ff */
[----:B------:R-:W-:Y:S02]  /*03d0*/  CS2R R8, SRZ ;  /* 0x0000000000087805 */ /* 0x000fe4000001ff00 */
[----:B------:R-:W-:Y:S01]  /*03e0*/  LOP3.LUT R22, R22, 0x7ffffff8, RZ, 0xc0, !PT ;  /* 0x7ffffff816167812 */ /* 0x000fe200078ec0ff */
[----:B------:R-:W-:-:S06]  /*03f0*/  UMOV UR4, URZ ;  /* 0x000000ff00047c82 */ /* 0x000fcc0008000000 */
.L_x_87:
[----:B------:R-:W-:-:S05]  /*0400*/  UMOV UR5, URZ ;  /* 0x000000ff00057c82 */ /* 0x000fca0008000000 */
.L_x_86:
[----:B------:R-:W0:Y:S01]  /*0410*/  LDC R11, c[0x0][0x3a4] ;  /* 0x0000e900ff0b7b82 */ /* 0x000e220000000800 */
[----:B------:R-:W1:Y:S01]  /*0420*/  LDCU UR6, c[0x0][0x3c0] ;  /* 0x00007800ff0677ac */ /* 0x000e620008000800 */
[----:B------:R-:W-:Y:S02]  /*0430*/  VIADD R24, R4, UR5 ;  /* 0x0000000504187c36 */ /* 0x000fe40008000000 */
[----:B------:R-:W-:Y:S01]  /*0440*/  IMAD.MOV.U32 R25, RZ, RZ, RZ ;  /* 0x000000ffff197224 */ /* 0x000fe200078e00ff */
[----:B------:R-:W2:Y:S03]  /*0450*/  LDCU UR7, c[0x0][0x3a8] ;  /* 0x00007500ff0777ac */ /* 0x000ea60008000800 */
[----:B------:R-:W3:Y:S01]  /*0460*/  LDC R10, c[0x0][0x3bc] ;  /* 0x0000ef00ff0a7b82 */ /* 0x000ee20000000800 */
[----:B-1----:R-:W-:Y:S01]  /*0470*/  UISETP.GE.U32.AND UP0, UPT, UR6, 0x8, UPT ;  /* 0x000000080600788c */ /* 0x002fe2000bf06070 */
[----:B--2---:R-:W-:Y:S01]  /*0480*/  ISETP.GE.AND P0, PT, R24, UR7, PT ;  /* 0x0000000718007c0c */ /* 0x004fe2000bf06270 */
[----:B0-----:R-:W-:-:S02]  /*0490*/  IMAD R23, R5, R11, UR4 ;  /* 0x0000000405177e24 */ /* 0x001fc4000f8e020b */
[----:B------:R-:W-:Y:S01]  /*04a0*/  IMAD R11, R2, R11, UR4 ;  /* 0x00000004020b7e24 */ /* 0x000fe2000f8e020b */
[----:B------:R-:W-:-:S03]  /*04b0*/  ISETP.GT.AND P0, PT, R24, -0x1, !P0 ;  /* 0xffffffff1800780c */ /* 0x000fc60004704270 */
[----:B------:R-:W-:Y:S02]  /*04c0*/  IMAD R24, R11, UR7, R24 ;  /* 0x000000070b187c24 */ /* 0x000fe4000f8e0218 */
[----:B---3--:R-:W-:Y:S01]  /*04d0*/  IMAD R23, R23, R10, UR5 ;  /* 0x0000000517177e24 */ /* 0x008fe2000f8e020a */
[----:B------:R-:W-:-:S06]  /*04e0*/  UIADD3 UR5, UPT, UPT, UR5, 0x1, URZ ;  /* 0x0000000105057890 */ /* 0x000fcc000fffe0ff */
[----:B------:R-:W-:Y:S01]  /*04f0*/  ISETP.NE.AND P5, PT, R10, UR5, PT ;  /* 0x000000050a007c0c */ /* 0x000fe2000bfa5270 */
[----:B------:R-:W-:-:S12]  /*0500*/  BRA.U !UP0, `(.L_x_80) ;  /* 0x0000000508147547 */ /* 0x000fd8000b800000 */
[----:B------:R-:W-:Y:S01]  /*0510*/  IMAD.MOV.U32 R25, RZ, RZ, RZ ;  /* 0x000000ffff197224 */ /* 0x000fe200078e00ff */
[----:B------:R-:W0:Y:S01]  /*0520*/  LDCU UR7, c[0x0][0x3ac] ;  /* 0x00007580ff0777ac */ /* 0x000e220008000800 */
[----:B------:R-:W1:Y:S05]  /*0530*/  LDCU UR6, c[0x0][0x3c0] ;  /* 0x00007800ff0677ac */ /* 0x000e6a0008000800 */
.L_x_81:
[----:B------:R-:W2:Y:S01]  /*0540*/  LDC.64 R10, c[0x0][0x380] ;  /* 0x0000e000ff0a7b82 */ /* 0x000ea20000000a00 */
        /* <DEDUP_REMOVED lines=11> */
[C---:B------:R-:W-:Y:S02]  /*0600*/  VIADD R18, R27.reuse, 0x1 ;  /* 0x000000011b127836 */ /* 0x040fe40000000000 */
[----:B------:R-:W-:-:S03]  /*0610*/  VIADD R26, R27, 0x2 ;  /* 0x000000021b1a7836 */ /* 0x000fc60000000000 */
[----:B------:R-:W-:-:S04]  /*0620*/  ISETP.GE.AND P1, PT, R18, UR7, PT ;  /* 0x0000000712007c0c */ /* 0x000fc8000bf26270 */
[----:B------:R-:W-:-:S04]  /*0630*/  ISETP.GT.AND P1, PT, R18, -0x1, !P1 ;  /* 0xffffffff1200780c */ /* 0x000fc80004f24270 */
[----:B------:R-:W-:-:S13]  /*0640*/  PLOP3.LUT P1, PT, P0, P1, PT, 0x80, 0x8 ;  /* 0x000000000008781c */ /* 0x000fda0000723070 */
[----:B------:R-:W3:Y:S04]  /*0650*/  @P1 LDG.E.64 R20, desc[UR10][R10.64+0x8] ;  /* 0x0000080a0a141981 */ /* 0x000ee8000c1e1b00 */
[----:B------:R-:W3:Y:S01]  /*0660*/  @P1 LDG.E.64 R18, desc[UR10][R12.64+0x8] ;  /* 0x0000080a0c121981 */ /* 0x000ee2000c1e1b00 */
[----:B--2---:R-:W-:Y:S01]  /*0670*/  @P2 DFMA R8, R16, R14, R8 ;  /* 0x0000000e1008222b */ /* 0x004fe20000000008 */
[----:B------:R-:W-:-:S04]  /*0680*/  ISETP.GE.AND P2, PT, R26, UR7, PT ;  /* 0x000000071a007c0c */ /* 0x000fc8000bf46270 */
[----:B------:R-:W-:-:S04]  /*0690*/  ISETP.GT.AND P2, PT, R26, -0x1, !P2 ;  /* 0xffffffff1a00780c */ /* 0x000fc80005744270 */
[----:B------:R-:W-:-:S13]  /*06a0*/  PLOP3.LUT P2, PT, P0, P2, PT, 0x80, 0x8 ;  /* 0x000000000008781c */ /* 0x000fda0000745070 */
[----:B------:R-:W2:Y:S04]  /*06b0*/  @P2 LDG.E.64 R16, desc[UR10][R10.64+0x10] ;  /* 0x0000100a0a102981 */ /* 0x000ea8000c1e1b00 */
[----:B------:R-:W2:Y:S01]  /*06c0*/  @P2 LDG.E.64 R14, desc[UR10][R12.64+0x10] ;  /* 0x0000100a0c0e2981 */ /* 0x000ea2000c1e1b00 */
[----:B---3--:R-:W-:Y:S01]  /*06d0*/  @P1 DFMA R8, R20, R18, R8 ;  /* 0x000000121408122b */ /* 0x008fe20000000008 */
[----:B------:R-:W-:-:S05]  /*06e0*/  VIADD R18, R27, 0x3 ;  /* 0x000000031b127836 */ /* 0x000fca0000000000 */
[----:B------:R-:W-:-:S04]  /*06f0*/  ISETP.GE.AND P3, PT, R18, UR7, PT ;  /* 0x0000000712007c0c */ /* 0x000fc8000bf66270 */
[----:B------:R-:W-:-:S04]  /*0700*/  ISETP.GT.AND P3, PT, R18, -0x1, !P3 ;  /* 0xffffffff1200780c */ /* 0x000fc80005f64270 */
[----:B------:R-:W-:Y:S01]  /*0710*/  PLOP3.LUT P3, PT, P0, P3, PT, 0x80, 0x8 ;  /* 0x000000000008781c */ /* 0x000fe20000767070 */
[----:B------:R-:W-:-:S05]  /*0720*/  VIADD R18, R27, 0x4 ;  /* 0x000000041b127836 */ /* 0x000fca0000000000 */
[----:B------:R-:W-:-:S04]  /*0730*/  ISETP.GE.AND P1, PT, R18, UR7, PT ;  /* 0x0000000712007c0c */ /* 0x000fc8000bf26270 */
[----:B------:R-:W-:-:S04]  /*0740*/  ISETP.GT.AND P1, PT, R18, -0x1, !P1 ;  /* 0xffffffff1200780c */ /* 0x000fc80004f24270 */
[----:B------:R-:W-:-:S13]  /*0750*/  PLOP3.LUT P1, PT, P0, P1, PT, 0x80, 0x8 ;  /* 0x000000000008781c */ /* 0x000fda0000723070 */
[----:B------:R-:W3:Y:S04]  /*0760*/  @P1 LDG.E.64 R18, desc[UR10][R10.64+0x20] ;  /* 0x0000200a0a121981 */ /* 0x000ee8000c1e1b00 */
[----:B------:R-:W3:Y:S01]  /*0770*/  @P1 LDG.E.64 R20, desc[UR10][R12.64+0x20] ;  /* 0x0000200a0c141981 */ /* 0x000ee2000c1e1b00 */
[----:B--2---:R-:W-:-:S03]  /*0780*/  @P2 DFMA R8, R16, R14, R8 ;  /* 0x0000000e1008222b */ /* 0x004fc60000000008 */
[----:B------:R-:W2:Y:S04]  /*0790*/  @P3 LDG.E.64 R14, desc[UR10][R10.64+0x18] ;  /* 0x0000180a0a0e3981 */ /* 0x000ea8000c1e1b00 */
[----:B------:R-:W2:Y:S02]  /*07a0*/  @P3 LDG.E.64 R16, desc[UR10][R12.64+0x18] ;  /* 0x0000180a0c103981 */ /* 0x000ea4000c1e1b00 */
[----:B--2---:R-:W-:Y:S01]  /*07b0*/  @P3 DFMA R8, R14, R16, R8 ;  /* 0x000000100e08322b */ /* 0x004fe20000000008 */
[C---:B------:R-:W-:Y:S02]  /*07c0*/  VIADD R14, R27.reuse, 0x5 ;  /* 0x000000051b0e7836 */ /* 0x040fe40000000000 */
[----:B------:R-:W-:-:S03]  /*07d0*/  VIADD R15, R27, 0x6 ;  /* 0x000000061b0f7836 */ /* 0x000fc60000000000 */
[----:B------:R-:W-:-:S04]  /*07e0*/  ISETP.GE.AND P2, PT, R14, UR7, PT ;  /* 0x000000070e007c0c */ /* 0x000fc8000bf46270 */
[----:B------:R-:W-:Y:S02]  /*07f0*/  ISETP.GT.AND P2, PT, R14, -0x1, !P2 ;  /* 0xffffffff0e00780c */ /* 0x000fe40005744270 */
[----:B------:R-:W-:Y:S02]  /*0800*/  ISETP.GE.AND P4, PT, R15, UR7, PT ;  /* 0x000000070f007c0c */ /* 0x000fe4000bf86270 */
[----:B------:R-:W-:Y:S01]  /*0810*/  PLOP3.LUT P2, PT, P0, P2, PT, 0x80, 0x8 ;  /* 0x000000000008781c */ /* 0x000fe20000745070 */
[----:B------:R-:W-:Y:S01]  /*0820*/  VIADD R27, R27, 0x7 ;  /* 0x000000071b1b7836 */ /* 0x000fe20000000000 */
[----:B------:R-:W-:-:S04]  /*0830*/  ISETP.GT.AND P4, PT, R15, -0x1, !P4 ;  /* 0xffffffff0f00780c */ /* 0x000fc80006784270 */
[C---:B------:R-:W-:Y:S02]  /*0840*/  ISETP.GE.AND P3, PT, R27.reuse, UR7, PT ;  /* 0x000000071b007c0c */ /* 0x040fe4000bf66270 */
[----:B------:R-:W-:Y:S01]  /*0850*/  PLOP3.LUT P4, PT, P0, P4, PT, 0x80, 0x8 ;  /* 0x000000000008781c */ /* 0x000fe20000789070 */
[----:B---3--:R-:W-:Y:S01]  /*0860*/  @P1 DFMA R8, R18, R20, R8 ;  /* 0x000000141208122b */ /* 0x008fe20000000008 */
[----:B------:R-:W-:-:S03]  /*0870*/  ISETP.GT.AND P3, PT, R27, -0x1, !P3 ;  /* 0xffffffff1b00780c */ /* 0x000fc60005f64270 */
[----:B------:R-:W2:Y:S01]  /*0880*/  @P2 LDG.E.64 R20, desc[UR10][R10.64+0x28] ;  /* 0x0000280a0a142981 */ /* 0x000ea2000c1e1b00 */
[----:B------:R-:W-:-:S03]  /*0890*/  PLOP3.LUT P3, PT, P0, P3, PT, 0x80, 0x8 ;  /* 0x000000000008781c */ /* 0x000fc60000767070 */
[----:B------:R-:W2:Y:S04]  /*08a0*/  @P2 LDG.E.64 R18, desc[UR10][R12.64+0x28] ;  /* 0x0000280a0c122981 */ /* 0x000ea8000c1e1b00 */
[----:B------:R-:W3:Y:S04]  /*08b0*/  @P4 LDG.E.64 R16, desc[UR10][R10.64+0x30] ;  /* 0x0000300a0a104981 */ /* 0x000ee8000c1e1b00 */
[----:B------:R-:W3:Y:S04]  /*08c0*/  @P4 LDG.E.64 R14, desc[UR10][R12.64+0x30] ;  /* 0x0000300a0c0e4981 */ /* 0x000ee8000c1e1b00 */
[----:B------:R-:W4:Y:S04]  /*08d0*/  @P3 LDG.E.64 R26, desc[UR10][R10.64+0x38] ;  /* 0x0000380a0a1a3981 */ /* 0x000f28000c1e1b00 */
[----:B------:R-:W4:Y:S01]  /*08e0*/  @P3 LDG.E.64 R28, desc[UR10][R12.64+0x38] ;  /* 0x0000380a0c1c3981 */ /* 0x000f22000c1e1b00 */
[----:B------:R-:W-:-:S05]  /*08f0*/  VIADD R25, R25, 0x8 ;  /* 0x0000000819197836 */ /* 0x000fca0000000000 */
[----:B------:R-:W-:Y:S01]  /*0900*/  ISETP.NE.AND P1, PT, R25, R22, PT ;  /* 0x000000161900720c */ /* 0x000fe20003f25270 */
[----:B--2---:R-:W-:-:S08]  /*0910*/  @P2 DFMA R8, R20, R18, R8 ;  /* 0x000000121408222b */ /* 0x004fd00000000008 */
[----:B---3--:R-:W-:-:S08]  /*0920*/  @P4 DFMA R8, R16, R14, R8 ;  /* 0x0000000e1008422b */ /* 0x008fd00000000008 */
[----:B----4-:R-:W-:Y:S01]  /*0930*/  @P3 DFMA R8, R26, R28, R8 ;  /* 0x0000001c1a08322b */ /* 0x010fe20000000008 */
[----:B------:R-:W-:Y:S10]  /*0940*/  @P1 BRA `(.L_x_81) ;  /* 0xfffffff800fc1947 */ /* 0x000ff4000383ffff */
[----:B------:R-:W-:-:S07]  /*0950*/  IMAD.MOV.U32 R25, RZ, RZ, R22 ;  /* 0x000000ffff197224 */ /* 0x000fce00078e0016 */
.L_x_80:
[----:B------:R-:W-:-:S13]  /*0960*/  ISETP.NE.AND P1, PT, R7, RZ, PT ;  /* 0x000000ff0700720c */ /* 0x000fda0003f25270 */
[----:B------:R-:W-:Y:S05]  /*0970*/  @!P1 BRA `(.L_x_82) ;  /* 0x0000000400549947 */ /* 0x000fea0003800000 */
[----:B------:R-:W-:Y:S01]  /*0980*/  VIADD R10, R7, 0xffffffff ;  /* 0xffffffff070a7836 */ /* 0x000fe20000000000 */
[----:B------:R-:W-:-:S04]  /*0990*/  ULOP3.LUT UP0, UR7, UR6, 0x3, URZ, 0xc0, !UPT ;  /* 0x0000000306077892 */ /* 0x000fc8000f80c0ff */
[----:B------:R-:W-:-:S13]  /*09a0*/  ISETP.GE.U32.AND P1, PT, R10, 0x3, PT ;  /* 0x000000030a00780c */ /* 0x000fda0003f26070 */
[----:B------:R-:W-:Y:S05]  /*09b0*/  @!P1 BRA `(.L_x_83) ;  /* 0x0000000000909947 */ /* 0x000fea0003800000 */
[----:B------:R-:W0:Y:S01]  /*09c0*/  LDCU UR8, c[0x0][0x3ac] ;  /* 0x00007580ff0877ac */ /* 0x000e220008000800 */
[----:B------:R-:W1:Y:S01]  /*09d0*/  LDC.64 R12, c[0x0][0x380] ;  /* 0x0000e000ff0c7b82 */ /* 0x000e620000000a00 */
[--C-:B------:R-:W-:Y:S02]  /*09e0*/  IMAD.IADD R19, R6, 0x1, R25.reuse ;  /* 0x0000000106137824 */ /* 0x100fe400078e0219 */
[----:B------:R-:W-:-:S05]  /*09f0*/  IMAD R17, R23, UR6, R25 ;  /* 0x0000000617117c24 */ /* 0x000fca000f8e0219 */
        /* <DEDUP_REMOVED lines=10> */
[C---:B------:R-:W-:Y:S02]  /*0aa0*/  VIADD R20, R19.reuse, 0x2 ;  /* 0x0000000213147836 */ /* 0x040fe40000000000 */
[----:B------:R-:W-:Y:S01]  /*0ab0*/  VIADD R19, R19, 0x3 ;  /* 0x0000000313137836 */ /* 0x000fe20000000000 */
[----:B------:R-:W-:-:S02]  /*0ac0*/  ISETP.GE.AND P2, PT, R18, UR8, PT ;  /* 0x0000000812007c0c */ /* 0x000fc4000bf46270 */
[----:B------:R-:W-:Y:S02]  /*0ad0*/  ISETP.GE.AND P4, PT, R20, UR8, PT ;  /* 0x0000000814007c0c */ /* 0x000fe4000bf86270 */
[----:B------:R-:W-:Y:S02]  /*0ae0*/  ISETP.GT.AND P2, PT, R18, -0x1, !P2 ;  /* 0xffffffff1200780c */ /* 0x000fe40005744270 */
[----:B------:R-:W-:Y:S02]  /*0af0*/  ISETP.GT.AND P4, PT, R20, -0x1, !P4 ;  /* 0xffffffff1400780c */ /* 0x000fe40006784270 */
[----:B------:R-:W-:Y:S02]  /*0b00*/  PLOP3.LUT P2, PT, P0, P2, PT, 0x80, 0x8 ;  /* 0x000000000008781c */ /* 0x000fe40000745070 */
[----:B------:R-:W-:Y:S02]  /*0b10*/  ISETP.GE.AND P3, PT, R19, UR8, PT ;  /* 0x0000000813007c0c */ /* 0x000fe4000bf66270 */
[----:B------:R-:W-:-:S02]  /*0b20*/  PLOP3.LUT P4, PT, P0, P4, PT, 0x80, 0x8 ;  /* 0x000000000008781c */ /* 0x000fc40000789070 */
        /* <DEDUP_REMOVED lines=9> */
[----:B------:R-:W-:Y:S01]  /*0bc0*/  VIADD R25, R25, 0x4 ;  /* 0x0000000419197836 */ /* 0x000fe20000000000 */
[----:B---3--:R-:W-:-:S08]  /*0bd0*/  @P2 DFMA R8, R20, R18, R8 ;  /* 0x000000121408222b */ /* 0x008fd00000000008 */
[----:B--2---:R-:W-:-:S08]  /*0be0*/  @P4 DFMA R8, R16, R14, R8 ;  /* 0x0000000e1008422b */ /* 0x004fd00000000008 */
[----:B----4-:R-:W-:-:S11]  /*0bf0*/  @P3 DFMA R8, R26, R28, R8 ;  /* 0x0000001c1a08322b */ /* 0x010fd60000000008 */
.L_x_83:
[----:B------:R-:W-:Y:S05]  /*0c00*/  BRA.U !UP0, `(.L_x_82) ;  /* 0x0000000108b07547 */ /* 0x000fea000b800000 */
[----:B------:R-:W-:Y:S02]  /*0c10*/  UISETP.NE.AND UP0, UPT, UR7, 0x1, UPT ;  /* 0x000000010700788c */ /* 0x000fe4000bf05270 */
[----:B------:R-:W-:-:S04]  /*0c20*/  ULOP3.LUT UR8, UR6, 0x1, URZ, 0xc0, !UPT ;  /* 0x0000000106087892 */ /* 0x000fc8000f8ec0ff */
[----:B------:R-:W-:-:S03]  /*0c30*/  UISETP.NE.U32.AND UP1, UPT, UR8, 0x1, UPT ;  /* 0x000000010800788c */ /* 0x000fc6000bf25070 */
[----:B------:R-:W-:Y:S08]  /*0c40*/  BRA.U !UP0, `(.L_x_84) ;  /* 0x0000000108587547 */ /* 0x000ff0000b800000 */
[----:B------:R-:W0:Y:S01]  /*0c50*/  LDCU UR7, c[0x0][0x3ac] ;  /* 0x00007580ff0777ac */ /* 0x000e220008000800 */
[----:B------:R-:W1:Y:S01]  /*0c60*/  LDC.64 R12, c[0x0][0x380] ;  /* 0x0000e000ff0c7b82 */ /* 0x000e620000000a00 */
[--C-:B------:R-:W-:Y:S02]  /*0c70*/  IMAD.IADD R15, R6, 0x1, R25.reuse ;  /* 0x00000001060f7824 */ /* 0x100fe400078e0219 */
[----:B------:R-:W-:Y:S02]  /*0c80*/  IMAD R17, R23, UR6, R25 ;  /* 0x0000000617117c24 */ /* 0x000fe4000f8e0219 */
        /* <DEDUP_REMOVED lines=15> */
[----:B------:R-:W-:Y:S01]  /*0d80*/  VIADD R25, R25, 0x2 ;  /* 0x0000000219197836 */ /* 0x000fe20000000000 */
[----:B--2---:R-:W-:-:S08]  /*0d90*/  @P1 DFMA R8, R16, R14, R8 ;  /* 0x0000000e1008122b */ /* 0x004fd00000000008 */
[----:B---3--:R-:W-:-:S11]  /*0da0*/  @P2 DFMA R8, R18, R20, R8 ;  /* 0x000000141208222b */ /* 0x008fd60000000008 */
.L_x_84:
[----:B------:R-:W-:Y:S05]  /*0db0*/  BRA.U UP1, `(.L_x_82) ;  /* 0x0000000101447547 */ /* 0x000fea000b800000 */
[----:B------:R-:W0:Y:S01]  /*0dc0*/  LDCU UR7, c[0x0][0x3ac] ;  /* 0x00007580ff0777ac */ /* 0x000e220008000800 */
[----:B------:R-:W-:Y:S01]  /*0dd0*/  IMAD.IADD R15, R6, 0x1, R25 ;  /* 0x00000001060f7824 */ /* 0x000fe200078e0219 */
[----:B------:R-:W-:Y:S04]  /*0de0*/  BSSY.RECONVERGENT B0, `(.L_x_82) ;  /* 0x000000e000007945 */ /* 0x000fe80003800200 */
[----:B0-----:R-:W-:-:S04]  /*0df0*/  ISETP.GE.AND P1, PT, R15, UR7, PT ;  /* 0x000000070f007c0c */ /* 0x001fc8000bf26270 */
[----:B------:R-:W-:-:S04]  /*0e00*/  ISETP.GT.AND P1, PT, R15, -0x1, !P1 ;  /* 0xffffffff0f00780c */ /* 0x000fc80004f24270 */
[----:B------:R-:W-:-:S13]  /*0e10*/  PLOP3.LUT P1, PT, P0, P1, PT, 0x80, 0x8 ;  /* 0x000000000008781c */ /* 0x000fda0000723070 */
[----:B------:R-:W-:Y:S05]  /*0e20*/  @!P1 BRA `(.L_x_85) ;  /* 0x0000000000249947 */ /* 0x000fea0003800000 */
[----:B------:R-:W0:Y:S01]  /*0e30*/  LDC.64 R12, c[0x0][0x380] ;  /* 0x0000e000ff0c7b82 */ /* 0x000e220000000a00 */
[----:B------:R-:W-:Y:S02]  /*0e40*/  IMAD R15, R24, UR7, R15 ;  /* 0x00000007180f7c24 */ /* 0x000fe4000f8e020f */
[----:B------:R-:W-:-:S05]  /*0e50*/  IMAD R23, R23, UR6, R25 ;  /* 0x0000000617177c24 */ /* 0x000fca000f8e0219 */
[----:B------:R-:W1:Y:S01]  /*0e60*/  LDC.64 R10, c[0x0][0x388] ;  /* 0x0000e200ff0a7b82 */ /* 0x000e620000000a00 */
[----:B0-----:R-:W-:-:S06]  /*0e70*/  IMAD.WIDE R12, R15, 0x8, R12 ;  /* 0x000000080f0c7825 */ /* 0x001fcc00078e020c */
[----:B------:R-:W2:Y:S01]  /*0e80*/  LDG.E.64 R12, desc[UR10][R12.64] ;  /* 0x0000000a0c0c7981 */ /* 0x000ea2000c1e1b00 */
[----:B-1----:R-:W-:-:S06]  /*0e90*/  IMAD.WIDE R10, R23, 0x8, R10 ;  /* 0x00000008170a7825 */ /* 0x002fcc00078e020a */
[----:B------:R-:W2:Y:S02]  /*0ea0*/  LDG.E.64 R10, desc[UR10][R10.64] ;  /* 0x0000000a0a0a7981 */ /* 0x000ea4000c1e1b00 */
[----:B--2---:R-:W-:-:S11]  /*0eb0*/  DFMA R8, R12, R10, R8 ;  /* 0x0000000a0c08722b */ /* 0x004fd60000000008 */
.L_x_85:
[----:B------:R-:W-:Y:S05]  /*0ec0*/  BSYNC.RECONVERGENT B0 ;  /* 0x0000000000007941 */ /* 0x000fea0003800200 */
.L_x_82:
[----:B------:R-:W-:Y:S05]  /*0ed0*/  @P5 BRA `(.L_x_86) ;  /* 0xfffffff4004c5947 */ /* 0x000fea000383ffff */
[----:B------:R-:W0:Y:S01]  /*0ee0*/  LDCU UR5, c[0x0][0x3a4] ;  /* 0x00007480ff0577ac */ /* 0x000e220008000800 */
[----:B------:R-:W-:-:S04]  /*0ef0*/  UIADD3 UR4, UPT, UPT, UR4, 0x1, URZ ;  /* 0x0000000104047890 */ /* 0x000fc8000fffe0ff */
[----:B0-----:R-:W-:-:S09]  /*0f00*/  UISETP.NE.AND UP0, UPT, UR4, UR5, UPT ;  /* 0x000000050400728c */ /* 0x001fd2000bf05270 */
[----:B------:R-:W-:Y:S05]  /*0f10*/  BRA.U UP0, `(.L_x_87) ;  /* 0xfffffff500387547 */ /* 0x000fea000b83ffff */
.L_x_79:
[----:B------:R-:W0:Y:S01]  /*0f20*/  LDCU.64 UR6, c[0x0][0x390] ;  /* 0x00007200ff0677ac */ /* 0x000e220008000a00 */
[----:B------:R-:W1:Y:S01]  /*0f30*/  LDC.64 R10, c[0x0][0x398] ;  /* 0x0000e600ff0a7b82 */ /* 0x000e620000000a00 */
[----:B------:R-:W2:Y:S01]  /*0f40*/  LDCU UR5, c[0x0][0x3b8] ;  /* 0x00007700ff0577ac */ /* 0x000ea20008000800 */
[----:B0-----:R-:W-:-:S04]  /*0f50*/  ISETP.NE.U32.AND P0, PT, RZ, UR6, PT ;  /* 0x00000006ff007c0c */ /* 0x001fc8000bf05070 */
[----:B------:R-:W-:Y:S01]  /*0f60*/  ISETP.NE.AND.EX P0, PT, RZ, UR7, PT, P0 ;  /* 0x00000007ff007c0c */ /* 0x000fe2000bf05300 */
[----:B------:R-:W0:-:S12]  /*0f70*/  LDCU.64 UR6, c[0x0][0x3b0] ;  /* 0x00007600ff0677ac */ /* 0x000e180008000a00 */
[----:B------:R-:W3:Y:S02]  /*0f80*/  @P0 LDC.64 R6, c[0x0][0x390] ;  /* 0x0000e400ff060b82 */ /* 0x000ee40000000a00 */
[----:B---3--:R-:W-:-:S06]  /*0f90*/  @P0 IMAD.WIDE.U32 R6, R5, 0x8, R6 ;  /* 0x0000000805060825 */ /* 0x008fcc00078e0006 */
[----:B------:R-:W3:Y:S01]  /*0fa0*/  @P0 LDG.E.64 R6, desc[UR10][R6.64] ;  /* 0x0000000a06060981 */ /* 0x000ee2000c1e1b00 */
[----:B0-----:R-:W-:-:S04]  /*0fb0*/  IMAD R5, R2, UR6, R5 ;  /* 0x0000000602057c24 */ /* 0x001fc8000f8e0205 */
[----:B------:R-:W-:-:S04]  /*0fc0*/  IMAD R0, R5, UR7, R0 ;  /* 0x0000000705007c24 */ /* 0x000fc8000f8e0200 */
[----:B--2---:R-:W-:-:S04]  /*0fd0*/  IMAD R3, R0, UR5, R3 ;  /* 0x0000000500037c24 */ /* 0x004fc8000f8e0203 */
[----:B-1----:R-:W-:Y:S01]  /*0fe0*/  IMAD.WIDE R2, R3, 0x8, R10 ;  /* 0x0000000803027825 */ /* 0x002fe200078e020a */
[----:B---3--:R-:W-:-:S07]  /*0ff0*/  @P0 DADD R8, R6, R8 ;  /* 0x0000000006080229 */ /* 0x008fce0000000008 */
[----:B------:R-:W-:Y:S01]  /*1000*/  STG.E.64 desc[UR10][R2.64], R8 ;  /* 0x0000000802007986 */ /* 0x000fe2000c101b0a */
[----:B------:R-:W-:Y:S05]  /*1010*/  EXIT ;  /* 0x000000000000794d */ /* 0x000fea0003800000 */
.L_x_88:
        /* <DEDUP_REMOVED lines=14> */
.L_x_181:


//--------------------- .text.depthwise_separable_conv2d_fused --------------------------
	.section	.text.depthwise_separable_conv2d_fused,"ax",@progbits
	.align	128
        .global         depthwise_separable_conv2d_fused
        .type           depthwise_separable_conv2d_fused,@function
        .size           depthwise_separable_conv2d_fused,(.L_x_182 - depthwise_separable_conv2d_fused)
        .other          depthwise_separable_conv2d_fused,@"STO_CUDA_ENTRY STV_DEFAULT"
depthwise_separable_conv2d_fused:
.text.depthwise_separable_conv2d_fused:
[----:B------:R-:W-:Y:S08]  /*0000*/  LDC R1, c[0x0][0x37c] ;  /* 0x0000df00ff017b82 */ /* 0x000ff00000000800 */
[----:B------:R-:W0:Y:S01]  /*0010*/  LDC R9, c[0x0][0x3cc] ;  /* 0x0000f300ff097b82 */ /* 0x000e220000000800 */
[----:B------:R-:W1:Y:S01]  /*0020*/  LDCU UR5, c[0x0][0x3c0] ;  /* 0x00007800ff0577ac */ /* 0x000e620008000800 */
[----:B------:R-:W2:Y:S01]  /*0030*/  S2R R19, SR_TID.Y ;  /* 0x0000000000137919 */ /* 0x000ea20000002200 */
[----:B------:R-:W1:Y:S05]  /*0040*/  LDCU UR12, c[0x0][0x3c8] ;  /* 0x00007900ff0c77ac */ /* 0x000e6a0008000800 */
[----:B------:R-:W3:Y:S01]  /*0050*/  LDC R11, c[0x0][0x3d0] ;  /* 0x0000f400ff0b7b82 */ /* 0x000ee20000000800 */
[----:B------:R-:W4:Y:S01]  /*0060*/  LDCU UR4, c[0x0][0x3bc] ;  /* 0x00007780ff0477ac */ /* 0x000f220008000800 */
[----:B------:R-:W4:Y:S06]  /*0070*/  LDCU UR11, c[0x0][0x3c4] ;  /* 0x00007880ff0b77ac */ /* 0x000f2c0008000800 */
[----:B------:R-:W5:Y:S01]  /*0080*/  LDC R0, c[0x0][0x3b8] ;  /* 0x0000ee00ff007b82 */ /* 0x000f620000000800 */
[----:B-1----:R-:W-:Y:S01]  /*0090*/  UIADD3 UR5, UPT, UPT, UR5, -UR12, URZ ;  /* 0x8000000c05057290 */ /* 0x002fe2000fffe0ff */
[----:B0-----:R-:W-:-:S06]  /*00a0*/  IABS R5, R9 ;  /* 0x0000000900057213 */ /* 0x001fcc0000000000 */
[----:B------:R-:W0:Y:S01]  /*00b0*/  LDC R8, c[0x0][0x3d8] ;  /* 0x0000f600ff087b82 */ /* 0x000e220000000800 */
[----:B------:R-:W1:Y:S01]  /*00c0*/  I2F.RP R2, R5 ;  /* 0x0000000500027306 */ /* 0x000e620000209400 */
[----:B----4-:R-:W-:Y:S01]  /*00d0*/  UIADD3 UR4, UPT, UPT, UR4, -UR11, URZ ;  /* 0x8000000b04047290 */ /* 0x010fe2000fffe0ff */
[----:B---3--:R-:W-:-:S05]  /*00e0*/  IABS R4, R11 ;  /* 0x0000000b00047213 */ /* 0x008fca0000000000 */
[----:B------:R-:W3:Y:S01]  /*00f0*/  LDC R10, c[0x0][0x3d4] ;  /* 0x0000f500ff0a7b82 */ /* 0x000ee20000000800 */
[----:B------:R-:W4:Y:S07]  /*0100*/  I2F.RP R3, R4 ;  /* 0x0000000400037306 */ /* 0x000f2e0000209400 */
[----:B------:R-:W2:Y:S01]  /*0110*/  S2UR UR6, SR_CTAID.Z ;  /* 0x00000000000679c3 */ /* 0x000ea20000002700 */
[----:B-----5:R-:W5:Y:S08]  /*0120*/  I2F.U32.RP R14, R0 ;  /* 0x00000000000e7306 */ /* 0x020f700000209000 */
[----:B-1----:R-:W1:Y:S08]  /*0130*/  MUFU.RCP R2, R2 ;  /* 0x0000000200027308 */ /* 0x002e700000001000 */
[----:B----4-:R-:W4:Y:S08]  /*0140*/  MUFU.RCP R3, R3 ;  /* 0x0000000300037308 */ /* 0x010f300000001000 */
[----:B-----5:R-:W5:Y:S01]  /*0150*/  MUFU.RCP R14, R14 ;  /* 0x0000000e000e7308 */ /* 0x020f620000001000 */
[----:B-1----:R-:W-:-:S07]  /*0160*/  IADD3 R6, PT, PT, R2, 0xffffffe, RZ ;  /* 0x0ffffffe02067810 */ /* 0x002fce0007ffe0ff */
[----:B------:R1:W2:Y:S01]  /*0170*/  F2I.FTZ.U32.TRUNC.NTZ R7, R6 ;  /* 0x0000000600077305 */ /* 0x0002a2000021f000 */
[----:B----4-:R-:W-:-:S07]  /*0180*/  VIADD R12, R3, 0xffffffe ;  /* 0x0ffffffe030c7836 */ /* 0x010fce0000000000 */
[----:B------:R-:W4:Y:S01]  /*0190*/  F2I.FTZ.U32.TRUNC.NTZ R13, R12 ;  /* 0x0000000c000d7305 */ /* 0x000f22000021f000 */
[----:B-----5:R-:W-:Y:S01]  /*01a0*/  IADD3 R2, PT, PT, R14, 0xffffffe, RZ ;  /* 0x0ffffffe0e027810 */ /* 0x020fe20007ffe0ff */
[----:B-1----:R-:W-:Y:S02]  /*01b0*/  IMAD.MOV.U32 R6, RZ, RZ, RZ ;  /* 0x000000ffff067224 */ /* 0x002fe400078e00ff */
[----:B--2---:R-:W-:-:S04]  /*01c0*/  IMAD.MOV R14, RZ, RZ, -R7 ;  /* 0x000000ffff0e7224 */ /* 0x004fc800078e0a07 */
[----:B------:R1:W2:Y:S01]  /*01d0*/  F2I.FTZ.U32.TRUNC.NTZ R3, R2 ;  /* 0x0000000200037305 */ /* 0x0002a2000021f000 */
[----:B------:R-:W-:Y:S01]  /*01e0*/  IMAD R15, R14, R5, RZ ;  /* 0x000000050e0f7224 */ /* 0x000fe200078e02ff */
[----:B---3--:R-:W-:Y:S01]  /*01f0*/  LEA R14, R10, UR4, 0x1 ;  /* 0x000000040a0e7c11 */ /* 0x008fe2000f8e08ff */
[----:B------:R-:W-:Y:S01]  /*0200*/  S2UR UR4, SR_CTAID.X ;  /* 0x00000000000479c3 */ /* 0x000fe20000002500 */
[----:B----4-:R-:W-:Y:S01]  /*0210*/  IADD3 R17, PT, PT, RZ, -R13, RZ ;  /* 0x8000000dff117210 */ /* 0x010fe20007ffe0ff */
[----:B------:R-:W-:Y:S01]  /*0220*/  IMAD.HI.U32 R7, R7, R15, R6 ;  /* 0x0000000f07077227 */ /* 0x000fe200078e0006 */
[----:B0-----:R-:W-:Y:S02]  /*0230*/  LEA R6, R8, UR5, 0x1 ;  /* 0x0000000508067c11 */ /* 0x001fe4000f8e08ff */
[----:B------:R-:W-:Y:S01]  /*0240*/  IABS R16, R14 ;  /* 0x0000000e00107213 */ /* 0x000fe20000000000 */
[----:B------:R-:W-:Y:S01]  /*0250*/  IMAD R15, R17, R4, RZ ;  /* 0x00000004110f7224 */ /* 0x000fe200078e02ff */
[----:B-1----:R-:W-:Y:S01]  /*0260*/  IABS R2, R6 ;  /* 0x0000000600027213 */ /* 0x002fe20000000000 */
[----:B------:R-:W0:Y:S01]  /*0270*/  S2UR UR5, SR_CTAID.Y ;  /* 0x00000000000579c3 */ /* 0x000e220000002600 */
[----:B--2---:R-:W-:Y:S01]  /*0280*/  IADD3 R12, PT, PT, RZ, -R3, RZ ;  /* 0x80000003ff0c7210 */ /* 0x004fe20007ffe0ff */
[----:B------:R-:W-:Y:S01]  /*0290*/  IMAD.HI.U32 R7, R7, R16, RZ ;  /* 0x0000001007077227 */ /* 0x000fe200078e00ff */
[----:B------:R-:W-:-:S02]  /*02a0*/  LOP3.LUT R14, R14, R9, RZ, 0x3c, !PT ;  /* 0x000000090e0e7212 */ /* 0x000fc400078e3cff */
[----:B------:R-:W-:Y:S01]  /*02b0*/  LOP3.LUT R6, R6, R11, RZ, 0x3c, !PT ;  /* 0x0000000b06067212 */ /* 0x000fe200078e3cff */
[----:B------:R-:W-:Y:S02]  /*02c0*/  IMAD.MOV.U32 R17, RZ, RZ, R12 ;  /* 0x000000ffff117224 */ /* 0x000fe400078e000c */
[----:B------:R-:W-:Y:S01]  /*02d0*/  HFMA2 R12, -RZ, RZ, 0, 0 ;  /* 0x00000000ff0c7431 */ /* 0x000fe200000001ff */
[----:B------:R-:W-:-:S04]  /*02e0*/  ISETP.GE.AND P2, PT, R14, RZ, PT ;  /* 0x000000ff0e00720c */ /* 0x000fc80003f46270 */
[----:B------:R-:W-:-:S04]  /*02f0*/  IMAD.HI.U32 R12, R13, R15, R12 ;  /* 0x0000000f0d0c7227 */ /* 0x000fc800078e000c */
[----:B------:R-:W-:Y:S01]  /*0300*/  IMAD.MOV.U32 R15, RZ, RZ, R2 ;  /* 0x000000ffff0f7224 */ /* 0x000fe200078e0002 */
[----:B------:R-:W-:Y:S01]  /*0310*/  MOV R2, RZ ;  /* 0x000000ff00027202 */ /* 0x000fe20000000f00 */
[----:B------:R-:W-:Y:S02]  /*0320*/  IMAD R13, R17, R0, RZ ;  /* 0x00000000110d7224 */ /* 0x000fe400078e02ff */
[----:B------:R-:W1:Y:S02]  /*0330*/  S2R R17, SR_TID.X ;  /* 0x0000000000117919 */ /* 0x000e640000002100 */
[----:B------:R-:W-:-:S04]  /*0340*/  IMAD.HI.U32 R2, R3, R13, R2 ;  /* 0x0000000d03027227 */ /* 0x000fc800078e0002 */
[----:B------:R-:W-:-:S04]  /*0350*/  IMAD.HI.U32 R13, R12, R15, RZ ;  /* 0x0000000f0c0d7227 */ /* 0x000fc800078e00ff */
[----:B------:R-:W-:Y:S01]  /*0360*/  IMAD.MOV R12, RZ, RZ, -R7 ;  /* 0x000000ffff0c7224 */ /* 0x000fe200078e0a07 */
[----:B------:R-:W-:Y:S01]  /*0370*/  IADD3 R3, PT, PT, -R13, RZ, RZ ;  /* 0x000000ff0d037210 */ /* 0x000fe20007ffe1ff */
[----:B------:R-:W-:-:S04]  /*0380*/  IMAD.HI.U32 R2, R2, UR6, RZ ;  /* 0x0000000602027c27 */ /* 0x000fc8000f8e00ff */
[C---:B------:R-:W-:Y:S02]  /*0390*/  IMAD R12, R5.reuse, R12, R16 ;  /* 0x0000000c050c7224 */ /* 0x040fe400078e0210 */
[C---:B------:R-:W-:Y:S01]  /*03a0*/  IMAD R3, R4.reuse, R3, R15 ;  /* 0x0000000304037224 */ /* 0x040fe200078e020f */
[----:B------:R-:W1:Y:S01]  /*03b0*/  LDC R16, c[0x0][0x360] ;  /* 0x0000d800ff107b82 */ /* 0x000e620000000800 */
[----:B------:R-:W-:Y:S01]  /*03c0*/  IMAD.MOV R15, RZ, RZ, -R2 ;  /* 0x000000ffff0f7224 */ /* 0x000fe200078e0a02 */
[----:B------:R-:W-:Y:S02]  /*03d0*/  ISETP.GT.U32.AND P4, PT, R5, R12, PT ;  /* 0x0000000c0500720c */ /* 0x000fe40003f84070 */
[----:B------:R-:W-:Y:S01]  /*03e0*/  ISETP.GT.U32.AND P5, PT, R4, R3, PT ;  /* 0x000000030400720c */ /* 0x000fe20003fa4070 */
[----:B------:R-:W-:-:S03]  /*03f0*/  IMAD R15, R0, R15, UR6 ;  /* 0x00000006000f7e24 */ /* 0x000fc6000f8e020f */
[----:B------:R-:W0:Y:S02]  /*0400*/  LDC R18, c[0x0][0x364] ;  /* 0x0000d900ff127b82 */ /* 0x000e240000000800 */
[----:B------:R-:W-:-:S05]  /*0410*/  ISETP.GE.U32.AND P0, PT, R15, R0, PT ;  /* 0x000000000f00720c */ /* 0x000fca0003f06070 */
[-C--:B------:R-:W-:Y:S01]  /*0420*/  @!P4 IADD3 R12, PT, PT, R12, -R5.reuse, RZ ;  /* 0x800000050c0cc210 */ /* 0x080fe20007ffe0ff */
[----:B------:R-:W-:Y:S01]  /*0430*/  @!P4 VIADD R7, R7, 0x1 ;  /* 0x000000010707c836 */ /* 0x000fe20000000000 */
[----:B------:R-:W-:Y:S01]  /*0440*/  ISETP.NE.U32.AND P4, PT, R0, RZ, PT ;  /* 0x000000ff0000720c */ /* 0x000fe20003f85070 */
[----:B------:R-:W-:Y:S01]  /*0450*/  @!P5 IMAD.IADD R3, R3, 0x1, -R4 ;  /* 0x000000010303d824 */ /* 0x000fe200078e0a04 */
[----:B------:R-:W-:Y:S02]  /*0460*/  ISETP.GE.U32.AND P6, PT, R12, R5, PT ;  /* 0x000000050c00720c */ /* 0x000fe40003fc6070 */
[----:B------:R-:W-:Y:S02]  /*0470*/  @!P5 IADD3 R13, PT, PT, R13, 0x1, RZ ;  /* 0x000000010d0dd810 */ /* 0x000fe40007ffe0ff */
[----:B------:R-:W-:Y:S01]  /*0480*/  ISETP.GE.U32.AND P1, PT, R3, R4, PT ;  /* 0x000000040300720c */ /* 0x000fe20003f26070 */
[----:B------:R-:W-:Y:S01]  /*0490*/  @P0 VIADD R2, R2, 0x1 ;  /* 0x0000000102020836 */ /* 0x000fe20000000000 */
[----:B------:R-:W-:-:S02]  /*04a0*/  @P0 IADD3 R15, PT, PT, R15, -R0, RZ ;  /* 0x800000000f0f0210 */ /* 0x000fc40007ffe0ff */
[----:B------:R-:W-:Y:S02]  /*04b0*/  ISETP.NE.AND P5, PT, R9, RZ, PT ;  /* 0x000000ff0900720c */ /* 0x000fe40003fa5270 */
[----:B------:R-:W-:-:S03]  /*04c0*/  ISETP.GE.U32.AND P3, PT, R15, R0, PT ;  /* 0x000000000f00720c */ /* 0x000fc60003f66070 */
[----:B------:R-:W-:Y:S01]  /*04d0*/  @P6 VIADD R7, R7, 0x1 ;  /* 0x0000000107076836 */ /* 0x000fe20000000000 */
[----:B------:R-:W-:Y:S01]  /*04e0*/  ISETP.GE.AND P6, PT, R6, RZ, PT ;  /* 0x000000ff0600720c */ /* 0x000fe20003fc6270 */
[----:B0-----:R-:W-:Y:S01]  /*04f0*/  IMAD R4, R18, UR5, R19 ;  /* 0x0000000512047c24 */ /* 0x001fe2000f8e0213 */
[----:B------:R-:W0:Y:S01]  /*0500*/  LDCU UR5, c[0x0][0x3b0] ;  /* 0x00007600ff0577ac */ /* 0x000e220008000800 */
[----:B------:R-:W-:Y:S01]  /*0510*/  @P1 IADD3 R13, PT, PT, R13, 0x1, RZ ;  /* 0x000000010d0d1810 */ /* 0x000fe20007ffe0ff */
[----:B-1----:R-:W-:Y:S01]  /*0520*/  IMAD R6, R16, UR4, R17 ;  /* 0x0000000410067c24 */ /* 0x002fe2000f8e0211 */
[----:B------:R-:W-:Y:S02]  /*0530*/  ISETP.NE.AND P1, PT, R11, RZ, PT ;  /* 0x000000ff0b00720c */ /* 0x000fe40003f25270 */
[----:B------:R-:W-:Y:S02]  /*0540*/  MOV R3, R7 ;  /* 0x0000000700037202 */ /* 0x000fe40000000f00 */
[----:B------:R-:W-:Y:S01]  /*0550*/  @P3 VIADD R2, R2, 0x1 ;  /* 0x0000000102023836 */ /* 0x000fe20000000000 */
[----:B------:R-:W-:-:S02]  /*0560*/  @!P4 LOP3.LUT R2, RZ, R0, RZ, 0x33, !PT ;  /* 0x00000000ff02c212 */ /* 0x000fc400078e33ff */
[----:B------:R-:W-:Y:S01]  /*0570*/  MOV R5, R13 ;  /* 0x0000000d00057202 */ /* 0x000fe20000000f00 */
[----:B------:R-:W-:Y:S01]  /*0580*/  @!P2 IMAD.MOV R3, RZ, RZ, -R3 ;  /* 0x000000ffff03a224 */ /* 0x000fe200078e0a03 */
[----:B------:R-:W-:Y:S01]  /*0590*/  @!P5 LOP3.LUT R3, RZ, R9, RZ, 0x33, !PT ;  /* 0x00000009ff03d212 */ /* 0x000fe200078e33ff */
[----:B------:R-:W-:Y:S01]  /*05a0*/  IMAD.MOV R7, RZ, RZ, -R2 ;  /* 0x000000ffff077224 */ /* 0x000fe200078e0a02 */
[----:B------:R-:W-:Y:S02]  /*05b0*/  @!P6 IADD3 R5, PT, PT, -R5, RZ, RZ ;  /* 0x000000ff0505e210 */ /* 0x000fe40007ffe1ff */
[----:B------:R-:W-:Y:S01]  /*05c0*/  @!P1 LOP3.LUT R5, RZ, R11, RZ, 0x33, !PT ;  /* 0x0000000bff059212 */ /* 0x000fe200078e33ff */
[----:B------:R-:W-:Y:S01]  /*05d0*/  IMAD R7, R0, R7, UR6 ;  /* 0x0000000600077e24 */ /* 0x000fe2000f8e0207 */
[----:B------:R-:W-:-:S04]  /*05e0*/  ISETP.GT.AND P0, PT, R4, R3, PT ;  /* 0x000000030400720c */ /* 0x000fc80003f04270 */
[----:B------:R-:W-:-:S04]  /*05f0*/  ISETP.GT.OR P0, PT, R6, R5, P0 ;  /* 0x000000050600720c */ /* 0x000fc80000704670 */
[----:B------:R-:W-:-:S04]  /*0600*/  ISETP.GE.OR P0, PT, R7, R0, P0 ;  /* 0x000000000700720c */ /* 0x000fc80000706670 */
[----:B0-----:R-:W-:-:S13]  /*0610*/  ISETP.GE.OR P0, PT, R2, UR5, P0 ;  /* 0x0000000502007c0c */ /* 0x001fda0008706670 */
[----:B------:R-:W-:Y:S05]  /*0620*/  @P0 EXIT ;  /* 0x000000000000094d */ /* 0x000fea0003800000 */
[----:B------:R-:W0:Y:S01]  /*0630*/  LDC R18, c[0x0][0x3b4] ;  /* 0x0000ed00ff127b82 */ /* 0x000e220000000800 */
[----:B------:R-:W1:Y:S01]  /*0640*/  LDCU.64 UR8, c[0x0][0x358] ;  /* 0x00006b00ff0877ac */ /* 0x000e620008000a00 */
[----:B------:R-:W-:Y:S01]  /*0650*/  IMAD R8, R6, R11, -R8 ;  /* 0x0000000b06087224 */ /* 0x000fe200078e0a08 */
[----:B------:R-:W-:Y:S01]  /*0660*/  MOV R0, RZ ;  /* 0x000000ff00007202 */ /* 0x000fe20000000f00 */
[----:B------:R-:W-:Y:S01]  /*0670*/  IMAD R9, R4, R9, -R10 ;  /* 0x0000000904097224 */ /* 0x000fe200078e0a0a */
[----:B0-----:R-:W-:-:S13]  /*0680*/  ISETP.GE.AND P0, PT, R18, 0x1, PT ;  /* 0x000000011200780c */ /* 0x001fda0003f06270 */
[----:B-1----:R-:W-:Y:S05]  /*0690*/  @!P0 BRA `(.L_x_89) ;  /* 0x0000003400088947 */ /* 0x002fea0003800000 */
[----:B------:R-:W-:-:S09]  /*06a0*/  UISETP.GE.AND UP0, UPT, UR11, 0x1, UPT ;  /* 0x000000010b00788c */ /* 0x000fd2000bf06270 */
[----:B------:R-:W-:Y:S05]  /*06b0*/  BRA.U !UP0, `(.L_x_90) ;  /* 0x00000025084c7547 */ /* 0x000fea000b800000 */
[----:B------:R-:W-:-:S09]  /*06c0*/  UISETP.GE.AND UP0, UPT, UR12, 0x1, UPT ;  /* 0x000000010c00788c */ /* 0x000fd2000bf06270 */
[----:B------:R-:W-:Y:S05]  /*06d0*/  BRA.U !UP0, `(.L_x_91) ;  /* 0x0000001908207547 */ /* 0x000fea000b800000 */
[----:B------:R-:W0:Y:S02]  /*06e0*/  LDCU.64 UR4, c[0x0][0x398] ;  /* 0x00007300ff0477ac */ /* 0x000e240008000a00 */
[----:B0-----:R-:W-:-:S04]  /*06f0*/  UISETP.NE.U32.AND UP0, UPT, UR4, URZ, UPT ;  /* 0x000000ff0400728c */ /* 0x001fc8000bf05070 */
[----:B------:R-:W-:-:S09]  /*0700*/  UISETP.NE.AND.EX UP0, UPT, UR5, URZ, UPT, UP0 ;  /* 0x000000ff0500728c */ /* 0x000fd2000bf05300 */
[----:B------:R-:W-:Y:S05]  /*0710*/  BRA.U UP0, `(.L_x_92) ;  /* 0x0000000d00007547 */ /* 0x000fea000b800000 */
[----:B------:R-:W-:Y:S01]  /*0720*/  IMAD.MOV.U32 R0, RZ, RZ, RZ ;  /* 0x000000ffff007224 */ /* 0x000fe200078e00ff */
[----:B------:R-:W-:Y:S02]  /*0730*/  ULOP3.LUT UR7, UR12, 0x3, URZ, 0xc0, !UPT ;  /* 0x000000030c077892 */ /* 0x000fe4000f8ec0ff */
[----:B------:R-:W-:Y:S01]  /*0740*/  ULOP3.LUT UR10, UR12, 0x7ffffff8, URZ, 0xc0, !UPT ;  /* 0x7ffffff80c0a7892 */ /* 0x000fe2000f8ec0ff */
[----:B------:R-:W-:-:S11]  /*0750*/  UMOV UR4, URZ ;  /* 0x000000ff00047c82 */ /* 0x000fd60008000000 */
.L_x_100:
[----:B------:R-:W0:Y:S01]  /*0760*/  LDC R13, c[0x0][0x3b4] ;  /* 0x0000ed00ff0d7b82 */ /* 0x000e220000000800 */
[----:B------:R-:W-:Y:S01]  /*0770*/  HFMA2 R11, -RZ, RZ, 0, 0 ;  /* 0x00000000ff0b7431 */ /* 0x000fe200000001ff */
[----:B------:R-:W-:Y:S01]  /*0780*/  UMOV UR5, URZ ;  /* 0x000000ff00057c82 */ /* 0x000fe20008000000 */
[----:B0-----:R-:W-:-:S07]  /*0790*/  IMAD R10, R2, R13, UR4 ;  /* 0x00000004020a7e24 */ /* 0x001fce000f8e020d */
.L_x_99:
[----:B------:R-:W0:Y:S01]  /*07a0*/  LDCU UR15, c[0x0][0x3c8] ;  /* 0x00007900ff0f77ac */ /* 0x000e220008000800 */
[----:B------:R-:W-:Y:S02]  /*07b0*/  VIADD R13, R9, UR5 ;  /* 0x00000005090d7c36 */ /* 0x000fe40008000000 */
[----:B------:R-:W-:Y:S01]  /*07c0*/  IMAD.MOV.U32 R19, RZ, RZ, RZ ;  /* 0x000000ffff137224 */ /* 0x000fe200078e00ff */
[----:B------:R-:W1:Y:S01]  /*07d0*/  LDCU UR6, c[0x0][0x3bc] ;  /* 0x00007780ff0677ac */ /* 0x000e620008000800 */
[----:B------:R-:W2:Y:S01]  /*07e0*/  LDCU UR14, c[0x0][0x3c4] ;  /* 0x00007880ff0e77ac */ /* 0x000ea20008000800 */
[----:B0-----:R-:W-:-:S04]  /*07f0*/  MOV R12, UR15 ;  /* 0x0000000f000c7c02 */ /* 0x001fc80008000f00 */
[----:B------:R-:W-:Y:S02]  /*0800*/  ISETP.GE.U32.AND P1, PT, R12, 0x8, PT ;  /* 0x000000080c00780c */ /* 0x000fe40003f26070 */
[C---:B-1----:R-:W-:Y:S01]  /*0810*/  ISETP.GE.AND P0, PT, R13.reuse, UR6, PT ;  /* 0x000000060d007c0c */ /* 0x042fe2000bf06270 */
[----:B--2---:R-:W-:Y:S02]  /*0820*/  UIMAD UR13, UR4, UR14, UR5 ;  /* 0x0000000e040d72a4 */ /* 0x004fe4000f8e0205 */
[----:B------:R-:W-:Y:S01]  /*0830*/  UIADD3 UR5, UPT, UPT, UR5, 0x1, URZ ;  /* 0x0000000105057890 */ /* 0x000fe2000fffe0ff */
[----:B------:R-:W-:Y:S01]  /*0840*/  ISETP.GT.AND P0, PT, R13, -0x1, !P0 ;  /* 0xffffffff0d00780c */ /* 0x000fe20004704270 */
[----:B------:R-:W-:Y:S02]  /*0850*/  IMAD R13, R10, UR6, R13 ;  /* 0x000000060a0d7c24 */ /* 0x000fe4000f8e020d */
[----:B------:R-:W-:-:S04]  /*0860*/  UISETP.NE.AND UP0, UPT, UR5, UR14, UPT ;  /* 0x0000000e0500728c */ /* 0x000fc8000bf05270 */
[----:B------:R-:W-:Y:S07]  /*0870*/  @!P1 BRA `(.L_x_93) ;  /* 0x0000000400149947 */ /* 0x000fee0003800000 */
[----:B------:R-:W-:Y:S01]  /*0880*/  HFMA2 R19, -RZ, RZ, 0, 0 ;  /* 0x00000000ff137431 */ /* 0x000fe200000001ff */
[----:B------:R-:W0:Y:S06]  /*0890*/  LDCU UR6, c[0x0][0x3c0] ;  /* 0x00007800ff0677ac */ /* 0x000e2c0008000800 */
.L_x_94:
[----:B------:R-:W1:Y:S01]  /*08a0*/  LDC R12, c[0x0][0x3c8] ;  /* 0x0000f200ff0c7b82 */ /* 0x000e620000000800 */
[----:B------:R-:W-:-:S04]  /*08b0*/  IMAD.IADD R18, R8, 0x1, R19 ;  /* 0x0000000108127824 */ /* 0x000fc800078e0213 */
[----:B0-----:R-:W-:Y:S01]  /*08c0*/  IMAD R21, R13, UR6, R18 ;  /* 0x000000060d157c24 */ /* 0x001fe2000f8e0212 */
[C---:B------:R-:W-:Y:S02]  /*08d0*/  ISETP.GE.AND P1, PT, R18.reuse, UR6, PT ;  /* 0x0000000612007c0c */ /* 0x040fe4000bf26270 */
[----:B------:R-:W0:Y:S02]  /*08e0*/  LDC.64 R16, c[0x0][0x380] ;  /* 0x0000e000ff107b82 */ /* 0x000e240000000a00 */
[----:B------:R-:W-:-:S04]  /*08f0*/  ISETP.GT.AND P1, PT, R18, -0x1, !P1 ;  /* 0xffffffff1200780c */ /* 0x000fc80004f24270 */
[----:B------:R-:W-:Y:S02]  /*0900*/  PLOP3.LUT P1, PT, P0, P1, PT, 0x80, 0x8 ;  /* 0x000000000008781c */ /* 0x000fe40000723070 */
[----:B------:R-:W2:Y:S01]  /*0910*/  LDC.64 R14, c[0x0][0x388] ;  /* 0x0000e200ff0e7b82 */ /* 0x000ea20000000a00 */
[----:B-1----:R-:W-:Y:S02]  /*0920*/  IMAD R23, R12, UR13, R19 ;  /* 0x0000000d0c177c24 */ /* 0x002fe4000f8e0213 */
[----:B0-----:R-:W-:-:S08]  /*0930*/  IMAD.WIDE R16, R21, 0x4, R16 ;  /* 0x0000000415107825 */ /* 0x001fd000078e0210 */
[----:B------:R-:W3:Y:S01]  /*0940*/  @P1 LDG.E R26, desc[UR8][R16.64] ;  /* 0x00000008101a1981 */ /* 0x000ee2000c1e1900 */
[----:B--2---:R-:W-:-:S05]  /*0950*/  IMAD.WIDE R14, R23, 0x4, R14 ;  /* 0x00000004170e7825 */ /* 0x004fca00078e020e */
[----:B------:R-:W3:Y:S01]  /*0960*/  @P1 LDG.E R23, desc[UR8][R14.64] ;  /* 0x000000080e171981 */ /* 0x000ee2000c1e1900 */
[----:B------:R-:W-:-:S04]  /*0970*/  IADD3 R20, PT, PT, R18, 0x1, RZ ;  /* 0x0000000112147810 */ /* 0x000fc80007ffe0ff */
[----:B------:R-:W-:-:S04]  /*0980*/  ISETP.GE.AND P3, PT, R20, UR6, PT ;  /* 0x0000000614007c0c */ /* 0x000fc8000bf66270 */
[----:B------:R-:W-:-:S04]  /*0990*/  ISETP.GT.AND P3, PT, R20, -0x1, !P3 ;  /* 0xffffffff1400780c */ /* 0x000fc80005f64270 */
[----:B------:R-:W-:Y:S01]  /*09a0*/  PLOP3.LUT P3, PT, P0, P3, PT, 0x80, 0x8 ;  /* 0x000000000008781c */ /* 0x000fe20000767070 */
[C---:B------:R-:W-:Y:S01]  /*09b0*/  VIADD R20, R18.reuse, 0x2 ;  /* 0x0000000212147836 */ /* 0x040fe20000000000 */
[----:B------:R-:W-:-:S04]  /*09c0*/  IADD3 R22, PT, PT, R18, 0x3, RZ ;  /* 0x0000000312167810 */ /* 0x000fc80007ffe0ff */
[----:B------:R-:W-:-:S07]  /*09d0*/  ISETP.GE.AND P2, PT, R20, UR6, PT ;  /* 0x0000000614007c0c */ /* 0x000fce000bf46270 */
[----:B------:R-:W2:Y:S04]  /*09e0*/  @P3 LDG.E R24, desc[UR8][R16.64+0x4] ;  /* 0x0000040810183981 */ /* 0x000ea8000c1e1900 */
[----:B------:R-:W2:Y:S01]  /*09f0*/  @P3 LDG.E R21, desc[UR8][R14.64+0x4] ;  /* 0x000004080e153981 */ /* 0x000ea2000c1e1900 */
[----:B------:R-:W-:Y:S02]  /*0a00*/  ISETP.GT.AND P2, PT, R20, -0x1, !P2 ;  /* 0xffffffff1400780c */ /* 0x000fe40005744270 */
[C---:B------:R-:W-:Y:S02]  /*0a10*/  ISETP.GE.AND P4, PT, R22.reuse, UR6, PT ;  /* 0x0000000616007c0c */ /* 0x040fe4000bf86270 */
[----:B------:R-:W-:Y:S02]  /*0a20*/  PLOP3.LUT P2, PT, P0, P2, PT, 0x80, 0x8 ;  /* 0x000000000008781c */ /* 0x000fe40000745070 */
[----:B------:R-:W-:-:S04]  /*0a30*/  ISETP.GT.AND P4, PT, R22, -0x1, !P4 ;  /* 0xffffffff1600780c */ /* 0x000fc80006784270 */
[----:B------:R-:W-:-:S07]  /*0a40*/  PLOP3.LUT P4, PT, P0, P4, PT, 0x80, 0x8 ;  /* 0x000000000008781c */ /* 0x000fce0000789070 */
[----:B------:R-:W4:Y:S04]  /*0a50*/  @P2 LDG.E R22, desc[UR8][R16.64+0x8] ;  /* 0x0000080810162981 */ /* 0x000f28000c1e1900 */
[----:B------:R-:W4:Y:S04]  /*0a60*/  @P2 LDG.E R20, desc[UR8][R14.64+0x8] ;  /* 0x000008080e142981 */ /* 0x000f28000c1e1900 */
[----:B------:R-:W5:Y:S01]  /*0a70*/  @P4 LDG.E R28, desc[UR8][R16.64+0xc] ;  /* 0x00000c08101c4981 */ /* 0x000f62000c1e1900 */
[----:B---3--:R-:W-:-:S03]  /*0a80*/  @P1 FFMA R11, R26, R23, R11 ;  /* 0x000000171a0b1223 */ /* 0x008fc6000000000b */
[----:B------:R-:W5:Y:S01]  /*0a90*/  @P4 LDG.E R26, desc[UR8][R14.64+0xc] ;  /* 0x00000c080e1a4981 */ /* 0x000f62000c1e1900 */
[----:B------:R-:W-:Y:S02]  /*0aa0*/  VIADD R23, R18, 0x4 ;  /* 0x0000000412177836 */ /* 0x000fe40000000000 */
[----:B--2---:R-:W-:-:S03]  /*0ab0*/  @P3 FFMA R11, R24, R21, R11 ;  /* 0x00000015180b3223 */ /* 0x004fc6000000000b */
[C---:B------:R-:W-:Y:S02]  /*0ac0*/  ISETP.GE.AND P3, PT, R23.reuse, UR6, PT ;  /* 0x0000000617007c0c */ /* 0x040fe4000bf66270 */
[C---:B------:R-:W-:Y:S02]  /*0ad0*/  IADD3 R21, PT, PT, R18.reuse, 0x5, RZ ;  /* 0x0000000512157810 */ /* 0x040fe40007ffe0ff */
[----:B------:R-:W-:Y:S01]  /*0ae0*/  ISETP.GT.AND P3, PT, R23, -0x1, !P3 ;  /* 0xffffffff1700780c */ /* 0x000fe20005f64270 */
[C---:B------:R-:W-:Y:S01]  /*0af0*/  VIADD R23, R18.reuse, 0x6 ;  /* 0x0000000612177836 */ /* 0x040fe20000000000 */
[C---:B------:R-:W-:Y:S02]  /*0b00*/  ISETP.GE.AND P5, PT, R21.reuse, UR6, PT ;  /* 0x0000000615007c0c */ /* 0x040fe4000bfa6270 */
[----:B------:R-:W-:Y:S02]  /*0b10*/  IADD3 R18, PT, PT, R18, 0x7, RZ ;  /* 0x0000000712127810 */ /* 0x000fe40007ffe0ff */
[----:B------:R-:W-:-:S02]  /*0b20*/  ISETP.GT.AND P5, PT, R21, -0x1, !P5 ;  /* 0xffffffff1500780c */ /* 0x000fc40006fa4270 */
[C---:B------:R-:W-:Y:S02]  /*0b30*/  ISETP.GE.AND P1, PT, R23.reuse, UR6, PT ;  /* 0x0000000617007c0c */ /* 0x040fe4000bf26270 */
[----:B------:R-:W-:Y:S02]  /*0b40*/  PLOP3.LUT P3, PT, P0, P3, PT, 0x80, 0x8 ;  /* 0x000000000008781c */ /* 0x000fe40000767070 */
[----:B------:R-:W-:Y:S02]  /*0b50*/  ISETP.GT.AND P1, PT, R23, -0x1, !P1 ;  /* 0xffffffff1700780c */ /* 0x000fe40004f24270 */
[C---:B------:R-:W-:Y:S02]  /*0b60*/  ISETP.GE.AND P6, PT, R18.reuse, UR6, PT ;  /* 0x0000000612007c0c */ /* 0x040fe4000bfc6270 */
[----:B------:R-:W-:Y:S02]  /*0b70*/  PLOP3.LUT P5, PT, P0, P5, PT, 0x80, 0x8 ;  /* 0x000000000008781c */ /* 0x000fe400007ab070 */
[----:B------:R-:W-:-:S02]  /*0b80*/  ISETP.GT.AND P6, PT, R18, -0x1, !P6 ;  /* 0xffffffff1200780c */ /* 0x000fc400077c4270 */
[----:B------:R-:W-:Y:S02]  /*0b90*/  PLOP3.LUT P1, PT, P0, P1, PT, 0x80, 0x8 ;  /* 0x000000000008781c */ /* 0x000fe40000723070 */
[----:B------:R-:W-:Y:S01]  /*0ba0*/  PLOP3.LUT P6, PT, P0, P6, PT, 0x80, 0x8 ;  /* 0x000000000008781c */ /* 0x000fe200007cd070 */
[----:B------:R-:W2:Y:S01]  /*0bb0*/  @P3 LDG.E R18, desc[UR8][R16.64+0x10] ;  /* 0x0000100810123981 */ /* 0x000ea2000c1e1900 */
[----:B----4-:R-:W-:-:S03]  /*0bc0*/  @P2 FFMA R11, R22, R20, R11 ;  /* 0x00000014160b2223 */ /* 0x010fc6000000000b */
[----:B------:R-:W2:Y:S04]  /*0bd0*/  @P3 LDG.E R21, desc[UR8][R14.64+0x10] ;  /* 0x000010080e153981 */ /* 0x000ea8000c1e1900 */
[----:B------:R-:W3:Y:S04]  /*0be0*/  @P5 LDG.E R20, desc[UR8][R16.64+0x14] ;  /* 0x0000140810145981 */ /* 0x000ee8000c1e1900 */
[----:B------:R-:W3:Y:S04]  /*0bf0*/  @P5 LDG.E R22, desc[UR8][R14.64+0x14] ;  /* 0x000014080e165981 */ /* 0x000ee8000c1e1900 */
[----:B------:R-:W4:Y:S04]  /*0c00*/  @P1 LDG.E R24, desc[UR8][R16.64+0x18] ;  /* 0x0000180810181981 */ /* 0x000f28000c1e1900 */
[----:B------:R-:W4:Y:S04]  /*0c10*/  @P1 LDG.E R23, desc[UR8][R14.64+0x18] ;  /* 0x000018080e171981 */ /* 0x000f28000c1e1900 */
[----:B------:R-:W4:Y:S01]  /*0c20*/  @P6 LDG.E R25, desc[UR8][R14.64+0x1c] ;  /* 0x00001c080e196981 */ /* 0x000f22000c1e1900 */
[----:B-----5:R-:W-:-:S03]  /*0c30*/  @P4 FFMA R11, R28, R26, R11 ;  /* 0x0000001a1c0b4223 */ /* 0x020fc6000000000b */
[----:B------:R-:W5:Y:S01]  /*0c40*/  @P6 LDG.E R26, desc[UR8][R16.64+0x1c] ;  /* 0x00001c08101a6981 */ /* 0x000f62000c1e1900 */
[----:B------:R-:W-:-:S05]  /*0c50*/  VIADD R19, R19, 0x8 ;  /* 0x0000000813137836 */ /* 0x000fca0000000000 */
[----:B------:R-:W-:Y:S01]  /*0c60*/  ISETP.NE.AND P2, PT, R19, UR10, PT ;  /* 0x0000000a13007c0c */ /* 0x000fe2000bf45270 */
[----:B--2---:R-:W-:-:S04]  /*0c70*/  @P3 FFMA R11, R18, R21, R11 ;  /* 0x00000015120b3223 */ /* 0x004fc8000000000b */
[----:B---3--:R-:W-:-:S04]  /*0c80*/  @P5 FFMA R11, R20, R22, R11 ;  /* 0x00000016140b5223 */ /* 0x008fc8000000000b */
[----:B----4-:R-:W-:-:S04]  /*0c90*/  @P1 FFMA R11, R24, R23, R11 ;  /* 0x00000017180b1223 */ /* 0x010fc8000000000b */
[----:B-----5:R-:W-:Y:S01]  /*0ca0*/  @P6 FFMA R11, R26, R25, R11 ;  /* 0x000000191a0b6223 */ /* 0x020fe2000000000b */
[----:B------:R-:W-:Y:S06]  /*0cb0*/  @P2 BRA `(.L_x_94) ;  /* 0xfffffff800f82947 */ /* 0x000fec000383ffff */
[----:B------:R-:W-:-:S07]  /*0cc0*/  MOV R19, UR10 ;  /* 0x0000000a00137c02 */ /* 0x000fce0008000f00 */
.L_x_93:
[----:B------:R-:W0:Y:S02]  /*0cd0*/  LDCU UR6, c[0x0][0x3c8] ;  /* 0x00007900ff0677ac */ /* 0x000e240008000800 */
[----:B0-----:R-:W-:-:S04]  /*0ce0*/  ULOP3.LUT UR6, UR6, 0x7, URZ, 0xc0, !UPT ;  /* 0x0000000706067892 */ /* 0x001fc8000f8ec0ff */
        /* <DEDUP_REMOVED lines=8> */
[--C-:B------:R-:W-:Y:S02]  /*0d70*/  IMAD.IADD R18, R8, 0x1, R19.reuse ;  /* 0x0000000108127824 */ /* 0x100fe400078e0213 */
[----:B------:R-:W-:Y:S02]  /*0d80*/  IMAD R23, R12, UR13, R19 ;  /* 0x0000000d0c177c24 */ /* 0x000fe4000f8e0213 */
[C---:B------:R-:W-:Y:S01]  /*0d90*/  VIADD R21, R18.reuse, 0x2 ;  /* 0x0000000212157836 */ /* 0x040fe20000000000 */
[C---:B------:R-:W-:Y:S02]  /*0da0*/  IADD3 R20, PT, PT, R18.reuse, 0x1, RZ ;  /* 0x0000000112147810 */ /* 0x040fe40007ffe0ff */
[----:B------:R-:W2:Y:S01]  /*0db0*/  LDC.64 R14, c[0x0][0x388] ;  /* 0x0000e200ff0e7b82 */ /* 0x000ea20000000a00 */
[----:B------:R-:W-:-:S02]  /*0dc0*/  IADD3 R22, PT, PT, R18, 0x3, RZ ;  /* 0x0000000312167810 */ /* 0x000fc40007ffe0ff */
[----:B0-----:R-:W-:Y:S02]  /*0dd0*/  ISETP.GE.AND P1, PT, R18, UR6, PT ;  /* 0x0000000612007c0c */ /* 0x001fe4000bf26270 */
[----:B------:R-:W-:Y:S02]  /*0de0*/  ISETP.GE.AND P2, PT, R20, UR6, PT ;  /* 0x0000000614007c0c */ /* 0x000fe4000bf46270 */
[----:B------:R-:W-:Y:S02]  /*0df0*/  ISETP.GT.AND P1, PT, R18, -0x1, !P1 ;  /* 0xffffffff1200780c */ /* 0x000fe40004f24270 */
[----:B------:R-:W-:Y:S02]  /*0e00*/  ISETP.GE.AND P3, PT, R21, UR6, PT ;  /* 0x0000000615007c0c */ /* 0x000fe4000bf66270 */
[----:B------:R-:W-:Y:S02]  /*0e10*/  ISETP.GT.AND P2, PT, R20, -0x1, !P2 ;  /* 0xffffffff1400780c */ /* 0x000fe40005744270 */
[----:B------:R-:W-:-:S02]  /*0e20*/  PLOP3.LUT P1, PT, P0, P1, PT, 0x80, 0x8 ;  /* 0x000000000008781c */ /* 0x000fc40000723070 */
[----:B------:R-:W-:Y:S01]  /*0e30*/  ISETP.GT.AND P3, PT, R21, -0x1, !P3 ;  /* 0xffffffff1500780c */ /* 0x000fe20005f64270 */
[----:B------:R-:W-:Y:S01]  /*0e40*/  IMAD R21, R13, UR6, R18 ;  /* 0x000000060d157c24 */ /* 0x000fe2000f8e0212 */
[C---:B------:R-:W-:Y:S01]  /*0e50*/  ISETP.GE.AND P4, PT, R22.reuse, UR6, PT ;  /* 0x0000000616007c0c */ /* 0x040fe2000bf86270 */
[----:B--2---:R-:W-:Y:S01]  /*0e60*/  IMAD.WIDE R14, R23, 0x4, R14 ;  /* 0x00000004170e7825 */ /* 0x004fe200078e020e */
[----:B------:R-:W-:Y:S02]  /*0e70*/  PLOP3.LUT P2, PT, P0, P2, PT, 0x80, 0x8 ;  /* 0x000000000008781c */ /* 0x000fe40000745070 */
[----:B------:R-:W-:Y:S01]  /*0e80*/  ISETP.GT.AND P4, PT, R22, -0x1, !P4 ;  /* 0xffffffff1600780c */ /* 0x000fe20006784270 */
[----:B-1----:R-:W-:Y:S01]  /*0e90*/  IMAD.WIDE R16, R21, 0x4, R16 ;  /* 0x0000000415107825 */ /* 0x002fe200078e0210 */
[----:B------:R-:W-:Y:S02]  /*0ea0*/  PLOP3.LUT P3, PT, P0, P3, PT, 0x80, 0x8 ;  /* 0x000000000008781c */ /* 0x000fe40000767070 */
[----:B------:R-:W-:Y:S01]  /*0eb0*/  PLOP3.LUT P4, PT, P0, P4, PT, 0x80, 0x8 ;  /* 0x000000000008781c */ /* 0x000fe20000789070 */
[----:B------:R-:W2:Y:S04]  /*0ec0*/  @P1 LDG.E R20, desc[UR8][R14.64] ;  /* 0x000000080e141981 */ /* 0x000ea8000c1e1900 */
[----:B------:R-:W2:Y:S04]  /*0ed0*/  @P1 LDG.E R18, desc[UR8][R16.64] ;  /* 0x0000000810121981 */ /* 0x000ea8000c1e1900 */
[----:B------:R-:W3:Y:S04]  /*0ee0*/  @P2 LDG.E R22, desc[UR8][R16.64+0x4] ;  /* 0x0000040810162981 */ /* 0x000ee8000c1e1900 */
[----:B------:R-:W3:Y:S04]  /*0ef0*/  @P2 LDG.E R21, desc[UR8][R14.64+0x4] ;  /* 0x000004080e152981 */ /* 0x000ee8000c1e1900 */
[----:B------:R-:W4:Y:S04]  /*0f00*/  @P3 LDG.E R24, desc[UR8][R16.64+0x8] ;  /* 0x0000080810183981 */ /* 0x000f28000c1e1900 */
[----:B------:R-:W4:Y:S04]  /*0f10*/  @P3 LDG.E R23, desc[UR8][R14.64+0x8] ;  /* 0x000008080e173981 */ /* 0x000f28000c1e1900 */
[----:B------:R-:W5:Y:S04]  /*0f20*/  @P4 LDG.E R26, desc[UR8][R16.64+0xc] ;  /* 0x00000c08101a4981 */ /* 0x000f68000c1e1900 */
[----:B------:R-:W5:Y:S01]  /*0f30*/  @P4 LDG.E R25, desc[UR8][R14.64+0xc] ;  /* 0x00000c080e194981 */ /* 0x000f62000c1e1900 */
[----:B------:R-:W-:Y:S01]  /*0f40*/  IADD3 R19, PT, PT, R19, 0x4, RZ ;  /* 0x0000000413137810 */ /* 0x000fe20007ffe0ff */
[----:B--2---:R-:W-:-:S04]  /*0f50*/  @P1 FFMA R11, R18, R20, R11 ;  /* 0x00000014120b1223 */ /* 0x004fc8000000000b */
[----:B---3--:R-:W-:-:S04]  /*0f60*/  @P2 FFMA R11, R22, R21, R11 ;  /* 0x00000015160b2223 */ /* 0x008fc8000000000b */
[----:B----4-:R-:W-:-:S04]  /*0f70*/  @P3 FFMA R11, R24, R23, R11 ;  /* 0x00000017180b3223 */ /* 0x010fc8000000000b */
[----:B-----5:R-:W-:-:S07]  /*0f80*/  @P4 FFMA R11, R26, R25, R11 ;  /* 0x000000191a0b4223 */ /* 0x020fce000000000b */
.L_x_96:
[----:B------:R-:W-:Y:S05]  /*0f90*/  BRA.U !UP2, `(.L_x_95) ;  /* 0x000000010aac7547 */ /* 0x000fea000b800000 */
[----:B------:R-:W-:Y:S01]  /*0fa0*/  UISETP.NE.AND UP1, UPT, UR7, 0x1, UPT ;  /* 0x000000010700788c */ /* 0x000fe2000bf25270 */
[----:B------:R-:W-:-:S08]  /*0fb0*/  LOP3.LUT P3, RZ, R12, 0x1, RZ, 0xc0, !PT ;  /* 0x000000010cff7812 */ /* 0x000fd0000786c0ff */
[----:B------:R-:W-:Y:S05]  /*0fc0*/  BRA.U !UP1, `(.L_x_97) ;  /* 0x0000000109587547 */ /* 0x000fea000b800000 */
[----:B------:R-:W0:Y:S01]  /*0fd0*/  LDCU UR6, c[0x0][0x3c0] ;  /* 0x00007800ff0677ac */ /* 0x000e220008000800 */
[----:B------:R-:W1:Y:S01]  /*0fe0*/  LDC.64 R16, c[0x0][0x380] ;  /* 0x0000e000ff107b82 */ /* 0x000e620000000a00 */
[--C-:B------:R-:W-:Y:S02]  /*0ff0*/  IMAD.IADD R18, R8, 0x1, R19.reuse ;  /* 0x0000000108127824 */ /* 0x100fe400078e0213 */
[----:B------:R-:W-:-:S03]  /*1000*/  IMAD R23, R12, UR13, R19 ;  /* 0x0000000d0c177c24 */ /* 0x000fc6000f8e0213 */
[C---:B------:R-:W-:Y:S02]  /*1010*/  IADD3 R20, PT, PT, R18.reuse, 0x1, RZ ;  /* 0x0000000112147810 */ /* 0x040fe40007ffe0ff */
[----:B------:R-:W2:Y:S01]  /*1020*/  LDC.64 R14, c[0x0][0x388] ;  /* 0x0000e200ff0e7b82 */ /* 0x000ea20000000a00 */
[----:B0-----:R-:W-:Y:S01]  /*1030*/  ISETP.GE.AND P1, PT, R18, UR6, PT ;  /* 0x0000000612007c0c */ /* 0x001fe2000bf26270 */
[----:B------:R-:W-:Y:S01]  /*1040*/  IMAD R21, R13, UR6, R18 ;  /* 0x000000060d157c24 */ /* 0x000fe2000f8e0212 */
[----:B------:R-:W-:Y:S02]  /*1050*/  ISETP.GE.AND P2, PT, R20, UR6, PT ;  /* 0x0000000614007c0c */ /* 0x000fe4000bf46270 */
[----:B------:R-:W-:Y:S02]  /*1060*/  ISETP.GT.AND P1, PT, R18, -0x1, !P1 ;  /* 0xffffffff1200780c */ /* 0x000fe40004f24270 */
[----:B------:R-:W-:Y:S01]  /*1070*/  ISETP.GT.AND P2, PT, R20, -0x1, !P2 ;  /* 0xffffffff1400780c */ /* 0x000fe20005744270 */
[----:B-1----:R-:W-:Y:S01]  /*1080*/  IMAD.WIDE R16, R21, 0x4, R16 ;  /* 0x0000000415107825 */ /* 0x002fe200078e0210 */
[----:B------:R-:W-:-:S02]  /*1090*/  PLOP3.LUT P1, PT, P0, P1, PT, 0x80, 0x8 ;  /* 0x000000000008781c */ /* 0x000fc40000723070 */
[----:B------:R-:W-:Y:S01]  /*10a0*/  PLOP3.LUT P2, PT, P0, P2, PT, 0x80, 0x8 ;  /* 0x000000000008781c */ /* 0x000fe20000745070 */
[----:B--2---:R-:W-:-:S10]  /*10b0*/  IMAD.WIDE R14, R23, 0x4, R14 ;  /* 0x00000004170e7825 */ /* 0x004fd400078e020e */
[----:B------:R-:W2:Y:S04]  /*10c0*/  @P1 LDG.E R18, desc[UR8][R16.64] ;  /* 0x0000000810121981 */ /* 0x000ea8000c1e1900 */
[----:B------:R-:W2:Y:S04]  /*10d0*/  @P1 LDG.E R20, desc[UR8][R14.64] ;  /* 0x000000080e141981 */ /* 0x000ea8000c1e1900 */
[----:B------:R-:W3:Y:S04]  /*10e0*/  @P2 LDG.E R22, desc[UR8][R16.64+0x4] ;  /* 0x0000040810162981 */ /* 0x000ee8000c1e1900 */
[----:B------:R-:W3:Y:S01]  /*10f0*/  @P2 LDG.E R21, desc[UR8][R14.64+0x4] ;  /* 0x000004080e152981 */ /* 0x000ee2000c1e1900 */
[----:B------:R-:W-:Y:S01]  /*1100*/  IADD3 R19, PT, PT, R19, 0x2, RZ ;  /* 0x0000000213137810 */ /* 0x000fe20007ffe0ff */
[----:B--2---:R-:W-:-:S04]  /*1110*/  @P1 FFMA R11, R18, R20, R11 ;  /* 0x00000014120b1223 */ /* 0x004fc8000000000b */
[----:B---3--:R-:W-:-:S07]  /*1120*/  @P2 FFMA R11, R22, R21, R11 ;  /* 0x00000015160b2223 */ /* 0x008fce000000000b */
.L_x_97:
[----:B------:R-:W-:Y:S05]  /*1130*/  @!P3 BRA `(.L_x_95) ;  /* 0x000000000044b947 */ /* 0x000fea0003800000 */
        /* <DEDUP_REMOVED lines=12> */
[----:B------:R-:W2:Y:S01]  /*1200*/  LDG.E R14, desc[UR8][R14.64] ;  /* 0x000000080e0e7981 */ /* 0x000ea2000c1e1900 */
[----:B-1----:R-:W-:-:S06]  /*1210*/  IMAD.WIDE R16, R19, 0x4, R16 ;  /* 0x0000000413107825 */ /* 0x002fcc00078e0210 */
[----:B------:R-:W2:Y:S02]  /*1220*/  LDG.E R16, desc[UR8][R16.64] ;  /* 0x0000000810107981 */ /* 0x000ea4000c1e1900 */
[----:B--2---:R-:W-:-:S07]  /*1230*/  FFMA R11, R14, R16, R11 ;  /* 0x000000100e0b7223 */ /* 0x004fce000000000b */
.L_x_98:
[----:B------:R-:W-:Y:S05]  /*1240*/  BSYNC.RECONVERGENT B0 ;  /* 0x0000000000007941 */ /* 0x000fea0003800200 */
.L_x_95:
[----:B------:R-:W-:Y:S05]  /*1250*/  BRA.U UP0, `(.L_x_99) ;  /* 0xfffffff500507547 */ /* 0x000fea000b83ffff */
[----:B------:R-:W0:Y:S01]  /*1260*/  LDCU UR5, c[0x0][0x3b4] ;  /* 0x00007680ff0577ac */ /* 0x000e220008000800 */
[----:B------:R-:W1:Y:S01]  /*1270*/  LDC.64 R12, c[0x0][0x390] ;  /* 0x0000e400ff0c7b82 */ /* 0x000e620000000a00 */
[----:B0-----:R-:W-:Y:S01]  /*1280*/  IMAD R15, R7, UR5, RZ ;  /* 0x00000005070f7c24 */ /* 0x001fe2000f8e02ff */
[----:B------:R-:W0:Y:S04]  /*1290*/  LDCU UR5, c[0x0][0x3b4] ;  /* 0x00007680ff0577ac */ /* 0x000e280008000800 */
[----:B------:R-:W-:-:S05]  /*12a0*/  IADD3 R15, PT, PT, R15, UR4, RZ ;  /* 0x000000040f0f7c10 */ /* 0x000fca000fffe0ff */
[----:B-1----:R-:W-:-:S06]  /*12b0*/  IMAD.WIDE.U32 R12, R15, 0x4, R12 ;  /* 0x000000040f0c7825 */ /* 0x002fcc00078e000c */
[----:B------:R-:W2:Y:S01]  /*12c0*/  LDG.E R12, desc[UR8][R12.64] ;  /* 0x000000080c0c7981 */ /* 0x000ea2000c1e1900 */
[----:B------:R-:W-:-:S04]  /*12d0*/  UIADD3 UR4, UPT, UPT, UR4, 0x1, URZ ;  /* 0x0000000104047890 */ /* 0x000fc8000fffe0ff */
[----:B0-----:R-:W-:Y:S01]  /*12e0*/  UISETP.NE.AND UP0, UPT, UR4, UR5, UPT ;  /* 0x000000050400728c */ /* 0x001fe2000bf05270 */
[----:B--2---:R-:W-:-:S08]  /*12f0*/  FFMA R0, R11, R12, R0 ;  /* 0x0000000c0b007223 */ /* 0x004fd00000000000 */
[----:B------:R-:W-:Y:S05]  /*1300*/  BRA.U !UP0, `(.L_x_89) ;  /* 0x0000002508ec7547 */ /* 0x000fea000b800000 */
[----:B------:R-:W-:Y:S05]  /*1310*/  BRA `(.L_x_100) ;  /* 0xfffffff400107947 */ /* 0x000fea000383ffff */
.L_x_92:
[----:B------:R-:W-:Y:S01]  /*1320*/  MOV R0, RZ ;  /* 0x000000ff00007202 */ /* 0x000fe20000000f00 */
[----:B------:R-:W-:Y:S01]  /*1330*/  IMAD.MOV.U32 R11, RZ, RZ, RZ ;  /* 0x000000ffff0b7224 */ /* 0x000fe200078e00ff */
[----:B------:R-:W-:Y:S02]  /*1340*/  ULOP3.LUT UR7, UR12, 0x3, URZ, 0xc0, !UPT ;  /* 0x000000030c077892 */ /* 0x000fe4000f8ec0ff */
[----:B------:R-:W-:-:S12]  /*1350*/  ULOP3.LUT UR10, UR12, 0x7ffffff8, URZ, 0xc0, !UPT ;  /* 0x7ffffff80c0a7892 */ /* 0x000fd8000f8ec0ff */
.L_x_108:
[----:B------:R-:W0:Y:S01]  /*1360*/  LDCU UR4, c[0x0][0x3b4] ;  /* 0x00007680ff0477ac */ /* 0x000e220008000800 */
[----:B------:R-:W-:Y:S02]  /*1370*/  HFMA2 R10, -RZ, RZ, 0, 0 ;  /* 0x00000000ff0a7431 */ /* 0x000fe400000001ff */
[----:B0-----:R-:W-:Y:S01]  /*1380*/  IMAD R12, R2, UR4, R11 ;  /* 0x00000004020c7c24 */ /* 0x001fe2000f8e020b */
[----:B------:R-:W-:-:S06]  /*1390*/  UMOV UR4, URZ ;  /* 0x000000ff00047c82 */ /* 0x000fcc0008000000 */
.L_x_107:
[----:B------:R-:W0:Y:S01]  /*13a0*/  LDC R14, c[0x0][0x3c4] ;  /* 0x0000f100ff0e7b82 */ /* 0x000e220000000800 */
[----:B------:R-:W1:Y:S01]  /*13b0*/  LDCU UR5, c[0x0][0x3c8] ;  /* 0x00007900ff0577ac */ /* 0x000e620008000800 */
[----:B------:R-:W-:Y:S01]  /*13c0*/  IADD3 R15, PT, PT, R9, UR4, RZ ;  /* 0x00000004090f7c10 */ /* 0x000fe2000fffe0ff */
[----:B------:R-:W-:Y:S01]  /*13d0*/  IMAD.MOV.U32 R19, RZ, RZ, RZ ;  /* 0x000000ffff137224 */ /* 0x000fe200078e00ff */
[----:B------:R-:W2:Y:S01]  /*13e0*/  LDCU UR6, c[0x0][0x3bc] ;  /* 0x00007780ff0677ac */ /* 0x000ea20008000800 */
[----:B-1----:R-:W-:Y:S01]  /*13f0*/  UISETP.GE.U32.AND UP0, UPT, UR5, 0x8, UPT ;  /* 0x000000080500788c */ /* 0x002fe2000bf06070 */
[----:B--2---:R-:W-:Y:S01]  /*1400*/  ISETP.GE.AND P0, PT, R15, UR6, PT ;  /* 0x000000060f007c0c */ /* 0x004fe2000bf06270 */
[----:B0-----:R-:W-:Y:S01]  /*1410*/  IMAD R13, R11, R14, UR4 ;  /* 0x000000040b0d7e24 */ /* 0x001fe2000f8e020e */
[----:B------:R-:W-:Y:S01]  /*1420*/  UIADD3 UR4, UPT, UPT, UR4, 0x1, URZ ;  /* 0x0000000104047890 */ /* 0x000fe2000fffe0ff */
[----:B------:R-:W-:Y:S01]  /*1430*/  IMAD R18, R12, UR6, R15 ;  /* 0x000000060c127c24 */ /* 0x000fe2000f8e020f */
[----:B------:R-:W-:-:S04]  /*1440*/  ISETP.GT.AND P0, PT, R15, -0x1, !P0 ;  /* 0xffffffff0f00780c */ /* 0x000fc80004704270 */
[----:B------:R-:W-:Y:S01]  /*1450*/  ISETP.NE.AND P6, PT, R14, UR4, PT ;  /* 0x000000040e007c0c */ /* 0x000fe2000bfc5270 */
[----:B------:R-:W-:-:S12]  /*1460*/  BRA.U !UP0, `(.L_x_101) ;  /* 0x0000000508147547 */ /* 0x000fd8000b800000 */
[----:B------:R-:W-:Y:S01]  /*1470*/  HFMA2 R19, -RZ, RZ, 0, 0 ;  /* 0x00000000ff137431 */ /* 0x000fe200000001ff */
[----:B------:R-:W0:Y:S01]  /*1480*/  LDCU UR6, c[0x0][0x3c0] ;  /* 0x00007800ff0677ac */ /* 0x000e220008000800 */
[----:B------:R-:W1:Y:S05]  /*1490*/  LDCU UR5, c[0x0][0x3c8] ;  /* 0x00007900ff0577ac */ /* 0x000e6a0008000800 */
.L_x_102:
[----:B------:R-:W2:Y:S01]  /*14a0*/  LDC.64 R16, c[0x0][0x380] ;  /* 0x0000e000ff107b82 */ /* 0x000ea20000000a00 */
[----:B------:R-:W-:Y:S01]  /*14b0*/  IADD3 R21, PT, PT, R8, R19, RZ ;  /* 0x0000001308157210 */ /* 0x000fe20007ffe0ff */
[----:B-1----:R-:W-:-:S03]  /*14c0*/  IMAD R25, R13, UR5, R19 ;  /* 0x000000050d197c24 */ /* 0x002fc6000f8e0213 */
[C---:B0-----:R-:W-:Y:S01]  /*14d0*/  ISETP.GE.AND P2, PT, R21.reuse, UR6, PT ;  /* 0x0000000615007c0c */ /* 0x041fe2000bf46270 */
[----:B------:R-:W-:Y:S02]  /*14e0*/  IMAD R23, R18, UR6, R21 ;  /* 0x0000000612177c24 */ /* 0x000fe4000f8e0215 */
[----:B------:R-:W0:Y:S01]  /*14f0*/  LDC.64 R14, c[0x0][0x388] ;  /* 0x0000e200ff0e7b82 */ /* 0x000e220000000a00 */
[----:B------:R-:W-:-:S04]  /*1500*/  ISETP.GT.AND P2, PT, R21, -0x1, !P2 ;  /* 0xffffffff1500780c */ /* 0x000fc80005744270 */
[----:B------:R-:W-:Y:S01]  /*1510*/  PLOP3.LUT P2, PT, P0, P2, PT, 0x80, 0x8 ;  /* 0x000000000008781c */ /* 0x000fe20000745070 */
[----:B--2---:R-:W-:-:S12]  /*1520*/  IMAD.WIDE R16, R23, 0x4, R16 ;  /* 0x0000000417107825 */ /* 0x004fd800078e0210 */
[----:B------:R-:W2:Y:S01]  /*1530*/  @P2 LDG.E R27, desc[UR8][R16.64] ;  /* 0x00000008101b2981 */ /* 0x000ea2000c1e1900 */
[----:B0-----:R-:W-:-:S05]  /*1540*/  IMAD.WIDE R14, R25, 0x4, R14 ;  /* 0x00000004190e7825 */ /* 0x001fca00078e020e */
[----:B------:R-:W2:Y:S01]  /*1550*/  @P2 LDG.E R20, desc[UR8][R14.64] ;  /* 0x000000080e142981 */ /* 0x000ea2000c1e1900 */
[----:B------:R-:W-:-:S05]  /*1560*/  VIADD R22, R21, 0x1 ;  /* 0x0000000115167836 */ /* 0x000fca0000000000 */
[----:B------:R-:W-:-:S04]  /*1570*/  ISETP.GE.AND P1, PT, R22, UR6, PT ;  /* 0x0000000616007c0c */ /* 0x000fc8000bf26270 */
[----:B------:R-:W-:-:S04]  /*1580*/  ISETP.GT.AND P1, PT, R22, -0x1, !P1 ;  /* 0xffffffff1600780c */ /* 0x000fc80004f24270 */
[----:B------:R-:W-:Y:S02]  /*1590*/  PLOP3.LUT P1, PT, P0, P1, PT, 0x80, 0x8 ;  /* 0x000000000008781c */ /* 0x000fe40000723070 */
[----:B------:R-:W-:-:S04]  /*15a0*/  IADD3 R22, PT, PT, R21, 0x2, RZ ;  /* 0x0000000215167810 */ /* 0x000fc80007ffe0ff */
[----:B------:R-:W-:-:S07]  /*15b0*/  ISETP.GE.AND P4, PT, R22, UR6, PT ;  /* 0x0000000616007c0c */ /* 0x000fce000bf86270 */
[----:B------:R-:W3:Y:S04]  /*15c0*/  @P1 LDG.E R25, desc[UR8][R16.64+0x4] ;  /* 0x0000040810191981 */ /* 0x000ee8000c1e1900 */
[----:B------:R-:W3:Y:S01]  /*15d0*/  @P1 LDG.E R23, desc[UR8][R14.64+0x4] ;  /* 0x000004080e171981 */ /* 0x000ee2000c1e1900 */
[----:B------:R-:W-:-:S04]  /*15e0*/  ISETP.GT.AND P4, PT, R22, -0x1, !P4 ;  /* 0xffffffff1600780c */ /* 0x000fc80006784270 */
[----:B------:R-:W-:Y:S02]  /*15f0*/  PLOP3.LUT P4, PT, P0, P4, PT, 0x80, 0x8 ;  /* 0x000000000008781c */ /* 0x000fe40000789070 */
[----:B------:R-:W-:-:S04]  /*1600*/  IADD3 R22, PT, PT, R21, 0x3, RZ ;  /* 0x0000000315167810 */ /* 0x000fc80007ffe0ff */
[----:B------:R-:W-:-:S04]  /*1610*/  ISETP.GE.AND P3, PT, R22, UR6, PT ;  /* 0x0000000616007c0c */ /* 0x000fc8000bf66270 */
[----:B------:R-:W-:-:S03]  /*1620*/  ISETP.GT.AND P3, PT, R22, -0x1, !P3 ;  /* 0xffffffff1600780c */ /* 0x000fc60005f64270 */
[----:B------:R-:W4:Y:S01]  /*1630*/  @P4 LDG.E R22, desc[UR8][R14.64+0x8] ;  /* 0x000008080e164981 */ /* 0x000f22000c1e1900 */
[----:B--2---:R-:W-:-:S03]  /*1640*/  @P2 FFMA R10, R27, R20, R10 ;  /* 0x000000141b0a2223 */ /* 0x004fc6000000000a */
[----:B------:R-:W4:Y:S01]  /*1650*/  @P4 LDG.E R20, desc[UR8][R16.64+0x8] ;  /* 0x0000080810144981 */ /* 0x000f22000c1e1900 */
[----:B------:R-:W-:-:S13]  /*1660*/  PLOP3.LUT P2, PT, P0, P3, PT, 0x80, 0x8 ;  /* 0x000000000008781c */ /* 0x000fda0000747070 */
[----:B------:R-:W2:Y:S04]  /*1670*/  @P2 LDG.E R29, desc[UR8][R16.64+0xc] ;  /* 0x00000c08101d2981 */ /* 0x000ea8000c1e1900 */
[----:B------:R-:W2:Y:S01]  /*1680*/  @P2 LDG.E R27, desc[UR8][R14.64+0xc] ;  /* 0x00000c080e1b2981 */ /* 0x000ea2000c1e1900 */
[----:B---3--:R-:W-:Y:S01]  /*1690*/  @P1 FFMA R10, R25, R23, R10 ;  /* 0x00000017190a1223 */ /* 0x008fe2000000000a */
[----:B------:R-:W-:-:S05]  /*16a0*/  VIADD R23, R21, 0x4 ;  /* 0x0000000415177836 */ /* 0x000fca0000000000 */
[----:B------:R-:W-:-:S04]  /*16b0*/  ISETP.GE.AND P3, PT, R23, UR6, PT ;  /* 0x0000000617007c0c */ /* 0x000fc8000bf66270 */
[----:B------:R-:W-:Y:S02]  /*16c0*/  ISETP.GT.AND P3, PT, R23, -0x1, !P3 ;  /* 0xffffffff1700780c */ /* 0x000fe40005f64270 */
[C---:B------:R-:W-:Y:S02]  /*16d0*/  IADD3 R23, PT, PT, R21.reuse, 0x5, RZ ;  /* 0x0000000515177810 */ /* 0x040fe40007ffe0ff */
[----:B------:R-:W-:Y:S02]  /*16e0*/  IADD3 R24, PT, PT, R21, 0x6, RZ ;  /* 0x0000000615187810 */ /* 0x000fe40007ffe0ff */
[----:B------:R-:W-:Y:S01]  /*16f0*/  ISETP.GE.AND P5, PT, R23, UR6, PT ;  /* 0x0000000617007c0c */ /* 0x000fe2000bfa6270 */
[----:B------:R-:W-:Y:S01]  /*1700*/  VIADD R21, R21, 0x7 ;  /* 0x0000000715157836 */ /* 0x000fe20000000000 */
[----:B------:R-:W-:Y:S02]  /*1710*/  ISETP.GE.AND P1, PT, R24, UR6, PT ;  /* 0x0000000618007c0c */ /* 0x000fe4000bf26270 */
[----:B------:R-:W-:-:S02]  /*1720*/  ISETP.GT.AND P5, PT, R23, -0x1, !P5 ;  /* 0xffffffff1700780c */ /* 0x000fc40006fa4270 */
[----:B------:R-:W-:Y:S02]  /*1730*/  PLOP3.LUT P3, PT, P0, P3, PT, 0x80, 0x8 ;  /* 0x000000000008781c */ /* 0x000fe40000767070 */
[----:B------:R-:W-:Y:S02]  /*1740*/  ISETP.GT.AND P1, PT, R24, -0x1, !P1 ;  /* 0xffffffff1800780c */ /* 0x000fe40004f24270 */
[----:B------:R-:W-:Y:S02]  /*1750*/  PLOP3.LUT P5, PT, P0, P5, PT, 0x80, 0x8 ;  /* 0x000000000008781c */ /* 0x000fe400007ab070 */
[----:B------:R-:W-:-:S11]  /*1760*/  PLOP3.LUT P1, PT, P0, P1, PT, 0x80, 0x8 ;  /* 0x000000000008781c */ /* 0x000fd60000723070 */
[----:B------:R-:W3:Y:S04]  /*1770*/  @P5 LDG.E R23, desc[UR8][R16.64+0x14] ;  /* 0x0000140810175981 */ /* 0x000ee8000c1e1900 */
[----:B------:R-:W5:Y:S04]  /*1780*/  @P1 LDG.E R25, desc[UR8][R16.64+0x18] ;  /* 0x0000180810191981 */ /* 0x000f68000c1e1900 */
[----:B------:R-:W5:Y:S01]  /*1790*/  @P1 LDG.E R24, desc[UR8][R14.64+0x18] ;  /* 0x000018080e181981 */ /* 0x000f62000c1e1900 */
[----:B----4-:R-:W-:Y:S01]  /*17a0*/  @P4 FFMA R10, R20, R22, R10 ;  /* 0x00000016140a4223 */ /* 0x010fe2000000000a */
[----:B------:R-:W-:-:S02]  /*17b0*/  ISETP.GE.AND P4, PT, R21, UR6, PT ;  /* 0x0000000615007c0c */ /* 0x000fc4000bf86270 */
[----:B------:R-:W4:Y:S02]  /*17c0*/  @P3 LDG.E R20, desc[UR8][R14.64+0x10] ;  /* 0x000010080e143981 */ /* 0x000f24000c1e1900 */
[----:B------:R-:W-:Y:S02]  /*17d0*/  ISETP.GT.AND P4, PT, R21, -0x1, !P4 ;  /* 0xffffffff1500780c */ /* 0x000fe40006784270 */
[----:B------:R-:W3:Y:S02]  /*17e0*/  @P5 LDG.E R22, desc[UR8][R14.64+0x14] ;  /* 0x000014080e165981 */ /* 0x000ee4000c1e1900 */
[----:B------:R-:W-:Y:S02]  /*17f0*/  PLOP3.LUT P4, PT, P0, P4, PT, 0x80, 0x8 ;  /* 0x000000000008781c */ /* 0x000fe40000789070 */
[----:B------:R-:W4:Y:S01]  /*1800*/  @P3 LDG.E R21, desc[UR8][R16.64+0x10] ;  /* 0x0000100810153981 */ /* 0x000f22000c1e1900 */
[----:B--2---:R-:W-:-:S10]  /*1810*/  @P2 FFMA R10, R29, R27, R10 ;  /* 0x0000001b1d0a2223 */ /* 0x004fd4000000000a */
[----:B------:R-:W2:Y:S04]  /*1820*/  @P4 LDG.E R27, desc[UR8][R16.64+0x1c] ;  /* 0x00001c08101b4981 */ /* 0x000ea8000c1e1900 */
[----:B------:R-:W2:Y:S01]  /*1830*/  @P4 LDG.E R26, desc[UR8][R14.64+0x1c] ;  /* 0x00001c080e1a4981 */ /* 0x000ea2000c1e1900 */
[----:B------:R-:W-:-:S04]  /*1840*/  IADD3 R19, PT, PT, R19, 0x8, RZ ;  /* 0x0000000813137810 */ /* 0x000fc80007ffe0ff */
[----:B------:R-:W-:Y:S01]  /*1850*/  ISETP.NE.AND P2, PT, R19, UR10, PT ;  /* 0x0000000a13007c0c */ /* 0x000fe2000bf45270 */
[----:B----4-:R-:W-:-:S04]  /*1860*/  @P3 FFMA R10, R21, R20, R10 ;  /* 0x00000014150a3223 */ /* 0x010fc8000000000a */
[----:B---3--:R-:W-:-:S04]  /*1870*/  @P5 FFMA R10, R23, R22, R10 ;  /* 0x00000016170a5223 */ /* 0x008fc8000000000a */
[----:B-----5:R-:W-:-:S04]  /*1880*/  @P1 FFMA R10, R25, R24, R10 ;  /* 0x00000018190a1223 */ /* 0x020fc8000000000a */
[----:B--2---:R-:W-:Y:S01]  /*1890*/  @P4 FFMA R10, R27, R26, R10 ;  /* 0x0000001a1b0a4223 */ /* 0x004fe2000000000a */
[----:B------:R-:W-:Y:S06]  /*18a0*/  @P2 BRA `(.L_x_102) ;  /* 0xfffffff800fc2947 */ /* 0x000fec000383ffff */
[----:B------:R-:W-:-:S07]  /*18b0*/  MOV R19, UR10 ;  /* 0x0000000a00137c02 */ /* 0x000fce0008000f00 */
.L_x_101:
        /* <DEDUP_REMOVED lines=16> */
[C---:B0-----:R-:W-:Y:S02]  /*19c0*/  ISETP.GE.AND P1, PT, R21.reuse, UR6, PT ;  /* 0x0000000615007c0c */ /* 0x041fe4000bf26270 */
[----:B------:R-:W-:Y:S02]  /*19d0*/  ISETP.GE.AND P2, PT, R20, UR6, PT ;  /* 0x0000000614007c0c */ /* 0x000fe4000bf46270 */
[----:B------:R-:W-:Y:S01]  /*19e0*/  ISETP.GT.AND P1, PT, R21, -0x1, !P1 ;  /* 0xffffffff1500780c */ /* 0x000fe20004f24270 */
[----:B------:R-:W-:Y:S01]  /*19f0*/  IMAD R21, R18, UR6, R21 ;  /* 0x0000000612157c24 */ /* 0x000fe2000f8e0215 */
[----:B------:R-:W-:Y:S02]  /*1a00*/  ISETP.GE.AND P3, PT, R22, UR6, PT ;  /* 0x0000000616007c0c */ /* 0x000fe4000bf66270 */
[----:B------:R-:W-:Y:S01]  /*1a10*/  ISETP.GT.AND P2, PT, R20, -0x1, !P2 ;  /* 0xffffffff1400780c */ /* 0x000fe20005744270 */
[----:B-1----:R-:W-:Y:S01]  /*1a20*/  IMAD.WIDE R16, R21, 0x4, R16 ;  /* 0x0000000415107825 */ /* 0x002fe200078e0210 */
[----:B------:R-:W-:-:S02]  /*1a30*/  PLOP3.LUT P1, PT, P0, P1, PT, 0x80, 0x8 ;  /* 0x000000000008781c */ /* 0x000fc40000723070 */
[----:B------:R-:W-:Y:S02]  /*1a40*/  ISETP.GT.AND P3, PT, R22, -0x1, !P3 ;  /* 0xffffffff1600780c */ /* 0x000fe40005f64270 */
[C---:B------:R-:W-:Y:S01]  /*1a50*/  ISETP.GE.AND P4, PT, R24.reuse, UR6, PT ;  /* 0x0000000618007c0c */ /* 0x040fe2000bf86270 */
[----:B--2---:R-:W-:Y:S01]  /*1a60*/  IMAD.WIDE R14, R23, 0x4, R14 ;  /* 0x00000004170e7825 */ /* 0x004fe200078e020e */
[----:B------:R-:W-:Y:S02]  /*1a70*/  PLOP3.LUT P2, PT, P0, P2, PT, 0x80, 0x8 ;  /* 0x000000000008781c */ /* 0x000fe40000745070 */
[----:B------:R-:W-:Y:S02]  /*1a80*/  ISETP.GT.AND P4, PT, R24, -0x1, !P4 ;  /* 0xffffffff1800780c */ /* 0x000fe40006784270 */
        /* <DEDUP_REMOVED lines=15> */
.L_x_104:
[----:B------:R-:W-:Y:S05]  /*1b80*/  BRA.U !UP1, `(.L_x_103) ;  /* 0x0000000109ac7547 */ /* 0x000fea000b800000 */
[----:B------:R-:W-:Y:S02]  /*1b90*/  UISETP.NE.AND UP0, UPT, UR7, 0x1, UPT ;  /* 0x000000010700788c */ /* 0x000fe4000bf05270 */
[----:B------:R-:W-:-:S07]  /*1ba0*/  ULOP3.LUT UP1, URZ, UR5, 0x1, URZ, 0xc0, !UPT ;  /* 0x0000000105ff7892 */ /* 0x000fce000f82c0ff */
[----:B------:R-:W-:Y:S05]  /*1bb0*/  BRA.U !UP0, `(.L_x_105) ;  /* 0x0000000108587547 */ /* 0x000fea000b800000 */
[----:B------:R-:W0:Y:S01]  /*1bc0*/  LDCU UR6, c[0x0][0x3c0] ;  /* 0x00007800ff0677ac */ /* 0x000e220008000800 */
[----:B------:R-:W1:Y:S01]  /*1bd0*/  LDC.64 R16, c[0x0][0x380] ;  /* 0x0000e000ff107b82 */ /* 0x000e620000000a00 */
[----:B------:R-:W-:Y:S01]  /*1be0*/  IADD3 R21, PT, PT, R8, R19, RZ ;  /* 0x0000001308157210 */ /* 0x000fe20007ffe0ff */
[----:B------:R-:W-:-:S04]  /*1bf0*/  IMAD R23, R13, UR5, R19 ;  /* 0x000000050d177c24 */ /* 0x000fc8000f8e0213 */
[C---:B------:R-:W-:Y:S02]  /*1c00*/  VIADD R20, R21.reuse, 0x1 ;  /* 0x0000000115147836 */ /* 0x040fe40000000000 */
        /* <DEDUP_REMOVED lines=10> */
[----:B------:R-:W2:Y:S04]  /*1cb0*/  @P1 LDG.E R21, desc[UR8][R16.64] ;  /* 0x0000000810151981 */ /* 0x000ea8000c1e1900 */
[----:B------:R-:W2:Y:S04]  /*1cc0*/  @P1 LDG.E R20, desc[UR8][R14.64] ;  /* 0x000000080e141981 */ /* 0x000ea8000c1e1900 */
[----:B------:R-:W3:Y:S04]  /*1cd0*/  @P2 LDG.E R23, desc[UR8][R16.64+0x4] ;  /* 0x0000040810172981 */ /* 0x000ee8000c1e1900 */
[----:B------:R-:W3:Y:S01]  /*1ce0*/  @P2 LDG.E R22, desc[UR8][R14.64+0x4] ;  /* 0x000004080e162981 */ /* 0x000ee2000c1e1900 */
[----:B------:R-:W-:Y:S01]  /*1cf0*/  IADD3 R19, PT, PT, R19, 0x2, RZ ;  /* 0x0000000213137810 */ /* 0x000fe20007ffe0ff */
[----:B--2---:R-:W-:-:S04]  /*1d00*/  @P1 FFMA R10, R21, R20, R10 ;  /* 0x00000014150a1223 */ /* 0x004fc8000000000a */
[----:B---3--:R-:W-:-:S07]  /*1d10*/  @P2 FFMA R10, R23, R22, R10 ;  /* 0x00000016170a2223 */ /* 0x008fce000000000a */
.L_x_105:
[----:B------:R-:W-:Y:S05]  /*1d20*/  BRA.U !UP1, `(.L_x_103) ;  /* 0x0000000109447547 */ /* 0x000fea000b800000 */
[----:B------:R-:W0:Y:S01]  /*1d30*/  LDCU UR6, c[0x0][0x3c0] ;  /* 0x00007800ff0677ac */ /* 0x000e220008000800 */
[----:B------:R-:W-:Y:S01]  /*1d40*/  IADD3 R21, PT, PT, R8, R19, RZ ;  /* 0x0000001308157210 */ /* 0x000fe20007ffe0ff */
[----:B------:R-:W-:Y:S03]  /*1d50*/  BSSY.RECONVERGENT B0, `(.L_x_103) ;  /* 0x000000e000007945 */ /* 0x000fe60003800200 */
        /* <DEDUP_REMOVED lines=13> */
.L_x_106:
[----:B------:R-:W-:Y:S05]  /*1e30*/  BSYNC.RECONVERGENT B0 ;  /* 0x0000000000007941 */ /* 0x000fea0003800200 */
.L_x_103:
[----:B------:R-:W-:Y:S05]  /*1e40*/  @P6 BRA `(.L_x_107) ;  /* 0xfffffff400546947 */ /* 0x000fea000383ffff */
[----:B------:R-:W0:Y:S01]  /*1e50*/  LDC R16, c[0x0][0x3b4] ;  /* 0x0000ed00ff107b82 */ /* 0x000e220000000800 */
[----:B------:R-:W1:Y:S07]  /*1e60*/  LDCU UR4, c[0x0][0x3b4] ;  /* 0x00007680ff0477ac */ /* 0x000e6e0008000800 */
[----:B------:R-:W2:Y:S08]  /*1e70*/  LDC.64 R14, c[0x0][0x398] ;  /* 0x0000e600ff0e7b82 */ /* 0x000eb00000000a00 */
[----:B------:R-:W3:Y:S01]  /*1e80*/  LDC.64 R12, c[0x0][0x390] ;  /* 0x0000e400ff0c7b82 */ /* 0x000ee20000000a00 */
[----:B0-----:R-:W-:-:S04]  /*1e90*/  IMAD R16, R7, R16, RZ ;  /* 0x0000001007107224 */ /* 0x001fc800078e02ff */
[----:B------:R-:W-:Y:S02]  /*1ea0*/  IMAD.IADD R17, R16, 0x1, R11 ;  /* 0x0000000110117824 */ /* 0x000fe400078e020b */
[----:B--2---:R-:W-:-:S06]  /*1eb0*/  IMAD.WIDE.U32 R14, R11, 0x4, R14 ;  /* 0x000000040b0e7825 */ /* 0x004fcc00078e000e */
[----:B------:R-:W2:Y:S01]  /*1ec0*/  LDG.E R15, desc[UR8][R14.64] ;  /* 0x000000080e0f7981 */ /* 0x000ea2000c1e1900 */
[----:B---3--:R-:W-:-:S06]  /*1ed0*/  IMAD.WIDE.U32 R12, R17, 0x4, R12 ;  /* 0x00000004110c7825 */ /* 0x008fcc00078e000c */
[----:B------:R-:W3:Y:S01]  /*1ee0*/  LDG.E R12, desc[UR8][R12.64] ;  /* 0x000000080c0c7981 */ /* 0x000ee2000c1e1900 */
[----:B------:R-:W-:-:S04]  /*1ef0*/  IADD3 R16, PT, PT, R11, 0x1, RZ ;  /* 0x000000010b107810 */ /* 0x000fc80007ffe0ff */
[----:B-1----:R-:W-:Y:S01]  /*1f00*/  ISETP.NE.AND P0, PT, R16, UR4, PT ;  /* 0x0000000410007c0c */ /* 0x002fe2000bf05270 */
[----:B--2---:R-:W-:-:S04]  /*1f10*/  FADD R11, R10, R15 ;  /* 0x0000000f0a0b7221 */ /* 0x004fc80000000000 */
[----:B---3--:R-:W-:-:S08]  /*1f20*/  FFMA R0, R11, R12, R0 ;  /* 0x0000000c0b007223 */ /* 0x008fd00000000000 */
[----:B------:R-:W-:Y:S05]  /*1f30*/  @!P0 BRA `(.L_x_89) ;  /* 0x0000001800e08947 */ /* 0x000fea0003800000 */
[----:B------:R-:W-:Y:S01]  /*1f40*/  MOV R11, R16 ;  /* 0x00000010000b7202 */ /* 0x000fe20000000f00 */
[----:B------:R-:W-:Y:S06]  /*1f50*/  BRA `(.L_x_108) ;  /* 0xfffffff400007947 */ /* 0x000fec000383ffff */
.L_x_91:
[----:B------:R-:W0:Y:S01]  /*1f60*/  LDCU.64 UR4, c[0x0][0x398] ;  /* 0x00007300ff0477ac */ /* 0x000e220008000a00 */
[----:B------:R-:W1:Y:S01]  /*1f70*/  LDCU UR6, c[0x0][0x3b4] ;  /* 0x00007680ff0677ac */ /* 0x000e620008000800 */
[----:B0-----:R-:W-:-:S04]  /*1f80*/  UISETP.NE.U32.AND UP0, UPT, UR4, URZ, UPT ;  /* 0x000000ff0400728c */ /* 0x001fc8000bf05070 */
[----:B------:R-:W-:Y:S01]  /*1f90*/  UISETP.NE.AND.EX UP0, UPT, UR5, URZ, UPT, UP0 ;  /* 0x000000ff0500728c */ /* 0x000fe2000bf05300 */
[----:B-1----:R-:W-:-:S08]  /*1fa0*/  IMAD R8, R7, UR6, RZ ;  /* 0x0000000607087c24 */ /* 0x002fd0000f8e02ff */
[----:B------:R-:W-:Y:S05]  /*1fb0*/  BRA.U UP0, `(.L_x_109) ;  /* 0x00000005003c7547 */ /* 0x000fea000b800000 */
[C---:B------:R-:W-:Y:S01]  /*1fc0*/  VIADD R0, R18.reuse, 0xffffffff ;  /* 0xffffffff12007836 */ /* 0x040fe20000000000 */
[----:B------:R-:W-:Y:S02]  /*1fd0*/  LOP3.LUT R14, R18, 0x7, RZ, 0xc0, !PT ;  /* 0x00000007120e7812 */ /* 0x000fe400078ec0ff */
[----:B------:R-:W-:Y:S02]  /*1fe0*/  MOV R9, RZ ;  /* 0x000000ff00097202 */ /* 0x000fe40000000f00 */
[----:B------:R-:W-:Y:S01]  /*1ff0*/  ISETP.GE.U32.AND P0, PT, R0, 0x7, PT ;  /* 0x000000070000780c */ /* 0x000fe20003f06070 */
[----:B------:R-:W-:Y:S01]  /*2000*/  HFMA2 R0, -RZ, RZ, 0, 0 ;  /* 0x00000000ff007431 */ /* 0x000fe200000001ff */
[----:B------:R-:W-:-:S11]  /*2010*/  ISETP.NE.AND P1, PT, R14, RZ, PT ;  /* 0x000000ff0e00720c */ /* 0x000fd60003f25270 */
[----:B------:R-:W-:Y:S05]  /*2020*/  @!P0 BRA `(.L_x_110) ;  /* 0x0000000000648947 */ /* 0x000fea0003800000 */
[----:B------:R-:W-:Y:S01]  /*2030*/  LOP3.LUT R9, R18, 0x7ffffff8, RZ, 0xc0, !PT ;  /* 0x7ffffff812097812 */ /* 0x000fe200078ec0ff */
[----:B------:R-:W-:Y:S01]  /*2040*/  IMAD.MOV.U32 R0, RZ, RZ, RZ ;  /* 0x000000ffff007224 */ /* 0x000fe200078e00ff */
[----:B------:R-:W-:-:S06]  /*2050*/  UMOV UR4, URZ ;  /* 0x000000ff00047c82 */ /* 0x000fcc0008000000 */
.L_x_111:
[----:B------:R-:W0:Y:S01]  /*2060*/  LDC.64 R10, c[0x0][0x390] ;  /* 0x0000e400ff0a7b82 */ /* 0x000e220000000a00 */
[----:B------:R-:W-:-:S05]  /*2070*/  IADD3 R13, PT, PT, R8, UR4, RZ ;  /* 0x00000004080d7c10 */ /* 0x000fca000fffe0ff */
[----:B0-----:R-:W-:-:S05]  /*2080*/  IMAD.WIDE.U32 R10, R13, 0x4, R10 ;  /* 0x000000040d0a7825 */ /* 0x001fca00078e000a */
[----:B------:R-:W2:Y:S04]  /*2090*/  LDG.E R13, desc[UR8][R10.64] ;  /* 0x000000080a0d7981 */ /* 0x000ea8000c1e1900 */
[----:B------:R-:W3:Y:S04]  /*20a0*/  LDG.E R12, desc[UR8][R10.64+0x4] ;  /* 0x000004080a0c7981 */ /* 0x000ee8000c1e1900 */
[----:B------:R-:W4:Y:S04]  /*20b0*/  LDG.E R15, desc[UR8][R10.64+0x8] ;  /* 0x000008080a0f7981 */ /* 0x000f28000c1e1900 */
[----:B------:R-:W5:Y:S04]  /*20c0*/  LDG.E R17, desc[UR8][R10.64+0xc] ;  /* 0x00000c080a117981 */ /* 0x000f68000c1e1900 */
[----:B------:R-:W5:Y:S04]  /*20d0*/  LDG.E R19, desc[UR8][R10.64+0x10] ;  /* 0x000010080a137981 */ /* 0x000f68000c1e1900 */
[----:B------:R-:W5:Y:S04]  /*20e0*/  LDG.E R21, desc[UR8][R10.64+0x14] ;  /* 0x000014080a157981 */ /* 0x000f68000c1e1900 */
[----:B------:R-:W5:Y:S04]  /*20f0*/  LDG.E R23, desc[UR8][R10.64+0x18] ;  /* 0x000018080a177981 */ /* 0x000f68000c1e1900 */
[----:B------:R-:W5:Y:S01]  /*2100*/  LDG.E R25, desc[UR8][R10.64+0x1c] ;  /* 0x00001c080a197981 */ /* 0x000f62000c1e1900 */
[----:B------:R-:W-:-:S06]  /*2110*/  UIADD3 UR4, UPT, UPT, UR4, 0x8, URZ ;  /* 0x0000000804047890 */ /* 0x000fcc000fffe0ff */
[----:B------:R-:W-:Y:S01]  /*2120*/  ISETP.NE.AND P0, PT, R9, UR4, PT ;  /* 0x0000000409007c0c */ /* 0x000fe2000bf05270 */
[----:B--2---:R-:W-:-:S04]  /*2130*/  FFMA R13, RZ, R13, R0 ;  /* 0x0000000dff0d7223 */ /* 0x004fc80000000000 */
[----:B---3--:R-:W-:-:S04]  /*2140*/  FFMA R12, RZ, R12, R13 ;  /* 0x0000000cff0c7223 */ /* 0x008fc8000000000d */
[----:B----4-:R-:W-:-:S04]  /*2150*/  FFMA R12, RZ, R15, R12 ;  /* 0x0000000fff0c7223 */ /* 0x010fc8000000000c */
[----:B-----5:R-:W-:-:S04]  /*2160*/  FFMA R12, RZ, R17, R12 ;  /* 0x00000011ff0c7223 */ /* 0x020fc8000000000c */
[----:B------:R-:W-:-:S04]  /*2170*/  FFMA R12, RZ, R19, R12 ;  /* 0x00000013ff0c7223 */ /* 0x000fc8000000000c */
[----:B------:R-:W-:-:S04]  /*2180*/  FFMA R12, RZ, R21, R12 ;  /* 0x00000015ff0c7223 */ /* 0x000fc8000000000c */
[----:B------:R-:W-:-:S04]  /*2190*/  FFMA R12, RZ, R23, R12 ;  /* 0x00000017ff0c7223 */ /* 0x000fc8000000000c */
[----:B------:R-:W-:Y:S01]  /*21a0*/  FFMA R0, RZ, R25, R12 ;  /* 0x00000019ff007223 */ /* 0x000fe2000000000c */
[----:B------:R-:W-:Y:S06]  /*21b0*/  @P0 BRA `(.L_x_111) ;  /* 0xfffffffc00a80947 */ /* 0x000fec000383ffff */
.L_x_110:
[----:B------:R-:W-:Y:S05]  /*21c0*/  @!P1 BRA `(.L_x_89) ;  /* 0x00000018003c9947 */ /* 0x000fea0003800000 */
[----:B------:R-:W-:Y:S02]  /*21d0*/  ISETP.GE.U32.AND P0, PT, R14, 0x4, PT ;  /* 0x000000040e00780c */ /* 0x000fe40003f06070 */
[----:B------:R-:W-:-:S04]  /*21e0*/  LOP3.LUT R16, R18, 0x3, RZ, 0xc0, !PT ;  /* 0x0000000312107812 */ /* 0x000fc800078ec0ff */
[----:B------:R-:W-:-:S07]  /*21f0*/  ISETP.NE.AND P1, PT, R16, RZ, PT ;  /* 0x000000ff1000720c */ /* 0x000fce0003f25270 */
[----:B------:R-:W-:Y:S06]  /*2200*/  @!P0 BRA `(.L_x_112) ;  /* 0x0000000000448947 */ /* 0x000fec0003800000 */
[----:B------:R-:W0:Y:S01]  /*2210*/  LDC.64 R12, c[0x0][0x390] ;  /* 0x0000e400ff0c7b82 */ /* 0x000e220000000a00 */
[CC--:B------:R-:W-:Y:S02]  /*2220*/  IADD3 R14, P0, PT, R8.reuse, R9.reuse, RZ ;  /* 0x00000009080e7210 */ /* 0x0c0fe40007f1e0ff */
[----:B------:R-:W-:-:S03]  /*2230*/  IADD3 R15, PT, PT, R8, R9, RZ ;  /* 0x00000009080f7210 */ /* 0x000fc60007ffe0ff */
[----:B------:R-:W-:Y:S02]  /*2240*/  IMAD.X R17, RZ, RZ, RZ, P0 ;  /* 0x000000ffff117224 */ /* 0x000fe400000e06ff */
[----:B------:R-:W1:Y:S01]  /*2250*/  LDC.64 R10, c[0x0][0x390] ;  /* 0x0000e400ff0a7b82 */ /* 0x000e620000000a00 */
[----:B0-----:R-:W-:-:S06]  /*2260*/  IMAD.WIDE.U32 R12, R15, 0x4, R12 ;  /* 0x000000040f0c7825 */ /* 0x001fcc00078e000c */
[----:B------:R-:W2:Y:S01]  /*2270*/  LDG.E R13, desc[UR8][R12.64] ;  /* 0x000000080c0d7981 */ /* 0x000ea2000c1e1900 */
[----:B-1----:R-:W-:-:S04]  /*2280*/  LEA R10, P0, R14, R10, 0x2 ;  /* 0x0000000a0e0a7211 */ /* 0x002fc800078010ff */
[----:B------:R-:W-:-:S05]  /*2290*/  LEA.HI.X R11, R14, R11, R17, 0x2, P0 ;  /* 0x0000000b0e0b7211 */ /* 0x000fca00000f1411 */
[----:B------:R-:W3:Y:S04]  /*22a0*/  LDG.E R15, desc[UR8][R10.64+0x4] ;  /* 0x000004080a0f7981 */ /* 0x000ee8000c1e1900 */
[----:B------:R-:W4:Y:S04]  /*22b0*/  LDG.E R17, desc[UR8][R10.64+0x8] ;  /* 0x000008080a117981 */ /* 0x000f28000c1e1900 */
[----:B------:R-:W5:Y:S01]  /*22c0*/  LDG.E R19, desc[UR8][R10.64+0xc] ;  /* 0x00000c080a137981 */ /* 0x000f62000c1e1900 */
[----:B------:R-:W-:Y:S01]  /*22d0*/  IADD3 R9, PT, PT, R9, 0x4, RZ ;  /* 0x0000000409097810 */ /* 0x000fe20007ffe0ff */
[----:B--2---:R-:W-:-:S04]  /*22e0*/  FFMA R0, RZ, R13, R0 ;  /* 0x0000000dff007223 */ /* 0x004fc80000000000 */
[----:B---3--:R-:W-:-:S04]  /*22f0*/  FFMA R0, RZ, R15, R0 ;  /* 0x0000000fff007223 */ /* 0x008fc80000000000 */
[----:B----4-:R-:W-:-:S04]  /*2300*/  FFMA R0, RZ, R17, R0 ;  /* 0x00000011ff007223 */ /* 0x010fc80000000000 */
[----:B-----5:R-:W-:-:S07]  /*2310*/  FFMA R0, RZ, R19, R0 ;  /* 0x00000013ff007223 */ /* 0x020fce0000000000 */
.L_x_112:
[----:B------:R-:W-:Y:S05]  /*2320*/  @!P1 BRA `(.L_x_89) ;  /* 0x0000001400e49947 */ /* 0x000fea0003800000 */
[----:B------:R-:W-:Y:S02]  /*2330*/  ISETP.NE.AND P0, PT, R16, 0x1, PT ;  /* 0x000000011000780c */ /* 0x000fe40003f05270 */
[----:B------:R-:W-:-:S04]  /*2340*/  LOP3.LUT R18, R18, 0x1, RZ, 0xc0, !PT ;  /* 0x0000000112127812 */ /* 0x000fc800078ec0ff */
[----:B------:R-:W-:-:S07]  /*2350*/  ISETP.NE.U32.AND P1, PT, R18, 0x1, PT ;  /* 0x000000011200780c */ /* 0x000fce0003f25070 */
[----:B------:R-:W-:Y:S06]  /*2360*/  @!P0 BRA `(.L_x_113) ;  /* 0x0000000000348947 */ /* 0x000fec0003800000 */
[----:B------:R-:W0:Y:S01]  /*2370*/  LDC.64 R10, c[0x0][0x390] ;  /* 0x0000e400ff0a7b82 */ /* 0x000e220000000a00 */
[CC--:B------:R-:W-:Y:S02]  /*2380*/  IADD3 R14, P0, PT, R8.reuse, R9.reuse, RZ ;  /* 0x00000009080e7210 */ /* 0x0c0fe40007f1e0ff */
[----:B------:R-:W-:-:S03]  /*2390*/  IADD3 R15, PT, PT, R8, R9, RZ ;  /* 0x00000009080f7210 */ /* 0x000fc60007ffe0ff */
[----:B------:R-:W-:Y:S02]  /*23a0*/  IMAD.X R16, RZ, RZ, RZ, P0 ;  /* 0x000000ffff107224 */ /* 0x000fe400000e06ff */
[----:B------:R-:W1:Y:S01]  /*23b0*/  LDC.64 R12, c[0x0][0x390] ;  /* 0x0000e400ff0c7b82 */ /* 0x000e620000000a00 */
[----:B0-----:R-:W-:-:S04]  /*23c0*/  LEA R10, P0, R14, R10, 0x2 ;  /* 0x0000000a0e0a7211 */ /* 0x001fc800078010ff */
[----:B------:R-:W-:Y:S01]  /*23d0*/  LEA.HI.X R11, R14, R11, R16, 0x2, P0 ;  /* 0x0000000b0e0b7211 */ /* 0x000fe200000f1410 */
[----:B-1----:R-:W-:-:S05]  /*23e0*/  IMAD.WIDE.U32 R12, R15, 0x4, R12 ;  /* 0x000000040f0c7825 */ /* 0x002fca00078e000c */
[----:B------:R-:W2:Y:S04]  /*23f0*/  LDG.E R11, desc[UR8][R10.64+0x4] ;  /* 0x000004080a0b7981 */ /* 0x000ea8000c1e1900 */
[----:B------:R-:W3:Y:S01]  /*2400*/  LDG.E R13, desc[UR8][R12.64] ;  /* 0x000000080c0d7981 */ /* 0x000ee2000c1e1900 */
[----:B------:R-:W-:Y:S01]  /*2410*/  IADD3 R9, PT, PT, R9, 0x2, RZ ;  /* 0x0000000209097810 */ /* 0x000fe20007ffe0ff */
[----:B---3--:R-:W-:-:S04]  /*2420*/  FFMA R0, RZ, R13, R0 ;  /* 0x0000000dff007223 */ /* 0x008fc80000000000 */
[----:B--2---:R-:W-:-:S07]  /*2430*/  FFMA R0, RZ, R11, R0 ;  /* 0x0000000bff007223 */ /* 0x004fce0000000000 */
.L_x_113:
[----:B------:R-:W-:Y:S05]  /*2440*/  @P1 BRA `(.L_x_89) ;  /* 0x00000014009c1947 */ /* 0x000fea0003800000 */
[----:B------:R-:W0:Y:S01]  /*2450*/  LDC.64 R10, c[0x0][0x390] ;  /* 0x0000e400ff0a7b82 */ /* 0x000e220000000a00 */
[----:B------:R-:W-:-:S05]  /*2460*/  IADD3 R9, PT, PT, R8, R9, RZ ;  /* 0x0000000908097210 */ /* 0x000fca0007ffe0ff */
[----:B0-----:R-:W-:-:S06]  /*2470*/  IMAD.WIDE.U32 R8, R9, 0x4, R10 ;  /* 0x0000000409087825 */ /* 0x001fcc00078e000a */
[----:B------:R-:W2:Y:S02]  /*2480*/  LDG.E R9, desc[UR8][R8.64] ;  /* 0x0000000808097981 */ /* 0x000ea4000c1e1900 */
[----:B--2---:R-:W-:Y:S01]  /*2490*/  FFMA R0, RZ, R9, R0 ;  /* 0x00000009ff007223 */ /* 0x004fe20000000000 */
[----:B------:R-:W-:Y:S06]  /*24a0*/  BRA `(.L_x_89) ;  /* 0x0000001400847947 */ /* 0x000fec0003800000 */
.L_x_109:
[C---:B------:R-:W-:Y:S01]  /*24b0*/  ISETP.GE.U32.AND P0, PT, R18.reuse, 0x8, PT ;  /* 0x000000081200780c */ /* 0x040fe20003f06070 */
[----:B------:R-:W-:Y:S01]  /*24c0*/  HFMA2 R9, -RZ, RZ, 0, 0 ;  /* 0x00000000ff097431 */ /* 0x000fe200000001ff */
[----:B------:R-:W-:Y:S01]  /*24d0*/  LOP3.LUT R23, R18, 0x7, RZ, 0xc0, !PT ;  /* 0x0000000712177812 */ /* 0x000fe200078ec0ff */
[----:B------:R-:W-:-:S03]  /*24e0*/  IMAD.MOV.U32 R0, RZ, RZ, RZ ;  /* 0x000000ffff007224 */ /* 0x000fc600078e00ff */
[----:B------:R-:W-:-:S07]  /*24f0*/  ISETP.NE.AND P1, PT, R23, RZ, PT ;  /* 0x000000ff1700720c */ /* 0x000fce0003f25270 */
[----:B------:R-:W-:Y:S06]  /*2500*/  @!P0 BRA `(.L_x_114) ;  /* 0x0000000000ac8947 */ /* 0x000fec0003800000 */
[----:B------:R-:W-:Y:S01]  /*2510*/  LOP3.LUT R9, R18, 0x7ffffff8, RZ, 0xc0, !PT ;  /* 0x7ffffff812097812 */ /* 0x000fe200078ec0ff */
[----:B------:R-:W-:Y:S01]  /*2520*/  IMAD.MOV.U32 R14, RZ, RZ, RZ ;  /* 0x000000ffff0e7224 */ /* 0x000fe200078e00ff */
[----:B------:R-:W-:-:S07]  /*2530*/  MOV R0, RZ ;  /* 0x000000ff00007202 */ /* 0x000fce0000000f00 */
.L_x_115:
[----:B------:R-:W0:Y:S01]  /*2540*/  LDC.64 R10, c[0x0][0x398] ;  /* 0x0000e600ff0a7b82 */ /* 0x000e220000000a00 */
[----:B------:R-:W-:-:S07]  /*2550*/  IADD3 R15, PT, PT, R8, R14, RZ ;  /* 0x0000000e080f7210 */ /* 0x000fce0007ffe0ff */
[----:B------:R-:W1:Y:S01]  /*2560*/  LDC.64 R12, c[0x0][0x390] ;  /* 0x0000e400ff0c7b82 */ /* 0x000e620000000a00 */
[----:B0-----:R-:W-:-:S05]  /*2570*/  IMAD.WIDE.U32 R10, R14, 0x4, R10 ;  /* 0x000000040e0a7825 */ /* 0x001fca00078e000a */
[----:B------:R-:W2:Y:S01]  /*2580*/  LDG.E R19, desc[UR8][R10.64] ;  /* 0x000000080a137981 */ /* 0x000ea2000c1e1900 */
[----:B-1----:R-:W-:-:S03]  /*2590*/  IMAD.WIDE.U32 R12, R15, 0x4, R12 ;  /* 0x000000040f0c7825 */ /* 0x002fc600078e000c */
[----:B------:R-:W3:Y:S04]  /*25a0*/  LDG.E R26, desc[UR8][R10.64+0x4] ;  /* 0x000004080a1a7981 */ /* 0x000ee8000c1e1900 */
[----:B------:R-:W4:Y:S04]  /*25b0*/  LDG.E R22, desc[UR8][R12.64] ;  /* 0x000000080c167981 */ /* 0x000f28000c1e1900 */
[----:B------:R-:W5:Y:S04]  /*25c0*/  LDG.E R21, desc[UR8][R12.64+0x4] ;  /* 0x000004080c157981 */ /* 0x000f68000c1e1900 */
[----:B------:R-:W5:Y:S04]  /*25d0*/  LDG.E R15, desc[UR8][R10.64+0x8] ;  /* 0x000008080a0f7981 */ /* 0x000f68000c1e1900 */
[----:B------:R-:W5:Y:S04]  /*25e0*/  LDG.E R16, desc[UR8][R12.64+0x8] ;  /* 0x000008080c107981 */ /* 0x000f68000c1e1900 */
[----:B------:R-:W5:Y:S04]  /*25f0*/  LDG.E R17, desc[UR8][R10.64+0xc] ;  /* 0x00000c080a117981 */ /* 0x000f68000c1e1900 */
[----:B------:R-:W5:Y:S04]  /*2600*/  LDG.E R20, desc[UR8][R10.64+0x10] ;  /* 0x000010080a147981 */ /* 0x000f68000c1e1900 */
[----:B------:R-:W5:Y:S01]  /*2610*/  LDG.E R27, desc[UR8][R12.64+0x1c] ;  /* 0x00001c080c1b7981 */ /* 0x000f62000c1e1900 */
[----:B--2---:R-:W-:-:S03]  /*2620*/  FADD R25, RZ, R19 ;  /* 0x00000013ff197221 */ /* 0x004fc60000000000 */
[----:B------:R-:W2:Y:S01]  /*2630*/  LDG.E R19, desc[UR8][R12.64+0xc] ;  /* 0x00000c080c137981 */ /* 0x000ea2000c1e1900 */
[----:B----4-:R-:W-:Y:S01]  /*2640*/  FFMA R24, R25, R22, R0 ;  /* 0x0000001619187223 */ /* 0x010fe20000000000 */
[----:B---3--:R-:W-:Y:S02]  /*2650*/  FADD R25, RZ, R26 ;  /* 0x0000001aff197221 */ /* 0x008fe40000000000 */
[----:B------:R-:W3:Y:S04]  /*2660*/  LDG.E R0, desc[UR8][R12.64+0x10] ;  /* 0x000010080c007981 */ /* 0x000ee8000c1e1900 */
[----:B------:R-:W4:Y:S01]  /*2670*/  LDG.E R22, desc[UR8][R10.64+0x14] ;  /* 0x000014080a167981 */ /* 0x000f22000c1e1900 */
[----:B-----5:R-:W-:-:S03]  /*2680*/  FFMA R29, R25, R21, R24 ;  /* 0x00000015191d7223 */ /* 0x020fc60000000018 */
[----:B------:R-:W5:Y:S04]  /*2690*/  LDG.E R24, desc[UR8][R12.64+0x14] ;  /* 0x000014080c187981 */ /* 0x000f68000c1e1900 */
[----:B------:R-:W5:Y:S04]  /*26a0*/  LDG.E R21, desc[UR8][R10.64+0x18] ;  /* 0x000018080a157981 */ /* 0x000f68000c1e1900 */
[----:B------:R-:W5:Y:S04]  /*26b0*/  LDG.E R25, desc[UR8][R10.64+0x1c] ;  /* 0x00001c080a197981 */ /* 0x000f68000c1e1900 */
[----:B------:R-:W5:Y:S01]  /*26c0*/  LDG.E R26, desc[UR8][R12.64+0x18] ;  /* 0x000018080c1a7981 */ /* 0x000f62000c1e1900 */
[----:B------:R-:W-:Y:S01]  /*26d0*/  FADD R28, RZ, R15 ;  /* 0x0000000fff1c7221 */ /* 0x000fe20000000000 */
[----:B------:R-:W-:Y:S01]  /*26e0*/  FADD R17, RZ, R17 ;  /* 0x00000011ff117221 */ /* 0x000fe20000000000 */
[----:B------:R-:W-:-:S02]  /*26f0*/  IADD3 R14, PT, PT, R14, 0x8, RZ ;  /* 0x000000080e0e7810 */ /* 0x000fc40007ffe0ff */
[----:B------:R-:W-:Y:S01]  /*2700*/  FFMA R16, R28, R16, R29 ;  /* 0x000000101c107223 */ /* 0x000fe2000000001d */
[----:B------:R-:W-:Y:S01]  /*2710*/  FADD R20, RZ, R20 ;  /* 0x00000014ff147221 */ /* 0x000fe20000000000 */
[----:B------:R-:W-:Y:S02]  /*2720*/  ISETP.NE.AND P0, PT, R14, R9, PT ;  /* 0x000000090e00720c */ /* 0x000fe40003f05270 */
[----:B--2---:R-:W-:-:S04]  /*2730*/  FFMA R17, R17, R19, R16 ;  /* 0x0000001311117223 */ /* 0x004fc80000000010 */
[----:B---3--:R-:W-:Y:S01]  /*2740*/  FFMA R17, R20, R0, R17 ;  /* 0x0000000014117223 */ /* 0x008fe20000000011 */
[----:B----4-:R-:W-:-:S04]  /*2750*/  FADD R22, RZ, R22 ;  /* 0x00000016ff167221 */ /* 0x010fc80000000000 */
[----:B-----5:R-:W-:Y:S01]  /*2760*/  FFMA R17, R22, R24, R17 ;  /* 0x0000001816117223 */ /* 0x020fe20000000011 */
[----:B------:R-:W-:Y:S01]  /*2770*/  FADD R0, RZ, R21 ;  /* 0x00000015ff007221 */ /* 0x000fe20000000000 */
[----:B------:R-:W-:-:S03]  /*2780*/  FADD R25, RZ, R25 ;  /* 0x00000019ff197221 */ /* 0x000fc60000000000 */
[----:B------:R-:W-:-:S04]  /*2790*/  FFMA R0, R0, R26, R17 ;  /* 0x0000001a00007223 */ /* 0x000fc80000000011 */
[----:B------:R-:W-:Y:S01]  /*27a0*/  FFMA R0, R25, R27, R0 ;  /* 0x0000001b19007223 */ /* 0x000fe20000000000 */
[----:B------:R-:W-:Y:S06]  /*27b0*/  @P0 BRA `(.L_x_115) ;  /* 0xfffffffc00600947 */ /* 0x000fec000383ffff */
.L_x_114:
[----:B------:R-:W-:Y:S05]  /*27c0*/  @!P1 BRA `(.L_x_89) ;  /* 0x0000001000bc9947 */ /* 0x000fea0003800000 */
[----:B------:R-:W-:Y:S02]  /*27d0*/  ISETP.GE.U32.AND P0, PT, R23, 0x4, PT ;  /* 0x000000041700780c */ /* 0x000fe40003f06070 */
[----:B------:R-:W-:-:S04]  /*27e0*/  LOP3.LUT R19, R18, 0x3, RZ, 0xc0, !PT ;  /* 0x0000000312137812 */ /* 0x000fc800078ec0ff */
[----:B------:R-:W-:-:S07]  /*27f0*/  ISETP.NE.AND P1, PT, R19, RZ, PT ;  /* 0x000000ff1300720c */ /* 0x000fce0003f25270 */
[----:B------:R-:W-:Y:S06]  /*2800*/  @!P0 BRA `(.L_x_116) ;  /* 0x00000000006c8947 */ /* 0x000fec0003800000 */
[----:B------:R-:W0:Y:S01]  /*2810*/  LDC.64 R12, c[0x0][0x398] ;  /* 0x0000e600ff0c7b82 */ /* 0x000e220000000a00 */
[C---:B------:R-:W-:Y:S01]  /*2820*/  IMAD.IADD R17, R8.reuse, 0x1, R9 ;  /* 0x0000000108117824 */ /* 0x040fe200078e0209 */
[----:B------:R-:W-:-:S06]  /*2830*/  IADD3 R20, P0, PT, R8, R9, RZ ;  /* 0x0000000908147210 */ /* 0x000fcc0007f1e0ff */
[----:B------:R-:W1:Y:S08]  /*2840*/  LDC.64 R14, c[0x0][0x390] ;  /* 0x0000e400ff0e7b82 */ /* 0x000e700000000a00 */
[----:B------:R-:W2:Y:S01]  /*2850*/  LDC.64 R10, c[0x0][0x390] ;  /* 0x0000e400ff0a7b82 */ /* 0x000ea20000000a00 */
[----:B0-----:R-:W-:-:S05]  /*2860*/  IMAD.WIDE.U32 R12, R9, 0x4, R12 ;  /* 0x00000004090c7825 */ /* 0x001fca00078e000c */
[----:B------:R-:W3:Y:S01]  /*2870*/  LDG.E R16, desc[UR8][R12.64] ;  /* 0x000000080c107981 */ /* 0x000ee2000c1e1900 */
[----:B-1----:R-:W-:Y:S01]  /*2880*/  IMAD.WIDE.U32 R14, R17, 0x4, R14 ;  /* 0x00000004110e7825 */ /* 0x002fe200078e000e */
[----:B------:R-:W-:Y:S02]  /*2890*/  IADD3.X R17, PT, PT, RZ, RZ, RZ, P0, !PT ;  /* 0x000000ffff117210 */ /* 0x000fe400007fe4ff */
[----:B------:R-:W4:Y:S04]  /*28a0*/  LDG.E R22, desc[UR8][R12.64+0x8] ;  /* 0x000008080c167981 */ /* 0x000f28000c1e1900 */
[----:B------:R-:W5:Y:S01]  /*28b0*/  LDG.E R14, desc[UR8][R14.64] ;  /* 0x000000080e0e7981 */ /* 0x000f62000c1e1900 */
[----:B--2---:R-:W-:-:S03]  /*28c0*/  LEA R10, P0, R20, R10, 0x2 ;  /* 0x0000000a140a7211 */ /* 0x004fc600078010ff */
[----:B------:R-:W2:Y:S01]  /*28d0*/  LDG.E R24, desc[UR8][R12.64+0xc] ;  /* 0x00000c080c187981 */ /* 0x000ea2000c1e1900 */
[----:B------:R-:W-:-:S03]  /*28e0*/  LEA.HI.X R11, R20, R11, R17, 0x2, P0 ;  /* 0x0000000b140b7211 */ /* 0x000fc600000f1411 */
[----:B------:R-:W2:Y:S04]  /*28f0*/  LDG.E R20, desc[UR8][R12.64+0x4] ;  /* 0x000004080c147981 */ /* 0x000ea8000c1e1900 */
[----:B------:R-:W2:Y:S04]  /*2900*/  LDG.E R21, desc[UR8][R10.64+0x4] ;  /* 0x000004080a157981 */ /* 0x000ea8000c1e1900 */
[----:B------:R-:W2:Y:S04]  /*2910*/  LDG.E R23, desc[UR8][R10.64+0x8] ;  /* 0x000008080a177981 */ /* 0x000ea8000c1e1900 */
[----:B------:R-:W2:Y:S01]  /*2920*/  LDG.E R25, desc[UR8][R10.64+0xc] ;  /* 0x00000c080a197981 */ /* 0x000ea2000c1e1900 */
[----:B------:R-:W-:Y:S01]  /*2930*/  IADD3 R9, PT, PT, R9, 0x4, RZ ;  /* 0x0000000409097810 */ /* 0x000fe20007ffe0ff */
[----:B---3--:R-:W-:Y:S01]  /*2940*/  FADD R17, RZ, R16 ;  /* 0x00000010ff117221 */ /* 0x008fe20000000000 */
[----:B----4-:R-:W-:-:S03]  /*2950*/  FADD R22, RZ, R22 ;  /* 0x00000016ff167221 */ /* 0x010fc60000000000 */
[----:B-----5:R-:W-:Y:S01]  /*2960*/  FFMA R17, R17, R14, R0 ;  /* 0x0000000e11117223 */ /* 0x020fe20000000000 */
[----:B--2---:R-:W-:-:S04]  /*2970*/  FADD R20, RZ, R20 ;  /* 0x00000014ff147221 */ /* 0x004fc80000000000 */
[----:B------:R-:W-:Y:S01]  /*2980*/  FFMA R17, R20, R21, R17 ;  /* 0x0000001514117223 */ /* 0x000fe20000000011 */
[----:B------:R-:W-:-:S03]  /*2990*/  FADD R24, RZ, R24 ;  /* 0x00000018ff187221 */ /* 0x000fc60000000000 */
[----:B------:R-:W-:-:S04]  /*29a0*/  FFMA R17, R22, R23, R17 ;  /* 0x0000001716117223 */ /* 0x000fc80000000011 */
[----:B------:R-:W-:-:S07]  /*29b0*/  FFMA R0, R24, R25, R17 ;  /* 0x0000001918007223 */ /* 0x000fce0000000011 */
.L_x_116:
[----:B------:R-:W-:Y:S05]  /*29c0*/  @!P1 BRA `(.L_x_89) ;  /* 0x00000010003c9947 */ /* 0x000fea0003800000 */
[----:B------:R-:W-:Y:S02]  /*29d0*/  ISETP.NE.AND P0, PT, R19, 0x1, PT ;  /* 0x000000011300780c */ /* 0x000fe40003f05270 */
[----:B------:R-:W-:-:S04]  /*29e0*/  LOP3.LUT R18, R18, 0x1, RZ, 0xc0, !PT ;  /* 0x0000000112127812 */ /* 0x000fc800078ec0ff */
[----:B------:R-:W-:-:S07]  /*29f0*/  ISETP.NE.U32.AND P1, PT, R18, 0x1, PT ;  /* 0x000000011200780c */ /* 0x000fce0003f25070 */
[----:B------:R-:W-:Y:S06]  /*2a00*/  @!P0 BRA `(.L_x_117) ;  /* 0x00000000004c8947 */ /* 0x000fec0003800000 */
[----:B------:R-:W0:Y:S01]  /*2a10*/  LDC.64 R12, c[0x0][0x398] ;  /* 0x0000e600ff0c7b82 */ /* 0x000e220000000a00 */
[C---:B------:R-:W-:Y:S01]  /*2a20*/  IADD3 R18, P0, PT, R8.reuse, R9, RZ ;  /* 0x0000000908127210 */ /* 0x040fe20007f1e0ff */
[----:B------:R-:W-:-:S03]  /*2a30*/  IMAD.IADD R17, R8, 0x1, R9 ;  /* 0x0000000108117824 */ /* 0x000fc600078e0209 */
[----:B------:R-:W-:-:S03]  /*2a40*/  IADD3.X R19, PT, PT, RZ, RZ, RZ, P0, !PT ;  /* 0x000000ffff137210 */ /* 0x000fc600007fe4ff */
[----:B------:R-:W1:Y:S08]  /*2a50*/  LDC.64 R14, c[0x0][0x390] ;  /* 0x0000e400ff0e7b82 */ /* 0x000e700000000a00 */
[----:B------:R-:W2:Y:S01]  /*2a60*/  LDC.64 R10, c[0x0][0x390] ;  /* 0x0000e400ff0a7b82 */ /* 0x000ea20000000a00 */
[----:B0-----:R-:W-:-:S05]  /*2a70*/  IMAD.WIDE.U32 R12, R9, 0x4, R12 ;  /* 0x00000004090c7825 */ /* 0x001fca00078e000c */
[----:B------:R-:W3:Y:S01]  /*2a80*/  LDG.E R16, desc[UR8][R12.64] ;  /* 0x000000080c107981 */ /* 0x000ee2000c1e1900 */
[----:B-1----:R-:W-:-:S06]  /*2a90*/  IMAD.WIDE.U32 R14, R17, 0x4, R14 ;  /* 0x00000004110e7825 */ /* 0x002fcc00078e000e */
[----:B------:R-:W4:Y:S01]  /*2aa0*/  LDG.E R14, desc[UR8][R14.64] ;  /* 0x000000080e0e7981 */ /* 0x000f22000c1e1900 */
[----:B--2---:R-:W-:-:S04]  /*2ab0*/  LEA R10, P0, R18, R10, 0x2 ;  /* 0x0000000a120a7211 */ /* 0x004fc800078010ff */
[----:B------:R-:W-:Y:S02]  /*2ac0*/  LEA.HI.X R11, R18, R11, R19, 0x2, P0 ;  /* 0x0000000b120b7211 */ /* 0x000fe400000f1413 */
[----:B------:R-:W2:Y:S04]  /*2ad0*/  LDG.E R18, desc[UR8][R12.64+0x4] ;  /* 0x000004080c127981 */ /* 0x000ea8000c1e1900 */
[----:B------:R-:W5:Y:S01]  /*2ae0*/  LDG.E R10, desc[UR8][R10.64+0x4] ;  /* 0x000004080a0a7981 */ /* 0x000f62000c1e1900 */
[----:B------:R-:W-:Y:S01]  /*2af0*/  IADD3 R9, PT, PT, R9, 0x2, RZ ;  /* 0x0000000209097810 */ /* 0x000fe20007ffe0ff */
[----:B---3--:R-:W-:-:S04]  /*2b00*/  FADD R17, RZ, R16 ;  /* 0x00000010ff117221 */ /* 0x008fc80000000000 */
[----:B----4-:R-:W-:Y:S01]  /*2b10*/  FFMA R0, R17, R14, R0 ;  /* 0x0000000e11007223 */ /* 0x010fe20000000000 */
[----:B--2---:R-:W-:-:S04]  /*2b20*/  FADD R19, RZ, R18 ;  /* 0x00000012ff137221 */ /* 0x004fc80000000000 */
[----:B-----5:R-:W-:-:S07]  /*2b30*/  FFMA R0, R19, R10, R0 ;  /* 0x0000000a13007223 */ /* 0x020fce0000000000 */
.L_x_117:
[----:B------:R-:W-:Y:S05]  /*2b40*/  @P1 BRA `(.L_x_89) ;  /* 0x0000000c00dc1947 */ /* 0x000fea0003800000 */
[----:B------:R-:W0:Y:S01]  /*2b50*/  LDC.64 R10, c[0x0][0x398] ;  /* 0x0000e600ff0a7b82 */ /* 0x000e220000000a00 */
[----:B------:R-:W-:-:S07]  /*2b60*/  IMAD.IADD R15, R8, 0x1, R9 ;  /* 0x00000001080f7824 */ /* 0x000fce00078e0209 */
[----:B------:R-:W1:Y:S01]  /*2b70*/  LDC.64 R12, c[0x0][0x390] ;  /* 0x0000e400ff0c7b82 */ /* 0x000e620000000a00 */
[----:B0-----:R-:W-:-:S06]  /*2b80*/  IMAD.WIDE.U32 R8, R9, 0x4, R10 ;  /* 0x0000000409087825 */ /* 0x001fcc00078e000a */
[----:B------:R-:W2:Y:S01]  /*2b90*/  LDG.E R8, desc[UR8][R8.64] ;  /* 0x0000000808087981 */ /* 0x000ea2000c1e1900 */
[----:B-1----:R-:W-:-:S06]  /*2ba0*/  IMAD.WIDE.U32 R10, R15, 0x4, R12 ;  /* 0x000000040f0a7825 */ /* 0x002fcc00078e000c */
[----:B------:R-:W3:Y:S01]  /*2bb0*/  LDG.E R10, desc[UR8][R10.64] ;  /* 0x000000080a0a7981 */ /* 0x000ee2000c1e1900 */
[----:B--2---:R-:W-:-:S04]  /*2bc0*/  FADD R13, RZ, R8 ;  /* 0x00000008ff0d7221 */ /* 0x004fc80000000000 */
[----:B---3--:R-:W-:Y:S01]  /*2bd0*/  FFMA R0, R13, R10, R0 ;  /* 0x0000000a0d007223 */ /* 0x008fe20000000000 */
[----:B------:R-:W-:Y:S06]  /*2be0*/  BRA `(.L_x_89) ;  /* 0x0000000c00b47947 */ /* 0x000fec0003800000 */
.L_x_90:
[----:B------:R-:W0:Y:S01]  /*2bf0*/  LDCU.64 UR4, c[0x0][0x398] ;  /* 0x00007300ff0477ac */ /* 0x000e220008000a00 */
[----:B------:R-:W1:Y:S01]  /*2c00*/  LDC R0, c[0x0][0x3b4] ;  /* 0x0000ed00ff007b82 */ /* 0x000e620000000800 */
[----:B0-----:R-:W-:-:S04]  /*2c10*/  UISETP.NE.U32.AND UP0, UPT, UR4, URZ, UPT ;  /* 0x000000ff0400728c */ /* 0x001fc8000bf05070 */
[----:B------:R-:W-:Y:S01]  /*2c20*/  UISETP.NE.AND.EX UP0, UPT, UR5, URZ, UPT, UP0 ;  /* 0x000000ff0500728c */ /* 0x000fe2000bf05300 */
[----:B-1----:R-:W-:-:S08]  /*2c30*/  IMAD R19, R7, R0, RZ ;  /* 0x0000000007137224 */ /* 0x002fd000078e02ff */
[----:B------:R-:W-:Y:S05]  /*2c40*/  BRA.U UP0, `(.L_x_118) ;  /* 0x0000000500d87547 */ /* 0x000fea000b800000 */
[C---:B------:R-:W-:Y:S01]  /*2c50*/  ISETP.GE.U32.AND P0, PT, R18.reuse, 0x10, PT ;  /* 0x000000101200780c */ /* 0x040fe20003f06070 */
[----:B------:R-:W-:Y:S01]  /*2c60*/  HFMA2 R10, -RZ, RZ, 0, 0 ;  /* 0x00000000ff0a7431 */ /* 0x000fe200000001ff */
[----:B------:R-:W-:Y:S02]  /*2c70*/  LOP3.LUT R26, R18, 0xf, RZ, 0xc0, !PT ;  /* 0x0000000f121a7812 */ /* 0x000fe400078ec0ff */
[----:B------:R-:W-:Y:S02]  /*2c80*/  MOV R0, RZ ;  /* 0x000000ff00007202 */ /* 0x000fe40000000f00 */
[----:B------:R-:W-:-:S07]  /*2c90*/  ISETP.NE.AND P1, PT, R26, RZ, PT ;  /* 0x000000ff1a00720c */ /* 0x000fce0003f25270 */
[----:B------:R-:W-:Y:S06]  /*2ca0*/  @!P0 BRA `(.L_x_119) ;  /* 0x0000000000a48947 */ /* 0x000fec0003800000 */
[----:B------:R-:W-:Y:S01]  /*2cb0*/  LOP3.LUT R10, R18, 0x7ffffff0, RZ, 0xc0, !PT ;  /* 0x7ffffff0120a7812 */ /* 0x000fe200078ec0ff */
[----:B------:R-:W-:Y:S01]  /*2cc0*/  IMAD.MOV.U32 R0, RZ, RZ, RZ ;  /* 0x000000ffff007224 */ /* 0x000fe200078e00ff */
[----:B------:R-:W-:-:S06]  /*2cd0*/  UMOV UR4, URZ ;  /* 0x000000ff00047c82 */ /* 0x000fcc0008000000 */
.L_x_120:
        /* <DEDUP_REMOVED lines=15> */
[----:B------:R-:W5:Y:S01]  /*2dd0*/  LDG.E R23, desc[UR8][R8.64+0x30] ;  /* 0x0000300808177981 */ /* 0x000f62000c1e1900 */
[----:B--2---:R-:W-:-:S03]  /*2de0*/  FFMA R25, RZ, R25, R0 ;  /* 0x00000019ff197223 */ /* 0x004fc60000000000 */
[----:B------:R-:W2:Y:S01]  /*2df0*/  LDG.E R0, desc[UR8][R8.64+0x34] ;  /* 0x0000340808007981 */ /* 0x000ea2000c1e1900 */
[----:B---3--:R-:W-:-:S03]  /*2e00*/  FFMA R28, RZ, R24, R25 ;  /* 0x00000018ff1c7223 */ /* 0x008fc60000000019 */
[----:B------:R-:W3:Y:S04]  /*2e10*/  LDG.E R24, desc[UR8][R8.64+0x38] ;  /* 0x0000380808187981 */ /* 0x000ee8000c1e1900 */
[----:B------:R-:W3:Y:S01]  /*2e20*/  LDG.E R25, desc[UR8][R8.64+0x3c] ;  /* 0x00003c0808197981 */ /* 0x000ee2000c1e1900 */
[----:B----4-:R-:W-:Y:S01]  /*2e30*/  FFMA R11, RZ, R11, R28 ;  /* 0x0000000bff0b7223 */ /* 0x010fe2000000001c */
[----:B------:R-:W-:-:S03]  /*2e40*/  UIADD3 UR4, UPT, UPT, UR4, 0x10, URZ ;  /* 0x0000001004047890 */ /* 0x000fc6000fffe0ff */
[----:B-----5:R-:W-:-:S03]  /*2e50*/  FFMA R12, RZ, R12, R11 ;  /* 0x0000000cff0c7223 */ /* 0x020fc6000000000b */
[----:B------:R-:W-:Y:S01]  /*2e60*/  ISETP.NE.AND P0, PT, R10, UR4, PT ;  /* 0x000000040a007c0c */ /* 0x000fe2000bf05270 */
[----:B------:R-:W-:-:S04]  /*2e70*/  FFMA R13, RZ, R13, R12 ;  /* 0x0000000dff0d7223 */ /* 0x000fc8000000000c */
        /* <DEDUP_REMOVED lines=8> */
[----:B--2---:R-:W-:-:S04]  /*2f00*/  FFMA R23, RZ, R0, R23 ;  /* 0x00000000ff177223 */ /* 0x004fc80000000017 */
[----:B---3--:R-:W-:-:S04]  /*2f10*/  FFMA R24, RZ, R24, R23 ;  /* 0x00000018ff187223 */ /* 0x008fc80000000017 */
[----:B------:R-:W-:Y:S01]  /*2f20*/  FFMA R0, RZ, R25, R24 ;  /* 0x00000019ff007223 */ /* 0x000fe20000000018 */
[----:B------:R-:W-:Y:S06]  /*2f30*/  @P0 BRA `(.L_x_120) ;  /* 0xfffffffc00680947 */ /* 0x000fec000383ffff */
.L_x_119:
        /* <DEDUP_REMOVED lines=16> */
[----:B------:R-:W5:Y:S04]  /*3040*/  LDG.E R17, desc[UR8][R8.64+0xc] ;  /* 0x00000c0808117981 */ /* 0x000f68000c1e1900 */
[----:B------:R-:W5:Y:S04]  /*3050*/  LDG.E R21, desc[UR8][R8.64+0x10] ;  /* 0x0000100808157981 */ /* 0x000f68000c1e1900 */
[----:B------:R-:W5:Y:S04]  /*3060*/  LDG.E R23, desc[UR8][R8.64+0x14] ;  /* 0x0000140808177981 */ /* 0x000f68000c1e1900 */
[----:B------:R-:W5:Y:S04]  /*3070*/  LDG.E R25, desc[UR8][R8.64+0x18] ;  /* 0x0000180808197981 */ /* 0x000f68000c1e1900 */
[----:B------:R-:W5:Y:S01]  /*3080*/  LDG.E R27, desc[UR8][R8.64+0x1c] ;  /* 0x00001c08081b7981 */ /* 0x000f62000c1e1900 */
[----:B------:R-:W-:Y:S01]  /*3090*/  IADD3 R10, PT, PT, R10, 0x8, RZ ;  /* 0x000000080a0a7810 */ /* 0x000fe20007ffe0ff */
[----:B--2---:R-:W-:-:S04]  /*30a0*/  FFMA R0, RZ, R13, R0 ;  /* 0x0000000dff007223 */ /* 0x004fc80000000000 */
[----:B---3--:R-:W-:-:S04]  /*30b0*/  FFMA R0, RZ, R11, R0 ;  /* 0x0000000bff007223 */ /* 0x008fc80000000000 */
[----:B----4-:R-:W-:-:S04]  /*30c0*/  FFMA R0, RZ, R15, R0 ;  /* 0x0000000fff007223 */ /* 0x010fc80000000000 */
[----:B-----5:R-:W-:-:S04]  /*30d0*/  FFMA R0, RZ, R17, R0 ;  /* 0x00000011ff007223 */ /* 0x020fc80000000000 */
[----:B------:R-:W-:-:S04]  /*30e0*/  FFMA R0, RZ, R21, R0 ;  /* 0x00000015ff007223 */ /* 0x000fc80000000000 */
[----:B------:R-:W-:-:S04]  /*30f0*/  FFMA R0, RZ, R23, R0 ;  /* 0x00000017ff007223 */ /* 0x000fc80000000000 */
[----:B------:R-:W-:-:S04]  /*3100*/  FFMA R0, RZ, R25, R0 ;  /* 0x00000019ff007223 */ /* 0x000fc80000000000 */
[----:B------:R-:W-:-:S07]  /*3110*/  FFMA R0, RZ, R27, R0 ;  /* 0x0000001bff007223 */ /* 0x000fce0000000000 */
.L_x_121:
        /* <DEDUP_REMOVED lines=22> */
.L_x_122:
[----:B------:R-:W-:Y:S05]  /*3280*/  @!P1 BRA `(.L_x_89) ;  /* 0x00000008000c9947 */ /* 0x000fea0003800000 */
[----:B------:R-:W0:Y:S01]  /*3290*/  LDC.64 R8, c[0x0][0x390] ;  /* 0x0000e400ff087b82 */ /* 0x000e220000000a00 */
[----:B------:R-:W-:-:S05]  /*32a0*/  IADD3 R13, PT, PT, R19, R10, RZ ;  /* 0x0000000a130d7210 */ /* 0x000fca0007ffe0ff */
[----:B0-----:R-:W-:-:S06]  /*32b0*/  IMAD.WIDE.U32 R12, R13, 0x4, R8 ;  /* 0x000000040d0c7825 */ /* 0x001fcc00078e0008 */
[----:B------:R-:W2:Y:S01]  /*32c0*/  LDG.E R13, desc[UR8][R12.64] ;  /* 0x000000080c0d7981 */ /* 0x000ea2000c1e1900 */
[----:B------:R-:W-:Y:S01]  /*32d0*/  ISETP.NE.AND P0, PT, R18, 0x1, PT ;  /* 0x000000011200780c */ /* 0x000fe20003f05270 */
[----:B--2---:R-:W-:-:S12]  /*32e0*/  FFMA R0, RZ, R13, R0 ;  /* 0x0000000dff007223 */ /* 0x004fd80000000000 */
[----:B------:R-:W-:Y:S05]  /*32f0*/  @!P0 BRA `(.L_x_89) ;  /* 0x0000000400f08947 */ /* 0x000fea0003800000 */
[----:B------:R-:W-:Y:S01]  /*3300*/  VIADD R12, R10, 0x1 ;  /* 0x000000010a0c7836 */ /* 0x000fe20000000000 */
[----:B------:R-:W-:-:S06]  /*3310*/  UMOV UR4, 0x1 ;  /* 0x0000000100047882 */ /* 0x000fcc0000000000 */
.L_x_123:
[----:B------:R-:W-:-:S05]  /*3320*/  IADD3 R11, PT, PT, R19, R12, RZ ;  /* 0x0000000c130b7210 */ /* 0x000fca0007ffe0ff */
[----:B------:R-:W-:-:S06]  /*3330*/  IMAD.WIDE.U32 R10, R11, 0x4, R8 ;  /* 0x000000040b0a7825 */ /* 0x000fcc00078e0008 */
[----:B------:R-:W2:Y:S01]  /*3340*/  LDG.E R11, desc[UR8][R10.64] ;  /* 0x000000080a0b7981 */ /* 0x000ea2000c1e1900 */
[----:B------:R-:W-:Y:S01]  /*3350*/  UIADD3 UR4, UPT, UPT, UR4, 0x1, URZ ;  /* 0x0000000104047890 */ /* 0x000fe2000fffe0ff */
[----:B------:R-:W-:-:S05]  /*3360*/  IADD3 R12, PT, PT, R12, 0x1, RZ ;  /* 0x000000010c0c7810 */ /* 0x000fca0007ffe0ff */
[----:B------:R-:W-:Y:S01]  /*3370*/  ISETP.NE.AND P0, PT, R18, UR4, PT ;  /* 0x0000000412007c0c */ /* 0x000fe2000bf05270 */
[----:B--2---:R-:W-:-:S12]  /*3380*/  FFMA R0, RZ, R11, R0 ;  /* 0x0000000bff007223 */ /* 0x004fd80000000000 */
[----:B------:R-:W-:Y:S05]  /*3390*/  @P0 BRA `(.L_x_123) ;  /* 0xfffffffc00e00947 */ /* 0x000fea000383ffff */
[----:B------:R-:W-:Y:S05]  /*33a0*/  BRA `(.L_x_89) ;  /* 0x0000000400c47947 */ /* 0x000fea0003800000 */
.L_x_118:
        /* <DEDUP_REMOVED lines=9> */
.L_x_125:
        /* <DEDUP_REMOVED lines=26> */
[----:B------:R-:W-:-:S03]  /*35e0*/  IADD3 R12, PT, PT, R12, 0x8, RZ ;  /* 0x000000080c0c7810 */ /* 0x000fc60007ffe0ff */
[----:B------:R-:W-:Y:S01]  /*35f0*/  FFMA R29, R28, R14, R29 ;  /* 0x0000000e1c1d7223 */ /* 0x000fe2000000001d */
[----:B------:R-:W-:Y:S01]  /*3600*/  FADD R14, RZ, R15 ;  /* 0x0000000fff0e7221 */ /* 0x000fe20000000000 */
[----:B------:R-:W-:-:S03]  /*3610*/  ISETP.NE.AND P0, PT, R12, R20, PT ;  /* 0x000000140c00720c */ /* 0x000fc60003f05270 */
[----:B--2---:R-:W-:Y:S01]  /*3620*/  FFMA R29, R14, R16, R29 ;  /* 0x000000100e1d7223 */ /* 0x004fe2000000001d */
[----:B------:R-:W-:-:S04]  /*3630*/  FADD R14, RZ, R17 ;  /* 0x00000011ff0e7221 */ /* 0x000fc80000000000 */
        /* <DEDUP_REMOVED lines=8> */
.L_x_124:
[----:B------:R-:W-:Y:S05]  /*36c0*/  @!P1 BRA `(.L_x_89) ;  /* 0x0000000000fc9947 */ /* 0x000fea0003800000 */
[----:B------:R-:W-:Y:S02]  /*36d0*/  ISETP.GE.U32.AND P0, PT, R23, 0x4, PT ;  /* 0x000000041700780c */ /* 0x000fe40003f06070 */
[----:B------:R-:W-:-:S04]  /*36e0*/  LOP3.LUT R16, R18, 0x3, RZ, 0xc0, !PT ;  /* 0x0000000312107812 */ /* 0x000fc800078ec0ff */
[----:B------:R-:W-:-:S07]  /*36f0*/  ISETP.NE.AND P1, PT, R16, RZ, PT ;  /* 0x000000ff1000720c */ /* 0x000fce0003f25270 */
[----:B------:R-:W-:Y:S06]  /*3700*/  @!P0 BRA `(.L_x_126) ;  /* 0x00000000006c8947 */ /* 0x000fec0003800000 */
[----:B------:R-:W0:Y:S01]  /*3710*/  LDC.64 R10, c[0x0][0x398] ;  /* 0x0000e600ff0a7b82 */ /* 0x000e220000000a00 */
[C---:B------:R-:W-:Y:S01]  /*3720*/  IMAD.IADD R15, R19.reuse, 0x1, R20 ;  /* 0x00000001130f7824 */ /* 0x040fe200078e0214 */
[----:B------:R-:W-:-:S04]  /*3730*/  IADD3 R17, P0, PT, R19, R20, RZ ;  /* 0x0000001413117210 */ /* 0x000fc80007f1e0ff */
[----:B------:R-:W-:Y:S02]  /*3740*/  IADD3.X R22, PT, PT, RZ, RZ, RZ, P0, !PT ;  /* 0x000000ffff167210 */ /* 0x000fe400007fe4ff */
[----:B------:R-:W1:Y:S08]  /*3750*/  LDC.64 R12, c[0x0][0x390] ;  /* 0x0000e400ff0c7b82 */ /* 0x000e700000000a00 */
[----:B------:R-:W2:Y:S01]  /*3760*/  LDC.64 R8, c[0x0][0x390] ;  /* 0x0000e400ff087b82 */ /* 0x000ea20000000a00 */
[----:B0-----:R-:W-:-:S05]  /*3770*/  IMAD.WIDE.U32 R10, R20, 0x4, R10 ;  /* 0x00000004140a7825 */ /* 0x001fca00078e000a */
[----:B------:R-:W3:Y:S01]  /*3780*/  LDG.E R14, desc[UR8][R10.64] ;  /* 0x000000080a0e7981 */ /* 0x000ee2000c1e1900 */
[----:B-1----:R-:W-:-:S03]  /*3790*/  IMAD.WIDE.U32 R12, R15, 0x4, R12 ;  /* 0x000000040f0c7825 */ /* 0x002fc600078e000c */
[----:B------:R-:W4:Y:S04]  /*37a0*/  LDG.E R24, desc[UR8][R10.64+0xc] ;  /* 0x00000c080a187981 */ /* 0x000f28000c1e1900 */
[----:B------:R-:W5:Y:S01]  /*37b0*/  LDG.E R12, desc[UR8][R12.64] ;  /* 0x000000080c0c7981 */ /* 0x000f62000c1e1900 */
[----:B--2---:R-:W-:-:S04]  /*37c0*/  LEA R8, P0, R17, R8, 0x2 ;  /* 0x0000000811087211 */ /* 0x004fc800078010ff */
[----:B------:R-:W-:Y:S02]  /*37d0*/  LEA.HI.X R9, R17, R9, R22, 0x2, P0 ;  /* 0x0000000911097211 */ /* 0x000fe400000f1416 */
[----:B------:R-:W2:Y:S04]  /*37e0*/  LDG.E R17, desc[UR8][R10.64+0x4] ;  /* 0x000004080a117981 */ /* 0x000ea8000c1e1900 */
[----:B------:R-:W4:Y:S04]  /*37f0*/  LDG.E R21, desc[UR8][R8.64+0x4] ;  /* 0x0000040808157981 */ /* 0x000f28000c1e1900 */
[----:B------:R-:W4:Y:S04]  /*3800*/  LDG.E R22, desc[UR8][R10.64+0x8] ;  /* 0x000008080a167981 */ /* 0x000f28000c1e1900 */
[----:B------:R-:W4:Y:S04]  /*3810*/  LDG.E R23, desc[UR8][R8.64+0x8] ;  /* 0x0000080808177981 */ /* 0x000f28000c1e1900 */
[----:B------:R-:W4:Y:S01]  /*3820*/  LDG.E R25, desc[UR8][R8.64+0xc] ;  /* 0x00000c0808197981 */ /* 0x000f22000c1e1900 */
[----:B------:R-:W-:Y:S01]  /*3830*/  IADD3 R20, PT, PT, R20, 0x4, RZ ;  /* 0x0000000414147810 */ /* 0x000fe20007ffe0ff */
[----:B---3--:R-:W-:-:S04]  /*3840*/  FADD R15, RZ, R14 ;  /* 0x0000000eff0f7221 */ /* 0x008fc80000000000 */
[----:B-----5:R-:W-:Y:S01]  /*3850*/  FFMA R15, R15, R12, R0 ;  /* 0x0000000c0f0f7223 */ /* 0x020fe20000000000 */
[----:B--2---:R-:W-:-:S04]  /*3860*/  FADD R0, RZ, R17 ;  /* 0x00000011ff007221 */ /* 0x004fc80000000000 */
[----:B----4-:R-:W-:Y:S01]  /*3870*/  FFMA R0, R0, R21, R15 ;  /* 0x0000001500007223 */ /* 0x010fe2000000000f */
[----:B------:R-:W-:Y:S01]  /*3880*/  FADD R13, RZ, R22 ;  /* 0x00000016ff0d7221 */ /* 0x000fe20000000000 */
[----:B------:R-:W-:-:S03]  /*3890*/  FADD R15, RZ, R24 ;  /* 0x00000018ff0f7221 */ /* 0x000fc60000000000 */
[----:B------:R-:W-:-:S04]  /*38a0*/  FFMA R0, R13, R23, R0 ;  /* 0x000000170d007223 */ /* 0x000fc80000000000 */
[----:B------:R-:W-:-:S07]  /*38b0*/  FFMA R0, R15, R25, R0 ;  /* 0x000000190f007223 */ /* 0x000fce0000000000 */
.L_x_126:
[----:B------:R-:W-:Y:S05]  /*38c0*/  @!P1 BRA `(.L_x_89) ;  /* 0x00000000007c9947 */ /* 0x000fea0003800000 */
[----:B------:R-:W-:Y:S01]  /*38d0*/  ISETP.NE.AND P0, PT, R16, 0x1, PT ;  /* 0x000000011000780c */ /* 0x000fe20003f05270 */
[----:B------:R-:W0:Y:S01]  /*38e0*/  LDC.64 R14, c[0x0][0x398] ;  /* 0x0000e600ff0e7b82 */ /* 0x000e220000000a00 */
[----:B------:R-:W-:-:S04]  /*38f0*/  LOP3.LUT R18, R18, 0x1, RZ, 0xc0, !PT ;  /* 0x0000000112127812 */ /* 0x000fc800078ec0ff */
[----:B------:R-:W-:-:S03]  /*3900*/  ISETP.NE.U32.AND P2, PT, R18, 0x1, PT ;  /* 0x000000011200780c */ /* 0x000fc60003f45070 */
[----:B------:R-:W1:Y:S04]  /*3910*/  LDC.64 R16, c[0x0][0x390] ;  /* 0x0000e400ff107b82 */ /* 0x000e680000000a00 */
[C---:B------:R-:W-:Y:S01]  /*3920*/  @P0 IMAD.IADD R21, R19.reuse, 0x1, R20 ;  /* 0x0000000113150824 */ /* 0x040fe200078e0214 */
[----:B------:R-:W-:-:S03]  /*3930*/  @P0 IADD3 R18, P1, PT, R19, R20, RZ ;  /* 0x0000001413120210 */ /* 0x000fc60007f3e0ff */
[----:B------:R-:W2:Y:S01]  /*3940*/  @P0 LDC.64 R8, c[0x0][0x390] ;  /* 0x0000e400ff080b82 */ /* 0x000ea20000000a00 */
[----:B------:R-:W-:-:S07]  /*3950*/  @P0 IADD3.X R22, PT, PT, RZ, RZ, RZ, P1, !PT ;  /* 0x000000ffff160210 */ /* 0x000fce0000ffe4ff */
[----:B------:R-:W3:Y:S01]  /*3960*/  LDC.64 R10, c[0x0][0x398] ;  /* 0x0000e600ff0a7b82 */ /* 0x000ee20000000a00 */
[C---:B0-----:R-:W-:Y:S01]  /*3970*/  @P0 IMAD.WIDE.U32 R14, R20.reuse, 0x4, R14 ;  /* 0x00000004140e0825 */ /* 0x041fe200078e000e */
[----:B------:R-:W-:-:S06]  /*3980*/  @P0 IADD3 R20, PT, PT, R20, 0x2, RZ ;  /* 0x0000000214140810 */ /* 0x000fcc0007ffe0ff */
[----:B------:R-:W0:Y:S01]  /*3990*/  LDC.64 R12, c[0x0][0x390] ;  /* 0x0000e400ff0c7b82 */ /* 0x000e220000000a00 */
[----:B-1----:R-:W-:Y:S02]  /*39a0*/  @P0 IMAD.WIDE.U32 R16, R21, 0x4, R16 ;  /* 0x0000000415100825 */ /* 0x002fe400078e0010 */
[----:B------:R-:W4:Y:S02]  /*39b0*/  @P0 LDG.E R21, desc[UR8][R14.64] ;  /* 0x000000080e150981 */ /* 0x000f24000c1e1900 */
[----:B------:R-:W-:Y:S02]  /*39c0*/  @!P2 IMAD.IADD R19, R19, 0x1, R20 ;  /* 0x000000011313a824 */ /* 0x000fe400078e0214 */
[----:B------:R-:W5:Y:S01]  /*39d0*/  @P0 LDG.E R16, desc[UR8][R16.64] ;  /* 0x0000000810100981 */ /* 0x000f62000c1e1900 */
[----:B--2---:R-:W-:-:S04]  /*39e0*/  @P0 LEA R8, P1, R18, R8, 0x2 ;  /* 0x0000000812080211 */ /* 0x004fc800078210ff */
[----:B------:R-:W-:Y:S02]  /*39f0*/  @P0 LEA.HI.X R9, R18, R9, R22, 0x2, P1 ;  /* 0x0000000912090211 */ /* 0x000fe400008f1416 */
[----:B------:R-:W2:Y:S01]  /*3a00*/  @P0 LDG.E R18, desc[UR8][R14.64+0x4] ;  /* 0x000004080e120981 */ /* 0x000ea2000c1e1900 */
[----:B---3--:R-:W-:-:S03]  /*3a10*/  @!P2 IMAD.WIDE.U32 R10, R20, 0x4, R10 ;  /* 0x00000004140aa825 */ /* 0x008fc600078e000a */
[----:B------:R-:W3:Y:S04]  /*3a20*/  @P0 LDG.E R8, desc[UR8][R8.64+0x4] ;  /* 0x0000040808080981 */ /* 0x000ee8000c1e1900 */
[----:B------:R-:W3:Y:S01]  /*3a30*/  @!P2 LDG.E R10, desc[UR8][R10.64] ;  /* 0x000000080a0aa981 */ /* 0x000ee2000c1e1900 */
[----:B0-----:R-:W-:-:S06]  /*3a40*/  @!P2 IMAD.WIDE.U32 R12, R19, 0x4, R12 ;  /* 0x00000004130ca825 */ /* 0x001fcc00078e000c */
[----:B------:R-:W3:Y:S01]  /*3a50*/  @!P2 LDG.E R12, desc[UR8][R12.64] ;  /* 0x000000080c0ca981 */ /* 0x000ee2000c1e1900 */
[----:B----4-:R-:W-:-:S04]  /*3a60*/  @P0 FADD R21, RZ, R21 ;  /* 0x00000015ff150221 */ /* 0x010fc80000000000 */
[----:B-----5:R-:W-:Y:S01]  /*3a70*/  @P0 FFMA R21, R21, R16, R0 ;  /* 0x0000001015150223 */ /* 0x020fe20000000000 */
[----:B--2---:R-:W-:-:S04]  /*3a80*/  @P0 FADD R18, RZ, R18 ;  /* 0x00000012ff120221 */ /* 0x004fc80000000000 */
[----:B---3--:R-:W-:Y:S01]  /*3a90*/  @P0 FFMA R0, R18, R8, R21 ;  /* 0x0000000812000223 */ /* 0x008fe20000000015 */
[----:B------:R-:W-:-:S04]  /*3aa0*/  @!P2 FADD R19, RZ, R10 ;  /* 0x0000000aff13a221 */ /* 0x000fc80000000000 */
[----:B------:R-:W-:-:S07]  /*3ab0*/  @!P2 FFMA R0, R19, R12, R0 ;  /* 0x0000000c1300a223 */ /* 0x000fce0000000000 */
.L_x_89:
[----:B------:R-:W0:Y:S08]  /*3ac0*/  LDC.64 R8, c[0x0][0x3a0] ;  /* 0x0000e800ff087b82 */ /* 0x000e300000000a00 */
[----:B------:R-:W1:Y:S01]  /*3ad0*/  LDC R12, c[0x0][0x3b8] ;  /* 0x0000ee00ff0c7b82 */ /* 0x000e620000000800 */
[----:B0-----:R-:W-:-:S04]  /*3ae0*/  ISETP.NE.U32.AND P0, PT, R8, RZ, PT ;  /* 0x000000ff0800720c */ /* 0x001fc80003f05070 */
[----:B------:R-:W-:-:S03]  /*3af0*/  ISETP.NE.AND.EX P0, PT, R9, RZ, PT, P0 ;  /* 0x000000ff0900720c */ /* 0x000fc60003f05300 */
[----:B------:R-:W0:Y:S10]  /*3b00*/  LDC.64 R8, c[0x0][0x3a8] ;  /* 0x0000ea00ff087b82 */ /* 0x000e340000000a00 */
[----:B------:R-:W2:Y:S02]  /*3b10*/  @P0 LDC.64 R10, c[0x0][0x3a0] ;  /* 0x0000e800ff0a0b82 */ /* 0x000ea40000000a00 */
[----:B--2---:R-:W-:-:S06]  /*3b20*/  @P0 IMAD.WIDE.U32 R10, R7, 0x4, R10 ;  /* 0x00000004070a0825 */ /* 0x004fcc00078e000a */
[----:B------:R-:W2:Y:S01]  /*3b30*/  @P0 LDG.E R11, desc[UR8][R10.64] ;  /* 0x000000080a0b0981 */ /* 0x000ea2000c1e1900 */
[----:B-1----:R-:W-:-:S04]  /*3b40*/  IMAD R2, R2, R12, R7 ;  /* 0x0000000c02027224 */ /* 0x002fc800078e0207 */
[----:B------:R-:W-:-:S05]  /*3b50*/  IMAD R3, R3, R2, R2 ;  /* 0x0000000203037224 */ /* 0x000fca00078e0202 */
[----:B------:R-:W-:-:S05]  /*3b60*/  IADD3 R4, PT, PT, R4, R3, RZ ;  /* 0x0000000304047210 */ /* 0x000fca0007ffe0ff */
[----:B------:R-:W-:-:S05]  /*3b70*/  IMAD R5, R5, R4, R4 ;  /* 0x0000000405057224 */ /* 0x000fca00078e0204 */
[----:B------:R-:W-:-:S05]  /*3b80*/  IADD3 R5, PT, PT, R6, R5, RZ ;  /* 0x0000000506057210 */ /* 0x000fca0007ffe0ff */
[----:B0-----:R-:W-:-:S04]  /*3b90*/  IMAD.WIDE R8, R5, 0x4, R8 ;  /* 0x0000000405087825 */ /* 0x001fc800078e0208 */
[----:B--2---:R-:W-:-:S05]  /*3ba0*/  @P0 FADD R0, R0, R11 ;  /* 0x0000000b00000221 */ /* 0x004fca0000000000 */
[----:B------:R-:W-:Y:S01]  /*3bb0*/  STG.E desc[UR8][R8.64], R0 ;  /* 0x0000000008007986 */ /* 0x000fe2000c101908 */
[----:B------:R-:W-:Y:S05]  /*3bc0*/  EXIT ;  /* 0x000000000000794d */ /* 0x000fea0003800000 */
.L_x_127:
        /* <DEDUP_REMOVED lines=11> */
.L_x_182:


//--------------------- .text.pointwise_conv2d_forward --------------------------
	.section	.text.pointwise_conv2d_forward,"ax",@progbits
	.align	128
        .global         pointwise_conv2d_forward
        .type           pointwise_conv2d_forward,@function
        .size           pointwise_conv2d_forward,(.L_x_183 - pointwise_conv2d_forward)
        .other          pointwise_conv2d_forward,@"STO_CUDA_ENTRY STV_DEFAULT"
pointwise_conv2d_forward:
.text.pointwise_conv2d_forward:
[----:B------:R-:W-:Y:S08]  /*0000*/  LDC R1, c[0x0][0x37c] ;  /* 0x0000df00ff017b82 */ /* 0x000ff00000000800 */
[----:B------:R-:W0:Y:S01]  /*0010*/  LDC.64 R2, c[0x0][0x3a8] ;  /* 0x0000ea00ff027b82 */ /* 0x000e220000000a00 */
[----:B------:R-:W1:Y:S01]  /*0020*/  S2R R9, SR_TID.Y ;  /* 0x0000000000097919 */ /* 0x000e620000002200 */
[----:B------:R-:W2:Y:S01]  /*0030*/  LDCU UR7, c[0x0][0x3b0] ;  /* 0x00007600ff0777ac */ /* 0x000ea20008000800 */
[----:B------:R-:W3:Y:S05]  /*0040*/  LDCU UR8, c[0x0][0x3a0] ;  /* 0x00007400ff0877ac */ /* 0x000eea0008000800 */
[----:B------:R-:W-:Y:S08]  /*0050*/  S2UR UR6, SR_CTAID.Z ;  /* 0x00000000000679c3 */ /* 0x000ff00000002700 */
[----:B------:R-:W4:Y:S01]  /*0060*/  LDC R14, c[0x0][0x360] ;  /* 0x0000d800ff0e7b82 */ /* 0x000f220000000800 */
[----:B0-----:R-:W0:Y:S07]  /*0070*/  I2F.U32.RP R0, R2 ;  /* 0x0000000200007306 */ /* 0x001e2e0000209000 */
[----:B------:R-:W1:Y:S01]  /*0080*/  S2UR UR5, SR_CTAID.Y ;  /* 0x00000000000579c3 */ /* 0x000e620000002600 */
[----:B------:R-:W-:-:S07]  /*0090*/  ISETP.NE.U32.AND P2, PT, R2, RZ, PT ;  /* 0x000000ff0200720c */ /* 0x000fce0003f45070 */
[----:B------:R-:W4:Y:S01]  /*00a0*/  S2UR UR4, SR_CTAID.X ;  /* 0x00000000000479c3 */ /* 0x000f220000002500 */
[----:B0-----:R-:W0:Y:S02]  /*00b0*/  MUFU.RCP R0, R0 ;  /* 0x0000000000007308 */ /* 0x001e240000001000 */
[----:B0-----:R-:W-:-:S05]  /*00c0*/  IADD3 R4, PT, PT, R0, 0xffffffe, RZ ;  /* 0x0ffffffe00047810 */ /* 0x001fca0007ffe0ff */
[----:B------:R-:W1:Y:S01]  /*00d0*/  LDC R0, c[0x0][0x364] ;  /* 0x0000d900ff007b82 */ /* 0x000e620000000800 */
[----:B------:R0:W5:Y:S02]  /*00e0*/  F2I.FTZ.U32.TRUNC.NTZ R5, R4 ;  /* 0x0000000400057305 */ /* 0x000164000021f000 */
[----:B0-----:R-:W-:Y:S01]  /*00f0*/  HFMA2 R4, -RZ, RZ, 0, 0 ;  /* 0x00000000ff047431 */ /* 0x001fe200000001ff */
[----:B-----5:R-:W-:-:S05]  /*0100*/  IADD3 R7, PT, PT, RZ, -R5, RZ ;  /* 0x80000005ff077210 */ /* 0x020fca0007ffe0ff */
[----:B------:R-:W-:Y:S02]  /*0110*/  IMAD R7, R7, R2, RZ ;  /* 0x0000000207077224 */ /* 0x000fe400078e02ff */
[----:B-1----:R-:W-:Y:S02]  /*0120*/  IMAD R0, R0, UR5, R9 ;  /* 0x0000000500007c24 */ /* 0x002fe4000f8e0209 */
[----:B------:R-:W-:Y:S02]  /*0130*/  IMAD.HI.U32 R5, R5, R7, R4 ;  /* 0x0000000705057227 */ /* 0x000fe400078e0004 */
[----:B------:R-:W4:Y:S04]  /*0140*/  S2R R7, SR_TID.X ;  /* 0x0000000000077919 */ /* 0x000f280000002100 */
[----:B------:R-:W-:-:S05]  /*0150*/  IMAD.HI.U32 R15, R5, UR6, RZ ;  /* 0x00000006050f7c27 */ /* 0x000fca000f8e00ff */
[----:B------:R-:W-:-:S05]  /*0160*/  IADD3 R5, PT, PT, -R15, RZ, RZ ;  /* 0x000000ff0f057210 */ /* 0x000fca0007ffe1ff */
[----:B------:R-:W-:-:S05]  /*0170*/  IMAD R5, R2, R5, UR6 ;  /* 0x0000000602057e24 */ /* 0x000fca000f8e0205 */
[----:B------:R-:W-:-:S13]  /*0180*/  ISETP.GE.U32.AND P0, PT, R5, R2, PT ;  /* 0x000000020500720c */ /* 0x000fda0003f06070 */
[-C--:B------:R-:W-:Y:S01]  /*0190*/  @P0 IADD3 R5, PT, PT, R5, -R2.reuse, RZ ;  /* 0x8000000205050210 */ /* 0x080fe20007ffe0ff */
[----:B----4-:R-:W-:Y:S01]  /*01a0*/  IMAD R14, R14, UR4, R7 ;  /* 0x000000040e0e7c24 */ /* 0x010fe2000f8e0207 */
[----:B------:R-:W-:Y:S02]  /*01b0*/  @P0 IADD3 R15, PT, PT, R15, 0x1, RZ ;  /* 0x000000010f0f0810 */ /* 0x000fe40007ffe0ff */
[----:B------:R-:W-:Y:S02]  /*01c0*/  ISETP.GE.U32.AND P1, PT, R5, R2, PT ;  /* 0x000000020500720c */ /* 0x000fe40003f26070 */
[----:B------:R-:W-:-:S04]  /*01d0*/  ISETP.GE.AND P0, PT, R0, R3, PT ;  /* 0x000000030000720c */ /* 0x000fc80003f06270 */
[----:B--2---:R-:W-:-:S07]  /*01e0*/  ISETP.GE.OR P0, PT, R14, UR7, P0 ;  /* 0x000000070e007c0c */ /* 0x004fce0008706670 */
[----:B------:R-:W-:Y:S02]  /*01f0*/  @P1 IADD3 R15, PT, PT, R15, 0x1, RZ ;  /* 0x000000010f0f1810 */ /* 0x000fe40007ffe0ff */
[----:B------:R-:W-:-:S04]  /*0200*/  @!P2 LOP3.LUT R15, RZ, R2, RZ, 0x33, !PT ;  /* 0x00000002ff0fa212 */ /* 0x000fc800078e33ff */
[----:B------:R-:W-:-:S05]  /*0210*/  IADD3 R17, PT, PT, -R15, RZ, RZ ;  /* 0x000000ff0f117210 */ /* 0x000fca0007ffe1ff */
[----:B------:R-:W-:-:S05]  /*0220*/  IMAD R17, R2, R17, UR6 ;  /* 0x0000000602117e24 */ /* 0x000fca000f8e0211 */
[----:B------:R-:W-:-:S04]  /*0230*/  ISETP.GE.OR P0, PT, R17, R2, P0 ;  /* 0x000000021100720c */ /* 0x000fc80000706670 */
[----:B---3--:R-:W-:-:S13]  /*0240*/  ISETP.GE.OR P0, PT, R15, UR8, P0 ;  /* 0x000000080f007c0c */ /* 0x008fda0008706670 */
[----:B------:R-:W-:Y:S05]  /*0250*/  @P0 EXIT ;  /* 0x000000000000094d */ /* 0x000fea0003800000 */
[----:B------:R-:W0:Y:S01]  /*0260*/  LDCU UR10, c[0x0][0x3a4] ;  /* 0x00007480ff0a77ac */ /* 0x000e220008000800 */
[----:B------:R-:W-:Y:S01]  /*0270*/  MOV R8, RZ ;  /* 0x000000ff00087202 */ /* 0x000fe20000000f00 */
[----:B------:R-:W1:Y:S01]  /*0280*/  LDCU.64 UR8, c[0x0][0x358] ;  /* 0x00006b00ff0877ac */ /* 0x000e620008000a00 */
[----:B0-----:R-:W-:-:S09]  /*0290*/  UISETP.GE.AND UP0, UPT, UR10, 0x1, UPT ;  /* 0x000000010a00788c */ /* 0x001fd2000bf06270 */
[----:B-1----:R-:W-:Y:S05]  /*02a0*/  BRA.U !UP0, `(.L_x_128) ;  /* 0x0000000908547547 */ /* 0x002fea000b800000 */
[----:B------:R-:W-:Y:S01]  /*02b0*/  UISETP.GE.U32.AND UP1, UPT, UR10, 0x8, UPT ;  /* 0x000000080a00788c */ /* 0x000fe2000bf26070 */
[----:B------:R-:W-:Y:S01]  /*02c0*/  HFMA2 R18, -RZ, RZ, 0, 0 ;  /* 0x00000000ff127431 */ /* 0x000fe200000001ff */
[----:B------:R-:W-:Y:S02]  /*02d0*/  ULOP3.LUT UR4, UR10, 0x7, URZ, 0xc0, !UPT ;  /* 0x000000070a047892 */ /* 0x000fe4000f8ec0ff */
[----:B------:R-:W-:Y:S01]  /*02e0*/  IMAD R19, R17, UR10, RZ ;  /* 0x0000000a11137c24 */ /* 0x000fe2000f8e02ff */
[----:B------:R-:W-:Y:S01]  /*02f0*/  MOV R8, RZ ;  /* 0x000000ff00087202 */ /* 0x000fe20000000f00 */
[----:B------:R-:W-:-:S03]  /*0300*/  UISETP.NE.AND UP0, UPT, UR4, URZ, UPT ;  /* 0x000000ff0400728c */ /* 0x000fc6000bf05270 */
[----:B------:R-:W-:Y:S08]  /*0310*/  BRA.U !UP1, `(.L_x_129) ;  /* 0x0000000109f87547 */ /* 0x000ff0000b800000 */
[----:B------:R-:W-:Y:S01]  /*0320*/  ULOP3.LUT UR5, UR10, 0x7ffffff8, URZ, 0xc0, !UPT ;  /* 0x7ffffff80a057892 */ /* 0x000fe2000f8ec0ff */
[----:B------:R-:W-:Y:S02]  /*0330*/  MOV R8, RZ ;  /* 0x000000ff00087202 */ /* 0x000fe40000000f00 */
[----:B------:R-:W-:Y:S01]  /*0340*/  MOV R16, RZ ;  /* 0x000000ff00107202 */ /* 0x000fe20000000f00 */
[----:B------:R-:W-:Y:S02]  /*0350*/  UIADD3 UR6, UPT, UPT, -UR5, URZ, URZ ;  /* 0x000000ff05067290 */ /* 0x000fe4000fffe1ff */
[----:B------:R-:W-:-:S10]  /*0360*/  MOV R18, UR5 ;  /* 0x0000000500127c02 */ /* 0x000fd40008000f00 */
.L_x_130:
[----:B------:R-:W0:Y:S01]  /*0370*/  LDC.64 R4, c[0x0][0x388] ;  /* 0x0000e200ff047b82 */ /* 0x000e220000000a00 */
[----:B------:R-:W-:Y:S01]  /*0380*/  IMAD R9, R15, UR10, R16 ;  /* 0x0000000a0f097c24 */ /* 0x000fe2000f8e0210 */
[----:B------:R-:W-:-:S03]  /*0390*/  IADD3 R11, PT, PT, R19, R16, RZ ;  /* 0x00000010130b7210 */ /* 0x000fc60007ffe0ff */
[----:B------:R-:W-:-:S03]  /*03a0*/  IMAD R9, R9, R3, R0 ;  /* 0x0000000309097224 */ /* 0x000fc600078e0200 */
[----:B------:R-:W1:Y:S01]  /*03b0*/  LDC.64 R6, c[0x0][0x380] ;  /* 0x0000e000ff067b82 */ /* 0x000e620000000a00 */
[C---:B------:R-:W-:Y:S01]  /*03c0*/  IMAD R23, R9.reuse, UR7, R14 ;  /* 0x0000000709177c24 */ /* 0x040fe2000f8e020e */
[----:B------:R-:W-:Y:S01]  /*03d0*/  IADD3 R12, PT, PT, R9, R3, RZ ;  /* 0x00000003090c7210 */ /* 0x000fe20007ffe0ff */
[----:B0-----:R-:W-:-:S04]  /*03e0*/  IMAD.WIDE.U32 R4, R11, 0x4, R4 ;  /* 0x000000040b047825 */ /* 0x001fc800078e0004 */
[----:B------:R-:W-:Y:S01]  /*03f0*/  IMAD R11, R12, UR7, R14 ;  /* 0x000000070c0b7c24 */ /* 0x000fe2000f8e020e */
[----:B------:R-:W2:Y:S01]  /*0400*/  LDG.E R9, desc[UR8][R4.64] ;  /* 0x0000000804097981 */ /* 0x000ea2000c1e1900 */
[----:B-1----:R-:W-:-:S03]  /*0410*/  IMAD.WIDE R22, R23, 0x4, R6 ;  /* 0x0000000417167825 */ /* 0x002fc600078e0206 */
[----:B------:R-:W3:Y:S01]  /*0420*/  LDG.E R24, desc[UR8][R4.64+0x4] ;  /* 0x0000040804187981 */ /* 0x000ee2000c1e1900 */
[----:B------:R-:W-:-:S03]  /*0430*/  IMAD.WIDE R10, R11, 0x4, R6 ;  /* 0x000000040b0a7825 */ /* 0x000fc600078e0206 */
[----:B------:R-:W2:Y:S04]  /*0440*/  LDG.E R23, desc[UR8][R22.64] ;  /* 0x0000000816177981 */ /* 0x000ea8000c1e1900 */
[----:B------:R-:W3:Y:S01]  /*0450*/  LDG.E R11, desc[UR8][R10.64] ;  /* 0x000000080a0b7981 */ /* 0x000ee2000c1e1900 */
[----:B------:R-:W-:-:S04]  /*0460*/  IADD3 R12, PT, PT, R12, R3, RZ ;  /* 0x000000030c0c7210 */ /* 0x000fc80007ffe0ff */
[C---:B------:R-:W-:Y:S01]  /*0470*/  IADD3 R13, PT, PT, R12.reuse, R3, RZ ;  /* 0x000000030c0d7210 */ /* 0x040fe20007ffe0ff */
[----:B------:R-:W-:-:S03]  /*0480*/  IMAD R21, R12, UR7, R14 ;  /* 0x000000070c157c24 */ /* 0x000fc6000f8e020e */
[----:B------:R-:W-:Y:S01]  /*0490*/  IADD3 R26, PT, PT, R13, R3, RZ ;  /* 0x000000030d1a7210 */ /* 0x000fe20007ffe0ff */
[----:B------:R-:W-:-:S04]  /*04a0*/  IMAD.WIDE R20, R21, 0x4, R6 ;  /* 0x0000000415147825 */ /* 0x000fc800078e0206 */
[----:B------:R-:W-:Y:S02]  /*04b0*/  IMAD R25, R13, UR7, R14 ;  /* 0x000000070d197c24 */ /* 0x000fe4000f8e020e */
[----:B------:R-:W4:Y:S02]  /*04c0*/  LDG.E R20, desc[UR8][R20.64] ;  /* 0x0000000814147981 */ /* 0x000f24000c1e1900 */
[----:B------:R-:W-:Y:S02]  /*04d0*/  IMAD.WIDE R12, R25, 0x4, R6 ;  /* 0x00000004190c7825 */ /* 0x000fe400078e0206 */
[----:B------:R-:W5:Y:S04]  /*04e0*/  LDG.E R25, desc[UR8][R4.64+0xc] ;  /* 0x00000c0804197981 */ /* 0x000f68000c1e1900 */
[----:B------:R0:W5:Y:S04]  /*04f0*/  LDG.E R22, desc[UR8][R12.64] ;  /* 0x000000080c167981 */ /* 0x000168000c1e1900 */
[----:B------:R-:W5:Y:S01]  /*0500*/  LDG.E R21, desc[UR8][R4.64+0x10] ;  /* 0x0000100804157981 */ /* 0x000f62000c1e1900 */
[----:B--2---:R-:W-:Y:S01]  /*0510*/  FFMA R8, R23, R9, R8 ;  /* 0x0000000917087223 */ /* 0x004fe20000000008 */
[----:B------:R-:W-:-:S03]  /*0520*/  IADD3 R9, PT, PT, R26, R3, RZ ;  /* 0x000000031a097210 */ /* 0x000fc60007ffe0ff */
[----:B---3--:R-:W-:Y:S01]  /*0530*/  FFMA R23, R11, R24, R8 ;  /* 0x000000180b177223 */ /* 0x008fe20000000008 */
[--C-:B------:R-:W-:Y:S01]  /*0540*/  IMAD R11, R26, UR7, R14.reuse ;  /* 0x000000071a0b7c24 */ /* 0x100fe2000f8e020e */
[----:B------:R-:W4:Y:S01]  /*0550*/  LDG.E R24, desc[UR8][R4.64+0x8] ;  /* 0x0000080804187981 */ /* 0x000f22000c1e1900 */
[CC--:B------:R-:W-:Y:S01]  /*0560*/  IADD3 R26, PT, PT, R9.reuse, R3.reuse, RZ ;  /* 0x00000003091a7210 */ /* 0x0c0fe20007ffe0ff */
[----:B------:R-:W-:Y:S02]  /*0570*/  IMAD R9, R9, UR7, R14 ;  /* 0x0000000709097c24 */ /* 0x000fe4000f8e020e */
[----:B------:R-:W-:Y:S01]  /*0580*/  IMAD.WIDE R10, R11, 0x4, R6 ;  /* 0x000000040b0a7825 */ /* 0x000fe200078e0206 */
[----:B------:R-:W-:-:S03]  /*0590*/  IADD3 R29, PT, PT, R26, R3, RZ ;  /* 0x000000031a1d7210 */ /* 0x000fc60007ffe0ff */
[----:B------:R-:W-:Y:S02]  /*05a0*/  IMAD R27, R26, UR7, R14 ;  /* 0x000000071a1b7c24 */ /* 0x000fe4000f8e020e */
[--C-:B------:R-:W-:Y:S01]  /*05b0*/  IMAD.WIDE R8, R9, 0x4, R6.reuse ;  /* 0x0000000409087825 */ /* 0x100fe200078e0206 */
[----:B------:R-:W2:Y:S03]  /*05c0*/  LDG.E R10, desc[UR8][R10.64] ;  /* 0x000000080a0a7981 */ /* 0x000ea6000c1e1900 */
[----:B0-----:R-:W-:Y:S01]  /*05d0*/  IMAD.WIDE R12, R27, 0x4, R6 ;  /* 0x000000041b0c7825 */ /* 0x001fe200078e0206 */
[----:B------:R-:W3:Y:S03]  /*05e0*/  LDG.E R26, desc[UR8][R4.64+0x1c] ;  /* 0x00001c08041a7981 */ /* 0x000ee6000c1e1900 */
[----:B------:R-:W-:Y:S01]  /*05f0*/  IMAD R29, R29, UR7, R14 ;  /* 0x000000071d1d7c24 */ /* 0x000fe2000f8e020e */
[----:B------:R-:W3:Y:S04]  /*0600*/  LDG.E R8, desc[UR8][R8.64] ;  /* 0x0000000808087981 */ /* 0x000ee8000c1e1900 */
[----:B------:R-:W3:Y:S01]  /*0610*/  LDG.E R27, desc[UR8][R4.64+0x14] ;  /* 0x00001408041b7981 */ /* 0x000ee2000c1e1900 */
[----:B------:R-:W-:-:S03]  /*0620*/  IMAD.WIDE R6, R29, 0x4, R6 ;  /* 0x000000041d067825 */ /* 0x000fc600078e0206 */
[----:B------:R-:W3:Y:S04]  /*0630*/  LDG.E R12, desc[UR8][R12.64] ;  /* 0x000000080c0c7981 */ /* 0x000ee8000c1e1900 */
[----:B------:R-:W3:Y:S04]  /*0640*/  LDG.E R29, desc[UR8][R4.64+0x18] ;  /* 0x00001808041d7981 */ /* 0x000ee8000c1e1900 */
[----:B------:R-:W3:Y:S01]  /*0650*/  LDG.E R6, desc[UR8][R6.64] ;  /* 0x0000000806067981 */ /* 0x000ee2000c1e1900 */
[----:B------:R-:W-:-:S04]  /*0660*/  UIADD3 UR6, UPT, UPT, UR6, 0x8, URZ ;  /* 0x0000000806067890 */ /* 0x000fc8000fffe0ff */
[----:B------:R-:W-:Y:S01]  /*0670*/  UISETP.NE.AND UP1, UPT, UR6, URZ, UPT ;  /* 0x000000ff0600728c */ /* 0x000fe2000bf25270 */
[----:B------:R-:W-:Y:S01]  /*0680*/  IADD3 R16, PT, PT, R16, 0x8, RZ ;  /* 0x0000000810107810 */ /* 0x000fe20007ffe0ff */
[----:B----4-:R-:W-:-:S04]  /*0690*/  FFMA R23, R20, R24, R23 ;  /* 0x0000001814177223 */ /* 0x010fc80000000017 */
[----:B-----5:R-:W-:-:S04]  /*06a0*/  FFMA R23, R22, R25, R23 ;  /* 0x0000001916177223 */ /* 0x020fc80000000017 */
[----:B--2---:R-:W-:-:S04]  /*06b0*/  FFMA R21, R10, R21, R23 ;  /* 0x000000150a157223 */ /* 0x004fc80000000017 */
[----:B---3--:R-:W-:-:S04]  /*06c0*/  FFMA R21, R8, R27, R21 ;  /* 0x0000001b08157223 */ /* 0x008fc80000000015 */
[----:B------:R-:W-:-:S04]  /*06d0*/  FFMA R21, R12, R29, R21 ;  /* 0x0000001d0c157223 */ /* 0x000fc80000000015 */
[----:B------:R-:W-:Y:S01]  /*06e0*/  FFMA R8, R6, R26, R21 ;  /* 0x0000001a06087223 */ /* 0x000fe20000000015 */
[----:B------:R-:W-:Y:S06]  /*06f0*/  BRA.U UP1, `(.L_x_130) ;  /* 0xfffffffd011c7547 */ /* 0x000fec000b83ffff */
.L_x_129:
[----:B------:R-:W-:Y:S05]  /*0700*/  BRA.U !UP0, `(.L_x_128) ;  /* 0x00000005083c7547 */ /* 0x000fea000b800000 */
[----:B------:R-:W-:Y:S02]  /*0710*/  UISETP.GE.U32.AND UP0, UPT, UR4, 0x4, UPT ;  /* 0x000000040400788c */ /* 0x000fe4000bf06070 */
[----:B------:R-:W-:-:S04]  /*0720*/  ULOP3.LUT UR5, UR10, 0x3, URZ, 0xc0, !UPT ;  /* 0x000000030a057892 */ /* 0x000fc8000f8ec0ff */
[----:B------:R-:W-:-:S03]  /*0730*/  UISETP.NE.AND UP1, UPT, UR5, URZ, UPT ;  /* 0x000000ff0500728c */ /* 0x000fc6000bf25270 */
[----:B------:R-:W-:Y:S08]  /*0740*/  BRA.U !UP0, `(.L_x_131) ;  /* 0x00000001088c7547 */ /* 0x000ff0000b800000 */
[----:B------:R-:W0:Y:S01]  /*0750*/  LDC.64 R20, c[0x0][0x388] ;  /* 0x0000e200ff147b82 */ /* 0x000e220000000a00 */
[----:B------:R-:W-:Y:S01]  /*0760*/  IMAD R9, R15, UR10, R18 ;  /* 0x0000000a0f097c24 */ /* 0x000fe2000f8e0212 */
[CC--:B------:R-:W-:Y:S02]  /*0770*/  IADD3 R11, PT, PT, R19.reuse, R18.reuse, RZ ;  /* 0x00000012130b7210 */ /* 0x0c0fe40007ffe0ff */
[----:B------:R-:W-:Y:S01]  /*0780*/  IADD3 R16, P0, PT, R19, R18, RZ ;  /* 0x0000001213107210 */ /* 0x000fe20007f1e0ff */
[----:B------:R-:W-:-:S03]  /*0790*/  IMAD R10, R9, R3, R0 ;  /* 0x00000003090a7224 */ /* 0x000fc600078e0200 */
[----:B------:R-:W1:Y:S08]  /*07a0*/  LDC.64 R6, c[0x0][0x380] ;  /* 0x0000e000ff067b82 */ /* 0x000e700000000a00 */
[----:B------:R-:W2:Y:S01]  /*07b0*/  LDC.64 R4, c[0x0][0x388] ;  /* 0x0000e200ff047b82 */ /* 0x000ea20000000a00 */
[C---:B------:R-:W-:Y:S02]  /*07c0*/  IMAD R13, R10.reuse, UR7, R14 ;  /* 0x000000070a0d7c24 */ /* 0x040fe4000f8e020e */
[----:B0-----:R-:W-:Y:S01]  /*07d0*/  IMAD.WIDE.U32 R20, R11, 0x4, R20 ;  /* 0x000000040b147825 */ /* 0x001fe200078e0014 */
[----:B------:R-:W-:-:S02]  /*07e0*/  IADD3 R11, PT, PT, R10, R3, RZ ;  /* 0x000000030a0b7210 */ /* 0x000fc40007ffe0ff */
[----:B------:R-:W-:Y:S02]  /*07f0*/  IADD3.X R24, PT, PT, RZ, RZ, RZ, P0, !PT ;  /* 0x000000ffff187210 */ /* 0x000fe400007fe4ff */
[CC--:B------:R-:W-:Y:S01]  /*0800*/  IADD3 R22, PT, PT, R11.reuse, R3.reuse, RZ ;  /* 0x000000030b167210 */ /* 0x0c0fe20007ffe0ff */
[----:B------:R-:W-:Y:S01]  /*0810*/  IMAD R23, R11, UR7, R14 ;  /* 0x000000070b177c24 */ /* 0x000fe2000f8e020e */
[----:B------:R0:W3:Y:S01]  /*0820*/  LDG.E R9, desc[UR8][R20.64] ;  /* 0x0000000814097981 */ /* 0x0000e2000c1e1900 */
[----:B-1----:R-:W-:Y:S01]  /*0830*/  IMAD.WIDE R12, R13, 0x4, R6 ;  /* 0x000000040d0c7825 */ /* 0x002fe200078e0206 */
[----:B------:R-:W-:-:S03]  /*0840*/  IADD3 R25, PT, PT, R22, R3, RZ ;  /* 0x0000000316197210 */ /* 0x000fc60007ffe0ff */
[----:B------:R-:W-:Y:S02]  /*0850*/  IMAD.WIDE R10, R23, 0x4, R6 ;  /* 0x00000004170a7825 */ /* 0x000fe400078e0206 */
[----:B------:R-:W3:Y:S01]  /*0860*/  LDG.E R13, desc[UR8][R12.64] ;  /* 0x000000080c0d7981 */ /* 0x000ee2000c1e1900 */
[----:B--2---:R-:W-:Y:S01]  /*0870*/  LEA R4, P0, R16, R4, 0x2 ;  /* 0x0000000410047211 */ /* 0x004fe200078010ff */
[----:B------:R-:W-:Y:S02]  /*0880*/  IMAD R23, R22, UR7, R14 ;  /* 0x0000000716177c24 */ /* 0x000fe4000f8e020e */
[----:B------:R-:W2:Y:S01]  /*0890*/  LDG.E R10, desc[UR8][R10.64] ;  /* 0x000000080a0a7981 */ /* 0x000ea2000c1e1900 */
[----:B------:R-:W-:Y:S01]  /*08a0*/  LEA.HI.X R5, R16, R5, R24, 0x2, P0 ;  /* 0x0000000510057211 */ /* 0x000fe200000f1418 */
[----:B------:R-:W-:Y:S02]  /*08b0*/  IMAD R25, R25, UR7, R14 ;  /* 0x0000000719197c24 */ /* 0x000fe4000f8e020e */
[----:B0-----:R-:W-:-:S02]  /*08c0*/  IMAD.WIDE R20, R23, 0x4, R6 ;  /* 0x0000000417147825 */ /* 0x001fc400078e0206 */
[----:B------:R-:W2:Y:S02]  /*08d0*/  LDG.E R16, desc[UR8][R4.64+0x4] ;  /* 0x0000040804107981 */ /* 0x000ea4000c1e1900 */
[----:B------:R-:W-:Y:S02]  /*08e0*/  IMAD.WIDE R6, R25, 0x4, R6 ;  /* 0x0000000419067825 */ /* 0x000fe400078e0206 */
[----:B------:R-:W4:Y:S04]  /*08f0*/  LDG.E R20, desc[UR8][R20.64] ;  /* 0x0000000814147981 */ /* 0x000f28000c1e1900 */
[----:B------:R-:W4:Y:S04]  /*0900*/  LDG.E R22, desc[UR8][R4.64+0x8] ;  /* 0x0000080804167981 */ /* 0x000f28000c1e1900 */
[----:B------:R-:W5:Y:S04]  /*0910*/  LDG.E R6, desc[UR8][R6.64] ;  /* 0x0000000806067981 */ /* 0x000f68000c1e1900 */
[----:B------:R-:W5:Y:S01]  /*0920*/  LDG.E R23, desc[UR8][R4.64+0xc] ;  /* 0x00000c0804177981 */ /* 0x000f62000c1e1900 */
[----:B------:R-:W-:Y:S01]  /*0930*/  IADD3 R18, PT, PT, R18, 0x4, RZ ;  /* 0x0000000412127810 */ /* 0x000fe20007ffe0ff */
[----:B---3--:R-:W-:-:S04]  /*0940*/  FFMA R9, R13, R9, R8 ;  /* 0x000000090d097223 */ /* 0x008fc80000000008 */
[----:B--2---:R-:W-:-:S04]  /*0950*/  FFMA R9, R10, R16, R9 ;  /* 0x000000100a097223 */ /* 0x004fc80000000009 */
[----:B----4-:R-:W-:-:S04]  /*0960*/  FFMA R9, R20, R22, R9 ;  /* 0x0000001614097223 */ /* 0x010fc80000000009 */
[----:B-----5:R-:W-:-:S07]  /*0970*/  FFMA R8, R6, R23, R9 ;  /* 0x0000001706087223 */ /* 0x020fce0000000009 */
.L_x_131:
[----:B------:R-:W-:Y:S05]  /*0980*/  BRA.U !UP1, `(.L_x_128) ;  /* 0x00000001099c7547 */ /* 0x000fea000b800000 */
[----:B------:R-:W-:Y:S02]  /*0990*/  UISETP.NE.AND UP0, UPT, UR5, 0x1, UPT ;  /* 0x000000010500788c */ /* 0x000fe4000bf05270 */
[----:B------:R-:W-:-:S04]  /*09a0*/  ULOP3.LUT UR4, UR10, 0x1, URZ, 0xc0, !UPT ;  /* 0x000000010a047892 */ /* 0x000fc8000f8ec0ff */
[----:B------:R-:W-:-:S03]  /*09b0*/  UISETP.NE.U32.AND UP1, UPT, UR4, 0x1, UPT ;  /* 0x000000010400788c */ /* 0x000fc6000bf25070 */
[----:B------:R-:W-:Y:S08]  /*09c0*/  BRA.U !UP0, `(.L_x_132) ;  /* 0x00000001085c7547 */ /* 0x000ff0000b800000 */
[----:B------:R-:W0:Y:S01]  /*09d0*/  LDC.64 R10, c[0x0][0x388] ;  /* 0x0000e200ff0a7b82 */ /* 0x000e220000000a00 */
[----:B------:R-:W-:Y:S01]  /*09e0*/  IMAD R9, R15, UR10, R18 ;  /* 0x0000000a0f097c24 */ /* 0x000fe2000f8e0212 */
[CC--:B------:R-:W-:Y:S02]  /*09f0*/  IADD3 R13, PT, PT, R19.reuse, R18.reuse, RZ ;  /* 0x00000012130d7210 */ /* 0x0c0fe40007ffe0ff */
[----:B------:R-:W-:Y:S01]  /*0a00*/  IADD3 R16, P0, PT, R19, R18, RZ ;  /* 0x0000001213107210 */ /* 0x000fe20007f1e0ff */
[----:B------:R-:W-:-:S03]  /*0a10*/  IMAD R9, R9, R3, R0 ;  /* 0x0000000309097224 */ /* 0x000fc600078e0200 */
[----:B------:R-:W1:Y:S02]  /*0a20*/  LDC.64 R4, c[0x0][0x380] ;  /* 0x0000e000ff047b82 */ /* 0x000e640000000a00 */
[----:B------:R-:W-:-:S05]  /*0a30*/  IADD3 R21, PT, PT, R9, R3, RZ ;  /* 0x0000000309157210 */ /* 0x000fca0007ffe0ff */
[----:B------:R-:W-:Y:S01]  /*0a40*/  IMAD R21, R21, UR7, R14 ;  /* 0x0000000715157c24 */ /* 0x000fe2000f8e020e */
[----:B------:R-:W2:Y:S01]  /*0a50*/  LDC.64 R6, c[0x0][0x388] ;  /* 0x0000e200ff067b82 */ /* 0x000ea20000000a00 */
[----:B0-----:R-:W-:-:S04]  /*0a60*/  IMAD.WIDE.U32 R10, R13, 0x4, R10 ;  /* 0x000000040d0a7825 */ /* 0x001fc800078e000a */
[----:B------:R-:W-:Y:S01]  /*0a70*/  IMAD R13, R9, UR7, R14 ;  /* 0x00000007090d7c24 */ /* 0x000fe2000f8e020e */
[----:B------:R-:W-:Y:S01]  /*0a80*/  IADD3.X R9, PT, PT, RZ, RZ, RZ, P0, !PT ;  /* 0x000000ffff097210 */ /* 0x000fe200007fe4ff */
[----:B------:R-:W3:Y:S02]  /*0a90*/  LDG.E R10, desc[UR8][R10.64] ;  /* 0x000000080a0a7981 */ /* 0x000ee4000c1e1900 */
[----:B-1----:R-:W-:-:S04]  /*0aa0*/  IMAD.WIDE R12, R13, 0x4, R4 ;  /* 0x000000040d0c7825 */ /* 0x002fc800078e0204 */
[----:B------:R-:W-:Y:S02]  /*0ab0*/  IMAD.WIDE R4, R21, 0x4, R4 ;  /* 0x0000000415047825 */ /* 0x000fe400078e0204 */
[----:B------:R-:W3:Y:S01]  /*0ac0*/  LDG.E R13, desc[UR8][R12.64] ;  /* 0x000000080c0d7981 */ /* 0x000ee2000c1e1900 */
[----:B--2---:R-:W-:-:S03]  /*0ad0*/  LEA R6, P0, R16, R6, 0x2 ;  /* 0x0000000610067211 */ /* 0x004fc600078010ff */
[----:B------:R-:W2:Y:S01]  /*0ae0*/  LDG.E R5, desc[UR8][R4.64] ;  /* 0x0000000804057981 */ /* 0x000ea2000c1e1900 */
[----:B------:R-:W-:-:S05]  /*0af0*/  LEA.HI.X R7, R16, R7, R9, 0x2, P0 ;  /* 0x0000000710077211 */ /* 0x000fca00000f1409 */
[----:B------:R-:W2:Y:S01]  /*0b00*/  LDG.E R6, desc[UR8][R6.64+0x4] ;  /* 0x0000040806067981 */ /* 0x000ea2000c1e1900 */
[----:B------:R-:W-:Y:S01]  /*0b10*/  IADD3 R18, PT, PT, R18, 0x2, RZ ;  /* 0x0000000212127810 */ /* 0x000fe20007ffe0ff */
[----:B---3--:R-:W-:-:S04]  /*0b20*/  FFMA R8, R13, R10, R8 ;  /* 0x0000000a0d087223 */ /* 0x008fc80000000008 */
[----:B--2---:R-:W-:-:S07]  /*0b30*/  FFMA R8, R5, R6, R8 ;  /* 0x0000000605087223 */ /* 0x004fce0000000008 */
.L_x_132:
        /* <DEDUP_REMOVED lines=8> */
[----:B------:R-:W2:Y:S01]  /*0bc0*/  LDG.E R6, desc[UR8][R6.64] ;  /* 0x0000000806067981 */ /* 0x000ea2000c1e1900 */
[----:B-1----:R-:W-:-:S06]  /*0bd0*/  IMAD.WIDE R4, R9, 0x4, R4 ;  /* 0x0000000409047825 */ /* 0x002fcc00078e0204 */
[----:B------:R-:W2:Y:S02]  /*0be0*/  LDG.E R5, desc[UR8][R4.64] ;  /* 0x0000000804057981 */ /* 0x000ea4000c1e1900 */
[----:B--2---:R-:W-:-:S07]  /*0bf0*/  FFMA R8, R5, R6, R8 ;  /* 0x0000000605087223 */ /* 0x004fce0000000008 */
.L_x_128:
[----:B------:R-:W0:Y:S08]  /*0c00*/  LDC.64 R4, c[0x0][0x390] ;  /* 0x0000e400ff047b82 */ /* 0x000e300000000a00 */
[----:B------:R-:W1:Y:S01]  /*0c10*/  LDC.64 R6, c[0x0][0x398] ;  /* 0x0000e600ff067b82 */ /* 0x000e620000000a00 */
[----:B0-----:R-:W-:-:S04]  /*0c20*/  ISETP.NE.U32.AND P0, PT, R4, RZ, PT ;  /* 0x000000ff0400720c */ /* 0x001fc80003f05070 */
[----:B------:R-:W-:-:S13]  /*0c30*/  ISETP.NE.AND.EX P0, PT, R5, RZ, PT, P0 ;  /* 0x000000ff0500720c */ /* 0x000fda0003f05300 */
[----:B------:R-:W0:Y:S02]  /*0c40*/  @P0 LDC.64 R4, c[0x0][0x390] ;  /* 0x0000e400ff040b82 */ /* 0x000e240000000a00 */
[----:B0-----:R-:W-:-:S06]  /*0c50*/  @P0 IMAD.WIDE.U32 R4, R17, 0x4, R4 ;  /* 0x0000000411040825 */ /* 0x001fcc00078e0004 */
[----:B------:R-:W2:Y:S01]  /*0c60*/  @P0 LDG.E R5, desc[UR8][R4.64] ;  /* 0x0000000804050981 */ /* 0x000ea2000c1e1900 */
[----:B------:R-:W-:-:S04]  /*0c70*/  IMAD R2, R15, R2, R17 ;  /* 0x000000020f027224 */ /* 0x000fc800078e0211 */
[----:B------:R-:W-:-:S04]  /*0c80*/  IMAD R3, R2, R3, R0 ;  /* 0x0000000302037224 */ /* 0x000fc800078e0200 */
[----:B------:R-:W-:-:S04]  /*0c90*/  IMAD R3, R3, UR7, R14 ;  /* 0x0000000703037c24 */ /* 0x000fc8000f8e020e */
[----:B-1----:R-:W-:-:S04]  /*0ca0*/  IMAD.WIDE R2, R3, 0x4, R6 ;  /* 0x0000000403027825 */ /* 0x002fc800078e0206 */
[----:B--2---:R-:W-:-:S05]  /*0cb0*/  @P0 FADD R8, R8, R5 ;  /* 0x0000000508080221 */ /* 0x004fca0000000000 */
[----:B------:R-:W-:Y:S01]  /*0cc0*/  STG.E desc[UR8][R2.64], R8 ;  /* 0x0000000802007986 */ /* 0x000fe2000c101908 */
[----:B------:R-:W-:Y:S05]  /*0cd0*/  EXIT ;  /* 0x000000000000794d */ /* 0x000fea0003800000 */
.L_x_133:
        /* <DEDUP_REMOVED lines=10> */
.L_x_183:


//--------------------- .text.depthwise_conv2d_forward --------------------------
	.section	.text.depthwise_conv2d_forward,"ax",@progbits
	.align	128
        .global         depthwise_conv2d_forward
        .type           depthwise_conv2d_forward,@function
        .size           depthwise_conv2d_forward,(.L_x_184 - depthwise_conv2d_forward)
        .other          depthwise_conv2d_forward,@"STO_CUDA_ENTRY STV_DEFAULT"
depthwise_conv2d_forward:
.text.depthwise_conv2d_forward:
        /* <DEDUP_REMOVED lines=11> */
[----:B0-----:R-:W-:Y:S02]  /*00b0*/  HFMA2 R4, -RZ, RZ, 0, 0 ;  /* 0x00000000ff047431 */ /* 0x001fe400000001ff */
[----:B----4-:R-:W-:-:S04]  /*00c0*/  IMAD.MOV R0, RZ, RZ, -R5 ;  /* 0x000000ffff007224 */ /* 0x010fc800078e0a05 */
[----:B------:R-:W-:-:S04]  /*00d0*/  IMAD R7, R0, R3, RZ ;  /* 0x0000000300077224 */ /* 0x000fc800078e02ff */
[----:B------:R-:W-:Y:S02]  /*00e0*/  IMAD.HI.U32 R0, R5, R7, R4 ;  /* 0x0000000705007227 */ /* 0x000fe400078e0004 */
[----:B------:R-:W0:Y:S04]  /*00f0*/  S2R R4, SR_TID.Y ;  /* 0x0000000000047919 */ /* 0x000e280000002200 */
[----:B--2---:R-:W-:Y:S01]  /*0100*/  IMAD.HI.U32 R0, R0, UR6, RZ ;  /* 0x0000000600007c27 */ /* 0x004fe2000f8e00ff */
[----:B------:R-:W3:Y:S03]  /*0110*/  S2R R5, SR_TID.X ;  /* 0x0000000000057919 */ /* 0x000ee60000002100 */
[----:B------:R-:W-:-:S04]  /*0120*/  IMAD.MOV R8, RZ, RZ, -R0 ;  /* 0x000000ffff087224 */ /* 0x000fc800078e0a00 */
[----:B------:R-:W-:Y:S02]  /*0130*/  IMAD R6, R3, R8, UR6 ;  /* 0x0000000603067e24 */ /* 0x000fe4000f8e0208 */
[----:B------:R-:W3:Y:S03]  /*0140*/  LDC R8, c[0x0][0x360] ;  /* 0x0000d800ff087b82 */ /* 0x000ee60000000800 */
[----:B------:R-:W-:-:S05]  /*0150*/  ISETP.GE.U32.AND P0, PT, R6, R3, PT ;  /* 0x000000030600720c */ /* 0x000fca0003f06070 */
[----:B------:R-:W0:Y:S08]  /*0160*/  LDC R9, c[0x0][0x364] ;  /* 0x0000d900ff097b82 */ /* 0x000e300000000800 */
[----:B------:R-:W-:Y:S01]  /*0170*/  @P0 IMAD.IADD R6, R6, 0x1, -R3 ;  /* 0x0000000106060824 */ /* 0x000fe200078e0a03 */
[----:B------:R-:W-:-:S04]  /*0180*/  @P0 IADD3 R0, PT, PT, R0, 0x1, RZ ;  /* 0x0000000100000810 */ /* 0x000fc80007ffe0ff */
[----:B------:R-:W-:Y:S01]  /*0190*/  ISETP.GE.U32.AND P1, PT, R6, R3, PT ;  /* 0x000000030600720c */ /* 0x000fe20003f26070 */
[----:B---3--:R-:W-:Y:S02]  /*01a0*/  IMAD R8, R8, UR4, R5 ;  /* 0x0000000408087c24 */ /* 0x008fe4000f8e0205 */
[----:B0-----:R-:W-:-:S10]  /*01b0*/  IMAD R9, R9, UR5, R4 ;  /* 0x0000000509097c24 */ /* 0x001fd4000f8e0204 */
        /* <DEDUP_REMOVED lines=15> */
[----:B-1----:R-:W-:Y:S01]  /*02b0*/  IMAD R10, R8, R13, -R5 ;  /* 0x0000000d080a7224 */ /* 0x002fe200078e0a05 */
[----:B------:R-:W-:Y:S01]  /*02c0*/  MOV R13, RZ ;  /* 0x000000ff000d7202 */ /* 0x000fe20000000f00 */
[----:B------:R-:W-:-:S06]  /*02d0*/  IMAD R12, R9, R12, -R4 ;  /* 0x0000000c090c7224 */ /* 0x000fcc00078e0a04 */
[----:B--2---:R-:W-:Y:S05]  /*02e0*/  BRA.U UP0, `(.L_x_134) ;  /* 0x0000000900b87547 */ /* 0x004fea000b800000 */
[----:B------:R-:W-:Y:S01]  /*02f0*/  IMAD R14, R0, R3, R11 ;  /* 0x00000003000e7224 */ /* 0x000fe200078e020b */
[----:B------:R-:W-:Y:S01]  /*0300*/  ULOP3.LUT UR7, UR5, 0x7, URZ, 0xc0, !UPT ;  /* 0x0000000705077892 */ /* 0x000fe2000f8ec0ff */
[----:B------:R-:W-:Y:S01]  /*0310*/  IMAD.MOV.U32 R13, RZ, RZ, RZ ;  /* 0x000000ffff0d7224 */ /* 0x000fe200078e00ff */
[----:B------:R-:W-:Y:S02]  /*0320*/  ULOP3.LUT UR8, UR5, 0x3, URZ, 0xc0, !UPT ;  /* 0x0000000305087892 */ /* 0x000fe4000f8ec0ff */
[----:B------:R-:W-:Y:S01]  /*0330*/  ULOP3.LUT UR6, UR5, 0x7ffffff8, URZ, 0xc0, !UPT ;  /* 0x7ffffff805067892 */ /* 0x000fe2000f8ec0ff */
[----:B------:R-:W-:-:S11]  /*0340*/  UMOV UR4, URZ ;  /* 0x000000ff00047c82 */ /* 0x000fd60008000000 */
.L_x_141:
        /* <DEDUP_REMOVED lines=14> */
.L_x_136:
[----:B------:R-:W1:Y:S01]  /*0430*/  LDC R3, c[0x0][0x3bc] ;  /* 0x0000ef00ff037b82 */ /* 0x000e620000000800 */
[----:B------:R-:W-:-:S04]  /*0440*/  IADD3 R15, PT, PT, R10, UR5, RZ ;  /* 0x000000050a0f7c10 */ /* 0x000fc8000fffe0ff */
[C---:B0-----:R-:W-:Y:S01]  /*0450*/  ISETP.GE.AND P2, PT, R15.reuse, UR9, PT ;  /* 0x000000090f007c0c */ /* 0x041fe2000bf46270 */
[C---:B------:R-:W-:Y:S02]  /*0460*/  VIADD R17, R15.reuse, 0x1 ;  /* 0x000000010f117836 */ /* 0x040fe40000000000 */
[----:B------:R-:W0:Y:S01]  /*0470*/  LDC.64 R6, c[0x0][0x380] ;  /* 0x0000e000ff067b82 */ /* 0x000e220000000a00 */
[C---:B------:R-:W-:Y:S01]  /*0480*/  ISETP.GT.AND P2, PT, R15.reuse, -0x1, !P2 ;  /* 0xffffffff0f00780c */ /* 0x040fe20005744270 */
[----:B------:R-:W-:Y:S01]  /*0490*/  VIADD R18, R15, 0x2 ;  /* 0x000000020f127836 */ /* 0x000fe20000000000 */
[C---:B------:R-:W-:Y:S02]  /*04a0*/  ISETP.GE.AND P1, PT, R17.reuse, UR9, PT ;  /* 0x0000000911007c0c */ /* 0x040fe4000bf26270 */
[----:B------:R-:W-:Y:S02]  /*04b0*/  PLOP3.LUT P2, PT, P0, P2, PT, 0x80, 0x8 ;  /* 0x000000000008781c */ /* 0x000fe40000745070 */
[----:B------:R-:W-:Y:S01]  /*04c0*/  ISETP.GT.AND P1, PT, R17, -0x1, !P1 ;  /* 0xffffffff1100780c */ /* 0x000fe20004f24270 */
[----:B------:R-:W2:Y:S01]  /*04d0*/  LDC.64 R4, c[0x0][0x388] ;  /* 0x0000e200ff047b82 */ /* 0x000ea20000000a00 */
[----:B------:R-:W-:Y:S01]  /*04e0*/  IMAD R17, R2, UR9, R15 ;  /* 0x0000000902117c24 */ /* 0x000fe2000f8e020f */
[----:B------:R-:W-:-:S02]  /*04f0*/  ISETP.GE.AND P4, PT, R18, UR9, PT ;  /* 0x0000000912007c0c */ /* 0x000fc4000bf86270 */
[----:B------:R-:W-:Y:S02]  /*0500*/  PLOP3.LUT P1, PT, P0, P1, PT, 0x80, 0x8 ;  /* 0x000000000008781c */ /* 0x000fe40000723070 */
[----:B------:R-:W-:Y:S01]  /*0510*/  ISETP.GT.AND P4, PT, R18, -0x1, !P4 ;  /* 0xffffffff1200780c */ /* 0x000fe20006784270 */
[----:B-1----:R-:W-:-:S03]  /*0520*/  IMAD R19, R16, R3, UR5 ;  /* 0x0000000510137e24 */ /* 0x002fc6000f8e0203 */
[----:B------:R-:W-:Y:S01]  /*0530*/  PLOP3.LUT P4, PT, P0, P4, PT, 0x80, 0x8 ;  /* 0x000000000008781c */ /* 0x000fe20000789070 */
[----:B0-----:R-:W-:-:S05]  /*0540*/  IMAD.WIDE R6, R17, 0x4, R6 ;  /* 0x0000000411067825 */ /* 0x001fca00078e0206 */
[----:B------:R-:W3:Y:S01]  /*0550*/  @P2 LDG.E R18, desc[UR10][R6.64] ;  /* 0x0000000a06122981 */ /* 0x000ee2000c1e1900 */
[----:B--2---:R-:W-:-:S03]  /*0560*/  IMAD.WIDE R4, R19, 0x4, R4 ;  /* 0x0000000413047825 */ /* 0x004fc600078e0204 */
[----:B------:R-:W2:Y:S04]  /*0570*/  @P1 LDG.E R20, desc[UR10][R6.64+0x4] ;  /* 0x0000040a06141981 */ /* 0x000ea8000c1e1900 */
[----:B------:R-:W3:Y:S04]  /*0580*/  @P2 LDG.E R17, desc[UR10][R4.64] ;  /* 0x0000000a04112981 */ /* 0x000ee8000c1e1900 */
[----:B------:R-:W2:Y:S04]  /*0590*/  @P1 LDG.E R19, desc[UR10][R4.64+0x4] ;  /* 0x0000040a04131981 */ /* 0x000ea8000c1e1900 */
[----:B------:R-:W4:Y:S04]  /*05a0*/  @P4 LDG.E R22, desc[UR10][R6.64+0x8] ;  /* 0x0000080a06164981 */ /* 0x000f28000c1e1900 */
[----:B------:R-:W4:Y:S01]  /*05b0*/  @P4 LDG.E R21, desc[UR10][R4.64+0x8] ;  /* 0x0000080a04154981 */ /* 0x000f22000c1e1900 */
[C---:B------:R-:W-:Y:S01]  /*05c0*/  IADD3 R23, PT, PT, R15.reuse, 0x3, RZ ;  /* 0x000000030f177810 */ /* 0x040fe20007ffe0ff */
[----:B------:R-:W-:-:S03]  /*05d0*/  VIADD R24, R15, 0x4 ;  /* 0x000000040f187836 */ /* 0x000fc60000000000 */
[C---:B------:R-:W-:Y:S02]  /*05e0*/  ISETP.GE.AND P5, PT, R23.reuse, UR9, PT ;  /* 0x0000000917007c0c */ /* 0x040fe4000bfa6270 */
[C---:B------:R-:W-:Y:S02]  /*05f0*/  ISETP.GE.AND P3, PT, R24.reuse, UR9, PT ;  /* 0x0000000918007c0c */ /* 0x040fe4000bf66270 */
[----:B------:R-:W-:Y:S01]  /*0600*/  ISETP.GT.AND P5, PT, R23, -0x1, !P5 ;  /* 0xffffffff1700780c */ /* 0x000fe20006fa4270 */
[----:B------:R-:W-:Y:S01]  /*0610*/  VIADD R23, R15, 0x5 ;  /* 0x000000050f177836 */ /* 0x000fe20000000000 */
[----:B------:R-:W-:-:S04]  /*0620*/  ISETP.GT.AND P3, PT, R24, -0x1, !P3 ;  /* 0xffffffff1800780c */ /* 0x000fc80005f64270 */
[----:B------:R-:W-:Y:S01]  /*0630*/  PLOP3.LUT P3, PT, P0, P3, PT, 0x80, 0x8 ;  /* 0x000000000008781c */ /* 0x000fe20000767070 */
[----:B---3--:R-:W-:Y:S01]  /*0640*/  @P2 FFMA R13, R18, R17, R13 ;  /* 0x00000011120d2223 */ /* 0x008fe2000000000d */
[----:B------:R-:W-:Y:S02]  /*0650*/  IADD3 R17, PT, PT, R15, 0x6, RZ ;  /* 0x000000060f117810 */ /* 0x000fe40007ffe0ff */
[----:B------:R-:W-:Y:S01]  /*0660*/  ISETP.GE.AND P2, PT, R23, UR9, PT ;  /* 0x0000000917007c0c */ /* 0x000fe2000bf46270 */
[----:B--2---:R-:W-:Y:S01]  /*0670*/  @P1 FFMA R13, R20, R19, R13 ;  /* 0x00000013140d1223 */ /* 0x004fe2000000000d */
[----:B------:R-:W-:Y:S01]  /*0680*/  PLOP3.LUT P1, PT, P0, P5, PT, 0x80, 0x8 ;  /* 0x000000000008781c */ /* 0x000fe2000072b070 */
[----:B------:R-:W-:Y:S01]  /*0690*/  VIADD R15, R15, 0x7 ;  /* 0x000000070f0f7836 */ /* 0x000fe20000000000 */
[----:B------:R-:W-:-:S05]  /*06a0*/  ISETP.GE.AND P5, PT, R17, UR9, PT ;  /* 0x0000000911007c0c */ /* 0x000fca000bfa6270 */
[----:B------:R-:W2:Y:S01]  /*06b0*/  @P3 LDG.E R20, desc[UR10][R6.64+0x10] ;  /* 0x0000100a06143981 */ /* 0x000ea2000c1e1900 */
[----:B------:R-:W-:Y:S02]  /*06c0*/  ISETP.GT.AND P2, PT, R23, -0x1, !P2 ;  /* 0xffffffff1700780c */ /* 0x000fe40005744270 */
[----:B------:R-:W-:Y:S01]  /*06d0*/  ISETP.GT.AND P5, PT, R17, -0x1, !P5 ;  /* 0xffffffff1100780c */ /* 0x000fe20006fa4270 */
[----:B----4-:R-:W-:Y:S01]  /*06e0*/  @P4 FFMA R13, R22, R21, R13 ;  /* 0x00000015160d4223 */ /* 0x010fe2000000000d */
[C---:B------:R-:W-:Y:S01]  /*06f0*/  ISETP.GE.AND P4, PT, R15.reuse, UR9, PT ;  /* 0x000000090f007c0c */ /* 0x040fe2000bf86270 */
[----:B------:R-:W2:Y:S01]  /*0700*/  @P3 LDG.E R17, desc[UR10][R4.64+0x10] ;  /* 0x0000100a04113981 */ /* 0x000ea2000c1e1900 */
[----:B------:R-:W-:Y:S02]  /*0710*/  PLOP3.LUT P2, PT, P0, P2, PT, 0x80, 0x8 ;  /* 0x000000000008781c */ /* 0x000fe40000745070 */
[----:B------:R-:W-:Y:S01]  /*0720*/  ISETP.GT.AND P4, PT, R15, -0x1, !P4 ;  /* 0xffffffff0f00780c */ /* 0x000fe20006784270 */
[----:B------:R-:W3:Y:S01]  /*0730*/  @P1 LDG.E R18, desc[UR10][R6.64+0xc] ;  /* 0x00000c0a06121981 */ /* 0x000ee2000c1e1900 */
[----:B------:R-:W-:-:S03]  /*0740*/  PLOP3.LUT P5, PT, P0, P5, PT, 0x80, 0x8 ;  /* 0x000000000008781c */ /* 0x000fc600007ab070 */
[----:B------:R-:W3:Y:S01]  /*0750*/  @P1 LDG.E R15, desc[UR10][R4.64+0xc] ;  /* 0x00000c0a040f1981 */ /* 0x000ee2000c1e1900 */
[----:B------:R-:W-:-:S05]  /*0760*/  PLOP3.LUT P4, PT, P0, P4, PT, 0x80, 0x8 ;  /* 0x000000000008781c */ /* 0x000fca0000789070 */
[----:B------:R-:W4:Y:S04]  /*0770*/  @P2 LDG.E R22, desc[UR10][R6.64+0x14] ;  /* 0x0000140a06162981 */ /* 0x000f28000c1e1900 */
[----:B------:R-:W4:Y:S04]  /*0780*/  @P2 LDG.E R19, desc[UR10][R4.64+0x14] ;  /* 0x0000140a04132981 */ /* 0x000f28000c1e1900 */
[----:B------:R-:W5:Y:S04]  /*0790*/  @P5 LDG.E R24, desc[UR10][R6.64+0x18] ;  /* 0x0000180a06185981 */ /* 0x000f68000c1e1900 */
[----:B------:R-:W5:Y:S04]  /*07a0*/  @P5 LDG.E R21, desc[UR10][R4.64+0x18] ;  /* 0x0000180a04155981 */ /* 0x000f68000c1e1900 */
[----:B------:R-:W5:Y:S04]  /*07b0*/  @P4 LDG.E R26, desc[UR10][R6.64+0x1c] ;  /* 0x00001c0a061a4981 */ /* 0x000f68000c1e1900 */
[----:B------:R-:W5:Y:S01]  /*07c0*/  @P4 LDG.E R23, desc[UR10][R4.64+0x1c] ;  /* 0x00001c0a04174981 */ /* 0x000f62000c1e1900 */
[----:B------:R-:W-:-:S04]  /*07d0*/  UIADD3 UR5, UPT, UPT, UR5, 0x8, URZ ;  /* 0x0000000805057890 */ /* 0x000fc8000fffe0ff */
[----:B------:R-:W-:Y:S01]  /*07e0*/  UISETP.NE.AND UP0, UPT, UR5, UR6, UPT ;  /* 0x000000060500728c */ /* 0x000fe2000bf05270 */
[----:B---3--:R-:W-:-:S04]  /*07f0*/  @P1 FFMA R13, R18, R15, R13 ;  /* 0x0000000f120d1223 */ /* 0x008fc8000000000d */
[----:B--2---:R-:W-:-:S04]  /*0800*/  @P3 FFMA R13, R20, R17, R13 ;  /* 0x00000011140d3223 */ /* 0x004fc8000000000d */
[----:B----4-:R-:W-:-:S04]  /*0810*/  @P2 FFMA R13, R22, R19, R13 ;  /* 0x00000013160d2223 */ /* 0x010fc8000000000d */
[----:B-----5:R-:W-:-:S04]  /*0820*/  @P5 FFMA R13, R24, R21, R13 ;  /* 0x00000015180d5223 */ /* 0x020fc8000000000d */
[----:B------:R-:W-:Y:S01]  /*0830*/  @P4 FFMA R13, R26, R23, R13 ;  /* 0x000000171a0d4223 */ /* 0x000fe2000000000d */
[----:B------:R-:W-:Y:S06]  /*0840*/  BRA.U UP0, `(.L_x_136) ;  /* 0xfffffff900f87547 */ /* 0x000fec000b83ffff */
[----:B------:R-:W-:-:S05]  /*0850*/  UMOV UR5, UR6 ;  /* 0x0000000600057c82 */ /* 0x000fca0008000000 */
.L_x_135:
        /* <DEDUP_REMOVED lines=8> */
[----:B------:R-:W-:-:S04]  /*08e0*/  VIADD R15, R10, UR5 ;  /* 0x000000050a0f7c36 */ /* 0x000fc80008000000 */
[C---:B------:R-:W-:Y:S01]  /*08f0*/  VIADD R18, R15.reuse, 0x2 ;  /* 0x000000020f127836 */ /* 0x040fe20000000000 */
[C---:B------:R-:W-:Y:S01]  /*0900*/  IADD3 R17, PT, PT, R15.reuse, 0x1, RZ ;  /* 0x000000010f117810 */ /* 0x040fe20007ffe0ff */
[C---:B------:R-:W-:Y:S01]  /*0910*/  VIADD R19, R15.reuse, 0x3 ;  /* 0x000000030f137836 */ /* 0x040fe20000000000 */
[----:B------:R-:W2:Y:S01]  /*0920*/  LDC.64 R4, c[0x0][0x388] ;  /* 0x0000e200ff047b82 */ /* 0x000ea20000000a00 */
[----:B0-----:R-:W-:Y:S02]  /*0930*/  ISETP.GE.AND P1, PT, R15, UR9, PT ;  /* 0x000000090f007c0c */ /* 0x001fe4000bf26270 */
[----:B------:R-:W-:Y:S02]  /*0940*/  ISETP.GE.AND P2, PT, R17, UR9, PT ;  /* 0x0000000911007c0c */ /* 0x000fe4000bf46270 */
[----:B------:R-:W-:Y:S01]  /*0950*/  ISETP.GT.AND P1, PT, R15, -0x1, !P1 ;  /* 0xffffffff0f00780c */ /* 0x000fe20004f24270 */
[----:B------:R-:W-:Y:S01]  /*0960*/  IMAD R15, R2, UR9, R15 ;  /* 0x00000009020f7c24 */ /* 0x000fe2000f8e020f */
[----:B------:R-:W-:-:S02]  /*0970*/  ISETP.GE.AND P3, PT, R18, UR9, PT ;  /* 0x0000000912007c0c */ /* 0x000fc4000bf66270 */
[----:B------:R-:W-:Y:S01]  /*0980*/  ISETP.GT.AND P2, PT, R17, -0x1, !P2 ;  /* 0xffffffff1100780c */ /* 0x000fe20005744270 */
[----:B------:R-:W-:Y:S01]  /*0990*/  IMAD R17, R16, R3, UR5 ;  /* 0x0000000510117e24 */ /* 0x000fe2000f8e0203 */
[----:B------:R-:W-:Y:S01]  /*09a0*/  PLOP3.LUT P1, PT, P0, P1, PT, 0x80, 0x8 ;  /* 0x000000000008781c */ /* 0x000fe20000723070 */
[----:B-1----:R-:W-:Y:S01]  /*09b0*/  IMAD.WIDE R6, R15, 0x4, R6 ;  /* 0x000000040f067825 */ /* 0x002fe200078e0206 */
[----:B------:R-:W-:Y:S02]  /*09c0*/  ISETP.GT.AND P3, PT, R18, -0x1, !P3 ;  /* 0xffffffff1200780c */ /* 0x000fe40005f64270 */
[----:B------:R-:W-:Y:S01]  /*09d0*/  ISETP.GE.AND P4, PT, R19, UR9, PT ;  /* 0x0000000913007c0c */ /* 0x000fe2000bf86270 */
[----:B--2---:R-:W-:Y:S01]  /*09e0*/  IMAD.WIDE R4, R17, 0x4, R4 ;  /* 0x0000000411047825 */ /* 0x004fe200078e0204 */
[----:B------:R-:W-:Y:S02]  /*09f0*/  PLOP3.LUT P2, PT, P0, P2, PT, 0x80, 0x8 ;  /* 0x000000000008781c */ /* 0x000fe40000745070 */
[----:B------:R-:W-:-:S02]  /*0a00*/  ISETP.GT.AND P4, PT, R19, -0x1, !P4 ;  /* 0xffffffff1300780c */ /* 0x000fc40006784270 */
        /* <DEDUP_REMOVED lines=10> */
[----:B------:R-:W-:Y:S01]  /*0ab0*/  UIADD3 UR5, UPT, UPT, UR5, 0x4, URZ ;  /* 0x0000000405057890 */ /* 0x000fe2000fffe0ff */
[----:B--2---:R-:W-:-:S04]  /*0ac0*/  @P1 FFMA R13, R18, R15, R13 ;  /* 0x0000000f120d1223 */ /* 0x004fc8000000000d */
[----:B---3--:R-:W-:-:S04]  /*0ad0*/  @P2 FFMA R13, R20, R17, R13 ;  /* 0x00000011140d2223 */ /* 0x008fc8000000000d */
[----:B----4-:R-:W-:-:S04]  /*0ae0*/  @P3 FFMA R13, R22, R19, R13 ;  /* 0x00000013160d3223 */ /* 0x010fc8000000000d */
[----:B-----5:R-:W-:-:S07]  /*0af0*/  @P4 FFMA R13, R24, R21, R13 ;  /* 0x00000015180d4223 */ /* 0x020fce000000000d */
.L_x_138:
[----:B------:R-:W-:Y:S05]  /*0b00*/  BRA.U !UP1, `(.L_x_137) ;  /* 0x0000000109ac7547 */ /* 0x000fea000b800000 */
[----:B------:R-:W-:Y:S01]  /*0b10*/  UISETP.NE.AND UP0, UPT, UR8, 0x1, UPT ;  /* 0x000000010800788c */ /* 0x000fe2000bf05270 */
[----:B------:R-:W-:-:S08]  /*0b20*/  LOP3.LUT P3, RZ, R3, 0x1, RZ, 0xc0, !PT ;  /* 0x0000000103ff7812 */ /* 0x000fd0000786c0ff */
[----:B------:R-:W-:Y:S05]  /*0b30*/  BRA.U !UP0, `(.L_x_139) ;  /* 0x0000000108587547 */ /* 0x000fea000b800000 */
[----:B------:R-:W0:Y:S01]  /*0b40*/  LDCU UR9, c[0x0][0x3ac] ;  /* 0x00007580ff0977ac */ /* 0x000e220008000800 */
[----:B------:R-:W1:Y:S01]  /*0b50*/  LDC.64 R6, c[0x0][0x380] ;  /* 0x0000e000ff067b82 */ /* 0x000e620000000a00 */
[----:B------:R-:W-:-:S05]  /*0b60*/  IADD3 R15, PT, PT, R10, UR5, RZ ;  /* 0x000000050a0f7c10 */ /* 0x000fca000fffe0ff */
[C---:B------:R-:W-:Y:S02]  /*0b70*/  VIADD R17, R15.reuse, 0x1 ;  /* 0x000000010f117836 */ /* 0x040fe40000000000 */
[----:B------:R-:W2:Y:S01]  /*0b80*/  LDC.64 R4, c[0x0][0x388] ;  /* 0x0000e200ff047b82 */ /* 0x000ea20000000a00 */
[----:B0-----:R-:W-:Y:S02]  /*0b90*/  ISETP.GE.AND P1, PT, R15, UR9, PT ;  /* 0x000000090f007c0c */ /* 0x001fe4000bf26270 */
[----:B------:R-:W-:Y:S02]  /*0ba0*/  ISETP.GE.AND P2, PT, R17, UR9, PT ;  /* 0x0000000911007c0c */ /* 0x000fe4000bf46270 */
[----:B------:R-:W-:Y:S01]  /*0bb0*/  ISETP.GT.AND P1, PT, R15, -0x1, !P1 ;  /* 0xffffffff0f00780c */ /* 0x000fe20004f24270 */
[----:B------:R-:W-:Y:S01]  /*0bc0*/  IMAD R15, R2, UR9, R15 ;  /* 0x00000009020f7c24 */ /* 0x000fe2000f8e020f */
[----:B------:R-:W-:Y:S01]  /*0bd0*/  ISETP.GT.AND P2, PT, R17, -0x1, !P2 ;  /* 0xffffffff1100780c */ /* 0x000fe20005744270 */
[----:B------:R-:W-:Y:S01]  /*0be0*/  IMAD R17, R16, R3, UR5 ;  /* 0x0000000510117e24 */ /* 0x000fe2000f8e0203 */
        /* <DEDUP_REMOVED lines=8> */
[----:B------:R-:W-:Y:S01]  /*0c70*/  UIADD3 UR5, UPT, UPT, UR5, 0x2, URZ ;  /* 0x0000000205057890 */ /* 0x000fe2000fffe0ff */
[----:B--2---:R-:W-:-:S04]  /*0c80*/  @P1 FFMA R13, R18, R15, R13 ;  /* 0x0000000f120d1223 */ /* 0x004fc8000000000d */
[----:B---3--:R-:W-:-:S07]  /*0c90*/  @P2 FFMA R13, R20, R17, R13 ;  /* 0x00000011140d2223 */ /* 0x008fce000000000d */
.L_x_139:
[----:B------:R-:W-:Y:S05]  /*0ca0*/  @!P3 BRA `(.L_x_137) ;  /* 0x000000000044b947 */ /* 0x000fea0003800000 */
[----:B------:R-:W0:Y:S01]  /*0cb0*/  LDCU UR9, c[0x0][0x3ac] ;  /* 0x00007580ff0977ac */ /* 0x000e220008000800 */
[----:B------:R-:W-:Y:S01]  /*0cc0*/  IADD3 R15, PT, PT, R10, UR5, RZ ;  /* 0x000000050a0f7c10 */ /* 0x000fe2000fffe0ff */
[----:B------:R-:W-:Y:S03]  /*0cd0*/  BSSY.RECONVERGENT B0, `(.L_x_137) ;  /* 0x000000e000007945 */ /* 0x000fe60003800200 */
        /* <DEDUP_REMOVED lines=9> */
[----:B------:R-:W2:Y:S01]  /*0d70*/  LDG.E R6, desc[UR10][R6.64] ;  /* 0x0000000a06067981 */ /* 0x000ea2000c1e1900 */
[----:B-1----:R-:W-:-:S06]  /*0d80*/  IMAD.WIDE R4, R3, 0x4, R4 ;  /* 0x0000000403047825 */ /* 0x002fcc00078e0204 */
[----:B------:R-:W2:Y:S02]  /*0d90*/  LDG.E R4, desc[UR10][R4.64] ;  /* 0x0000000a04047981 */ /* 0x000ea4000c1e1900 */
[----:B--2---:R-:W-:-:S07]  /*0da0*/  FFMA R13, R6, R4, R13 ;  /* 0x00000004060d7223 */ /* 0x004fce000000000d */
.L_x_140:
[----:B------:R-:W-:Y:S05]  /*0db0*/  BSYNC.RECONVERGENT B0 ;  /* 0x0000000000007941 */ /* 0x000fea0003800200 */
.L_x_137:
[----:B------:R-:W-:Y:S05]  /*0dc0*/  @P6 BRA `(.L_x_141) ;  /* 0xfffffff400606947 */ /* 0x000fea000383ffff */
.L_x_134:
        /* <DEDUP_REMOVED lines=8> */
[----:B------:R-:W4:Y:S01]  /*0e50*/  @P0 LDG.E R2, desc[UR10][R2.64] ;  /* 0x0000000a02020981 */ /* 0x000f22000c1e1900 */
[----:B--2---:R-:W-:-:S04]  /*0e60*/  IMAD R6, R0, R6, R11 ;  /* 0x0000000600067224 */ /* 0x004fc800078e020b */
[----:B-1----:R-:W-:-:S04]  /*0e70*/  IMAD R9, R6, UR12, R9 ;  /* 0x0000000c06097c24 */ /* 0x002fc8000f8e0209 */
[----:B------:R-:W-:-:S04]  /*0e80*/  IMAD R9, R9, UR13, R8 ;  /* 0x0000000d09097c24 */ /* 0x000fc8000f8e0208 */
[----:B---3--:R-:W-:-:S04]  /*0e90*/  IMAD.WIDE R4, R9, 0x4, R4 ;  /* 0x0000000409047825 */ /* 0x008fc800078e0204 */
[----:B----4-:R-:W-:-:S05]  /*0ea0*/  @P0 FADD R13, R2, R13 ;  /* 0x0000000d020d0221 */ /* 0x010fca0000000000 */
[----:B------:R-:W-:Y:S01]  /*0eb0*/  STG.E desc[UR10][R4.64], R13 ;  /* 0x0000000d04007986 */ /* 0x000fe2000c10190a */
[----:B------:R-:W-:Y:S05]  /*0ec0*/  EXIT ;  /* 0x000000000000794d */ /* 0x000fea0003800000 */
.L_x_142:
        /* <DEDUP_REMOVED lines=11> */
.L_x_184:


//--------------------- .text.conv2d_forward_shared --------------------------
	.section	.text.conv2d_forward_shared,"ax",@progbits
	.align	128
        .global         conv2d_forward_shared
        .type           conv2d_forward_shared,@function
        .size           conv2d_forward_shared,(.L_x_185 - conv2d_forward_shared)
        .other          conv2d_forward_shared,@"STO_CUDA_ENTRY STV_DEFAULT"
conv2d_forward_shared:
.text.conv2d_forward_shared:
[----:B------:R-:W-:Y:S01]  /*0000*/  LDC R1, c[0x0][0x37c] ;  /* 0x0000df00ff017b82 */ /* 0x000fe20000000800 */
[----:B------:R-:W0:Y:S07]  /*0010*/  LDCU.128 UR12, c[0x0][0x3b0] ;  /* 0x00007600ff0c77ac */ /* 0x000e2e0008000c00 */
[----:B------:R-:W1:Y:S01]  /*0020*/  S2UR UR8, SR_CTAID.Z ;  /* 0x00000000000879c3 */ /* 0x000e620000002700 */
[----:B------:R-:W2:Y:S01]  /*0030*/  S2R R18, SR_TID.Y ;  /* 0x0000000000127919 */ /* 0x000ea20000002200 */
[----:B------:R-:W-:Y:S01]  /*0040*/  IMAD.MOV.U32 R9, RZ, RZ, RZ ;  /* 0x000000ffff097224 */ /* 0x000fe200078e00ff */
[----:B------:R-:W-:Y:S01]  /*0050*/  UMOV UR4, URZ ;  /* 0x000000ff00047c82 */ /* 0x000fe20008000000 */
[----:B------:R-:W3:Y:S01]  /*0060*/  LDCU.64 UR10, c[0x0][0x3a0] ;  /* 0x00007400ff0a77ac */ /* 0x000ee20008000a00 */
[----:B------:R-:W4:Y:S03]  /*0070*/  S2R R13, SR_TID.X ;  /* 0x00000000000d7919 */ /* 0x000f260000002100 */
[----:B------:R-:W5:Y:S01]  /*0080*/  S2UR UR7, SR_CTAID.X ;  /* 0x00000000000779c3 */ /* 0x000f620000002500 */
[----:B------:R-:W3:Y:S07]  /*0090*/  LDCU UR9, c[0x0][0x360] ;  /* 0x00006c00ff0977ac */ /* 0x000eee0008000800 */
[----:B------:R-:W3:Y:S01]  /*00a0*/  LDC R10, c[0x0][0x364] ;  /* 0x0000d900ff0a7b82 */ /* 0x000ee20000000800 */
[----:B0-----:R-:W0:Y:S01]  /*00b0*/  I2F.U32.RP R0, UR12 ;  /* 0x0000000c00007d06 */ /* 0x001e220008209000 */
[----:B------:R-:W-:-:S07]  /*00c0*/  UISETP.NE.U32.AND UP2, UPT, UR12, URZ, UPT ;  /* 0x000000ff0c00728c */ /* 0x000fce000bf45070 */
[----:B0-----:R-:W0:Y:S01]  /*00d0*/  MUFU.RCP R0, R0 ;  /* 0x0000000000007308 */ /* 0x001e220000001000 */
[----:B---3--:R-:W-:Y:S02]  /*00e0*/  IMAD R10, R10, UR9, RZ ;  /* 0x000000090a0a7c24 */ /* 0x008fe4000f8e02ff */
[----:B0-----:R-:W-:Y:S01]  /*00f0*/  VIADD R2, R0, 0xffffffe ;  /* 0x0ffffffe00027836 */ /* 0x001fe20000000000 */
[----:B------:R-:W-:-:S05]  /*0100*/  MOV R0, UR12 ;  /* 0x0000000c00007c02 */ /* 0x000fca0008000f00 */
[----:B------:R-:W0:Y:S02]  /*0110*/  F2I.FTZ.U32.TRUNC.NTZ R2, R2 ;  /* 0x0000000200027305 */ /* 0x000e24000021f000 */
[----:B0-----:R-:W-:-:S13]  /*0120*/  R2UR UR5, R2 ;  /* 0x00000000020572ca */ /* 0x001fda00000e0000 */
[----:B------:R-:W-:-:S04]  /*0130*/  UIADD3 UR6, UPT, UPT, URZ, -UR5, URZ ;  /* 0x80000005ff067290 */ /* 0x000fc8000fffe0ff */
[----:B------:R-:W-:-:S04]  /*0140*/  UIMAD UR6, UR6, UR12, URZ ;  /* 0x0000000c060672a4 */ /* 0x000fc8000f8e02ff */
[----:B------:R-:W-:-:S04]  /*0150*/  UIMAD.WIDE.U32 UR4, UR5, UR6, UR4 ;  /* 0x00000006050472a5 */ /* 0x000fc8000f8e0004 */
[----:B-1----:R-:W-:-:S07]  /*0160*/  UIMAD.WIDE.U32 UR4, UR5, UR8, URZ ;  /* 0x00000008050472a5 */ /* 0x002fce000f8e00ff */
[----:B------:R-:W-:Y:S02]  /*0170*/  UMOV UR6, UR5 ;  /* 0x0000000500067c82 */ /* 0x000fe40008000000 */
[----:B------:R-:W-:Y:S02]  /*0180*/  UIADD3 UR4, UPT, UPT, -UR6, URZ, URZ ;  /* 0x000000ff06047290 */ /* 0x000fe4000fffe1ff */
[----:B------:R-:W0:Y:S02]  /*0190*/  S2UR UR5, SR_CTAID.Y ;  /* 0x00000000000579c3 */ /* 0x000e240000002600 */
[----:B------:R-:W-:-:S04]  /*01a0*/  UIMAD UR4, UR12, UR4, UR8 ;  /* 0x000000040c0472a4 */ /* 0x000fc8000f8e0208 */
[----:B------:R-:W-:-:S11]  /*01b0*/  UISETP.GE.U32.AND UP0, UPT, UR4, UR12, UPT ;  /* 0x0000000c0400728c */ /* 0x000fd6000bf06070 */
[----:B------:R-:W-:Y:S02]  /*01c0*/  @UP0 UIADD3 UR4, UPT, UPT, UR4, -UR12, URZ ;  /* 0x8000000c04040290 */ /* 0x000fe4000fffe0ff */
[----:B------:R-:W-:Y:S02]  /*01d0*/  @UP0 UIADD3 UR6, UPT, UPT, UR6, 0x1, URZ ;  /* 0x0000000106060890 */ /* 0x000fe4000fffe0ff */
[----:B------:R-:W-:Y:S02]  /*01e0*/  UISETP.GE.U32.AND UP1, UPT, UR4, UR12, UPT ;  /* 0x0000000c0400728c */ /* 0x000fe4000bf26070 */
[----:B-----5:R-:W-:Y:S02]  /*01f0*/  USHF.L.U32 UR4, UR7, 0x4, URZ ;  /* 0x0000000407047899 */ /* 0x020fe400080006ff */
[----:B0-----:R-:W-:Y:S02]  /*0200*/  USHF.L.U32 UR5, UR5, 0x4, URZ ;  /* 0x0000000405057899 */ /* 0x001fe400080006ff */
[----:B------:R-:W-:-:S02]  /*0210*/  UISETP.GE.AND UP0, UPT, UR11, 0x1, UPT ;  /* 0x000000010b00788c */ /* 0x000fc4000bf06270 */
[----:B----4-:R-:W-:Y:S02]  /*0220*/  VIADD R11, R13, UR4 ;  /* 0x000000040d0b7c36 */ /* 0x010fe40008000000 */
[----:B--2---:R-:W-:Y:S01]  /*0230*/  VIADD R12, R18, UR5 ;  /* 0x00000005120c7c36 */ /* 0x004fe20008000000 */
[----:B------:R-:W-:Y:S02]  /*0240*/  @UP1 UIADD3 UR6, UPT, UPT, UR6, 0x1, URZ ;  /* 0x0000000106061890 */ /* 0x000fe4000fffe0ff */
[----:B------:R-:W-:Y:S02]  /*0250*/  @!UP2 ULOP3.LUT UR6, URZ, UR12, URZ, 0x33, !UPT ;  /* 0x0000000cff06a292 */ /* 0x000fe4000f8e33ff */
[----:B------:R-:W-:Y:S02]  /*0260*/  ISETP.GE.AND P0, PT, R12, UR13, PT ;  /* 0x0000000d0c007c0c */ /* 0x000fe4000bf06270 */
[----:B------:R-:W-:Y:S02]  /*0270*/  UIADD3 UR7, UPT, UPT, -UR6, URZ, URZ ;  /* 0x000000ff06077290 */ /* 0x000fe4000fffe1ff */
[----:B------:R-:W-:-:S02]  /*0280*/  ISETP.GE.OR P0, PT, R11, UR14, P0 ;  /* 0x0000000e0b007c0c */ /* 0x000fc40008706670 */
[----:B------:R-:W-:Y:S01]  /*0290*/  UIMAD UR7, UR12, UR7, UR8 ;  /* 0x000000070c0772a4 */ /* 0x000fe2000f8e0208 */
[----:B------:R-:W0:Y:S05]  /*02a0*/  LDCU.64 UR12, c[0x0][0x358] ;  /* 0x00006b00ff0c77ac */ /* 0x000e2a0008000a00 */
[----:B------:R-:W-:Y:S01]  /*02b0*/  ISETP.LE.OR P0, PT, R0, UR7, P0 ;  /* 0x0000000700007c0c */ /* 0x000fe20008703670 */
[----:B------:R-:W-:-:S05]  /*02c0*/  IMAD.U32 R0, RZ, RZ, UR10 ;  /* 0x0000000aff007e24 */ /* 0x000fca000f8e00ff */
[----:B------:R-:W-:Y:S01]  /*02d0*/  ISETP.LE.OR P0, PT, R0, UR6, P0 ;  /* 0x0000000600007c0c */ /* 0x000fe20008703670 */
[----:B------:R-:W-:-:S12]  /*02e0*/  BRA.U !UP0, `(.L_x_143) ;  /* 0x0000001d08fc7547 */ /* 0x000fd8000b800000 */
[----:B------:R-:W1:Y:S01]  /*02f0*/  I2F.U32.RP R4, R10 ;  /* 0x0000000a00047306 */ /* 0x000e620000209000 */
[----:B------:R-:W2:Y:S01]  /*0300*/  LDC R0, c[0x0][0x3c0] ;  /* 0x0000f000ff007b82 */ /* 0x000ea20000000800 */
[----:B------:R-:W-:Y:S01]  /*0310*/  UIADD3 UR14, UPT, UPT, UR15, 0xf, URZ ;  /* 0x0000000f0f0e7890 */ /* 0x000fe2000fffe0ff */
[----:B------:R-:W-:Y:S01]  /*0320*/  IMAD R7, R18, UR9, R13 ;  /* 0x0000000912077c24 */ /* 0x000fe2000f8e020d */
[----:B------:R-:W-:Y:S01]  /*0330*/  ISETP.NE.U32.AND P4, PT, R10, RZ, PT ;  /* 0x000000ff0a00720c */ /* 0x000fe20003f85070 */
[--C-:B------:R-:W-:Y:S01]  /*0340*/  IMAD.MOV R15, RZ, RZ, -R10.reuse ;  /* 0x000000ffff0f7224 */ /* 0x100fe200078e0a0a */
[----:B------:R-:W3:Y:S01]  /*0350*/  LDCU UR10, c[0x0][0x3d0] ;  /* 0x00007a00ff0a77ac */ /* 0x000ee20008000800 */
[----:B------:R-:W-:Y:S01]  /*0360*/  IMAD.IADD R5, R7, 0x1, R10 ;  /* 0x0000000107057824 */ /* 0x000fe200078e020a */
[----:B------:R-:W3:Y:S01]  /*0370*/  LDCU.64 UR8, c[0x0][0x3c8] ;  /* 0x00007900ff0877ac */ /* 0x000ee20008000a00 */
[----:B------:R-:W4:Y:S01]  /*0380*/  LDCU UR11, c[0x0][0x3c4] ;  /* 0x00007880ff0b77ac */ /* 0x000f220008000800 */
[----:B-1----:R-:W1:Y:S01]  /*0390*/  MUFU.RCP R4, R4 ;  /* 0x0000000400047308 */ /* 0x002e620000001000 */
[----:B--2---:R-:W-:Y:S01]  /*03a0*/  IADD3 R8, PT, PT, R0, 0xf, RZ ;  /* 0x0000000f00087810 */ /* 0x004fe20007ffe0ff */
[----:B---3--:R-:W-:-:S04]  /*03b0*/  UIMAD UR8, UR4, UR8, -UR10 ;  /* 0x00000008040872a4 */ /* 0x008fc8000f8e0a0a */
[----:B------:R-:W-:Y:S01]  /*03c0*/  IMAD R6, R8, UR14, RZ ;  /* 0x0000000e08067c24 */ /* 0x000fe2000f8e02ff */
[----:B------:R-:W-:Y:S01]  /*03d0*/  UMOV UR4, URZ ;  /* 0x000000ff00047c82 */ /* 0x000fe20008000000 */
[----:B-1----:R-:W-:Y:S01]  /*03e0*/  VIADD R2, R4, 0xffffffe ;  /* 0x0ffffffe04027836 */ /* 0x002fe20000000000 */
[----:B----4-:R-:W-:Y:S02]  /*03f0*/  UIMAD UR5, UR5, UR11, -UR9 ;  /* 0x0000000b050572a4 */ /* 0x010fe4000f8e0a09 */
[----:B------:R-:W-:Y:S01]  /*0400*/  ISETP.GE.AND P1, PT, R5, R6, PT ;  /* 0x000000060500720c */ /* 0x000fe20003f26270 */
[----:B------:R1:W2:Y:S01]  /*0410*/  F2I.FTZ.U32.TRUNC.NTZ R3, R2 ;  /* 0x0000000200037305 */ /* 0x0002a2000021f000 */
[----:B------:R-:W-:Y:S02]  /*0420*/  VIMNMX R4, PT, PT, R6, R5, !PT ;  /* 0x0000000506047248 */ /* 0x000fe40007fe0100 */
[----:B------:R-:W-:-:S04]  /*0430*/  SEL R9, RZ, 0x1, P1 ;  /* 0x00000001ff097807 */ /* 0x000fc80000800000 */
[----:B------:R-:W-:Y:S01]  /*0440*/  IADD3 R5, PT, PT, R4, -R5, -R9 ;  /* 0x8000000504057210 */ /* 0x000fe20007ffe809 */
[----:B-1----:R-:W-:Y:S02]  /*0450*/  IMAD.MOV.U32 R2, RZ, RZ, RZ ;  /* 0x000000ffff027224 */ /* 0x002fe400078e00ff */
[----:B--2---:R-:W-:-:S04]  /*0460*/  IMAD R15, R15, R3, RZ ;  /* 0x000000030f0f7224 */ /* 0x004fc800078e02ff */
[----:B------:R-:W-:Y:S02]  /*0470*/  IMAD.HI.U32 R2, R3, R15, R2 ;  /* 0x0000000f03027227 */ /* 0x000fe400078e0002 */
[----:B------:R-:W1:Y:S04]  /*0480*/  S2R R3, SR_CgaCtaId ;  /* 0x0000000000037919 */ /* 0x000e680000008800 */
[----:B------:R-:W-:-:S05]  /*0490*/  IMAD.HI.U32 R4, R2, R5, RZ ;  /* 0x0000000502047227 */ /* 0x000fca00078e00ff */
[----:B------:R-:W-:-:S05]  /*04a0*/  IADD3 R2, PT, PT, -R4, RZ, RZ ;  /* 0x000000ff04027210 */ /* 0x000fca0007ffe1ff */
[----:B------:R-:W-:Y:S01]  /*04b0*/  IMAD R5, R10, R2, R5 ;  /* 0x000000020a057224 */ /* 0x000fe200078e0205 */
[----:B------:R-:W-:-:S04]  /*04c0*/  MOV R2, 0x400 ;  /* 0x0000040000027802 */ /* 0x000fc80000000f00 */
[----:B------:R-:W-:-:S13]  /*04d0*/  ISETP.GE.U32.AND P1, PT, R5, R10, PT ;  /* 0x0000000a0500720c */ /* 0x000fda0003f26070 */
[----:B------:R-:W-:Y:S01]  /*04e0*/  @P1 IMAD.IADD R5, R5, 0x1, -R10 ;  /* 0x0000000105051824 */ /* 0x000fe200078e0a0a */
[----:B-1----:R-:W-:Y:S01]  /*04f0*/  LEA R3, R3, R2, 0x18 ;  /* 0x0000000203037211 */ /* 0x002fe200078ec0ff */
[----:B------:R-:W-:Y:S01]  /*0500*/  @P1 VIADD R4, R4, 0x1 ;  /* 0x0000000104041836 */ /* 0x000fe20000000000 */
[C---:B------:R-:W-:Y:S02]  /*0510*/  LOP3.LUT R2, R0.reuse, 0x3, RZ, 0xc0, !PT ;  /* 0x0000000300027812 */ /* 0x040fe400078ec0ff */
[----:B------:R-:W-:Y:S02]  /*0520*/  ISETP.GE.U32.AND P2, PT, R5, R10, PT ;  /* 0x0000000a0500720c */ /* 0x000fe40003f46070 */
[----:B------:R-:W-:Y:S02]  /*0530*/  VIMNMX R5, PT, PT, R0, UR15, PT ;  /* 0x0000000f00057c48 */ /* 0x000fe4000bfe0100 */
[----:B------:R-:W-:Y:S02]  /*0540*/  LEA R6, R6, R3, 0x2 ;  /* 0x0000000306067211 */ /* 0x000fe400078e10ff */
[----:B------:R-:W-:-:S07]  /*0550*/  ISETP.LT.OR P3, PT, R5, 0x1, P0 ;  /* 0x000000010500780c */ /* 0x000fce0000761670 */
[----:B------:R-:W-:Y:S01]  /*0560*/  @P2 VIADD R4, R4, 0x1 ;  /* 0x0000000104042836 */ /* 0x000fe20000000000 */
[----:B------:R-:W-:-:S05]  /*0570*/  @!P4 LOP3.LUT R4, RZ, R10, RZ, 0x33, !PT ;  /* 0x0000000aff04c212 */ /* 0x000fca00078e33ff */
[----:B------:R-:W-:Y:S01]  /*0580*/  IMAD.IADD R5, R9, 0x1, R4 ;  /* 0x0000000109057824 */ /* 0x000fe200078e0204 */
[C---:B------:R-:W-:Y:S01]  /*0590*/  LOP3.LUT R4, R0.reuse, 0x7, RZ, 0xc0, !PT ;  /* 0x0000000700047812 */ /* 0x040fe200078ec0ff */
[----:B------:R-:W-:Y:S01]  /*05a0*/  IMAD.MOV.U32 R9, RZ, RZ, RZ ;  /* 0x000000ffff097224 */ /* 0x000fe200078e00ff */
[----:B------:R-:W-:-:S07]  /*05b0*/  LOP3.LUT R0, R0, 0x7ffffff8, RZ, 0xc0, !PT ;  /* 0x7ffffff800007812 */ /* 0x000fce00078ec0ff */
.L_x_165:
[----:B-1----:R-:W1:Y:S01]  /*05c0*/  LDC R3, c[0x0][0x3c0] ;  /* 0x0000f000ff037b82 */ /* 0x002e620000000800 */
[----:B------:R-:W1:Y:S01]  /*05d0*/  LDCU UR9, c[0x0][0x3bc] ;  /* 0x00007780ff0977ac */ /* 0x000e620008000800 */
[----:B------:R-:W-:Y:S01]  /*05e0*/  IMAD R14, R8, UR14, RZ ;  /* 0x0000000e080e7c24 */ /* 0x000fe2000f8e02ff */
[----:B------:R-:W-:Y:S01]  /*05f0*/  BSSY.RECONVERGENT B0, `(.L_x_144) ;  /* 0x0000014000007945 */ /* 0x000fe20003800200 */
[----:B------:R-:W2:Y:S03]  /*0600*/  LDCU.64 UR16, c[0x0][0x3a8] ;  /* 0x00007500ff1077ac */ /* 0x000ea60008000a00 */
[----:B------:R-:W-:Y:S01]  /*0610*/  ISETP.GE.AND P2, PT, R7, R14, PT ;  /* 0x0000000e0700720c */ /* 0x000fe20003f46270 */
[----:B-1-3--:R-:W-:-:S05]  /*0620*/  IMAD R22, R3, UR9, RZ ;  /* 0x0000000903167c24 */ /* 0x00afca000f8e02ff */
[----:B------:R-:W-:-:S13]  /*0630*/  ISETP.GE.AND P1, PT, R7, R22, PT ;  /* 0x000000160700720c */ /* 0x000fda0003f26270 */
[----:B0-2---:R-:W-:Y:S05]  /*0640*/  @P1 BRA `(.L_x_145) ;  /* 0x0000000000381947 */ /* 0x005fea0003800000 */
[----:B------:R-:W1:Y:S01]  /*0650*/  LDCU UR9, c[0x0][0x3a4] ;  /* 0x00007480ff0977ac */ /* 0x000e620008000800 */
[----:B------:R-:W2:Y:S01]  /*0660*/  LDC.64 R14, c[0x0][0x388] ;  /* 0x0000e200ff0e7b82 */ /* 0x000ea20000000a00 */
[----:B------:R-:W-:Y:S02]  /*0670*/  IMAD.MOV.U32 R19, RZ, RZ, R7 ;  /* 0x000000ffff137224 */ /* 0x000fe400078e0007 */
[----:B-1----:R-:W-:-:S04]  /*0680*/  IMAD R3, R22, UR9, RZ ;  /* 0x0000000916037c24 */ /* 0x002fc8000f8e02ff */
[----:B------:R-:W-:-:S04]  /*0690*/  IMAD R3, R3, UR7, RZ ;  /* 0x0000000703037c24 */ /* 0x000fc8000f8e02ff */
[----:B------:R-:W-:-:S07]  /*06a0*/  IMAD R20, R22, UR4, R3 ;  /* 0x0000000416147c24 */ /* 0x000fce000f8e0203 */
.L_x_146:
[----:B------:R-:W-:-:S05]  /*06b0*/  IADD3 R17, PT, PT, R20, R19, RZ ;  /* 0x0000001314117210 */ /* 0x000fca0007ffe0ff */
[----:B-12---:R-:W-:-:S06]  /*06c0*/  IMAD.WIDE R16, R17, 0x4, R14 ;  /* 0x0000000411107825 */ /* 0x006fcc00078e020e */
[----:B0-----:R-:W2:Y:S01]  /*06d0*/  LDG.E R16, desc[UR12][R16.64] ;  /* 0x0000000c10107981 */ /* 0x001ea2000c1e1900 */
[----:B------:R-:W-:Y:S02]  /*06e0*/  IMAD R3, R19, 0x4, R6 ;  /* 0x0000000413037824 */ /* 0x000fe400078e0206 */
[----:B------:R-:W-:-:S05]  /*06f0*/  IMAD.IADD R19, R10, 0x1, R19 ;  /* 0x000000010a137824 */ /* 0x000fca00078e0213 */
[----:B------:R-:W-:Y:S01]  /*0700*/  ISETP.GE.AND P1, PT, R19, R22, PT ;  /* 0x000000161300720c */ /* 0x000fe20003f26270 */
[----:B--2---:R1:W-:-:S12]  /*0710*/  STS [R3], R16 ;  /* 0x0000001003007388 */ /* 0x0043d80000000800 */
[----:B------:R-:W-:Y:S05]  /*0720*/  @!P1 BRA `(.L_x_146) ;  /* 0xfffffffc00e09947 */ /* 0x000fea000383ffff */
.L_x_145:
[----:B0-----:R-:W-:Y:S05]  /*0730*/  BSYNC.RECONVERGENT B0 ;  /* 0x0000000000007941 */ /* 0x001fea0003800200 */
.L_x_144:
[----:B------:R-:W-:Y:S04]  /*0740*/  BSSY.RECONVERGENT B1, `(.L_x_147) ;  /* 0x000011c000017945 */ /* 0x000fe80003800200 */
[----:B------:R-:W-:Y:S05]  /*0750*/  @P2 BRA `(.L_x_148) ;  /* 0x0000001000682947 */ /* 0x000fea0003800000 */
[----:B-1----:R-:W0:Y:S01]  /*0760*/  LDC R3, c[0x0][0x3a4] ;  /* 0x0000e900ff037b82 */ /* 0x002e220000000800 */
[----:B------:R-:W-:Y:S01]  /*0770*/  LOP3.LUT R14, R5, 0x3, RZ, 0xc0, !PT ;  /* 0x00000003050e7812 */ /* 0x000fe200078ec0ff */
[----:B------:R-:W-:Y:S01]  /*0780*/  BSSY.RECONVERGENT B0, `(.L_x_149) ;  /* 0x000007e000007945 */ /* 0x000fe20003800200 */
[----:B------:R-:W-:Y:S02]  /*0790*/  MOV R25, R7 ;  /* 0x0000000700197202 */ /* 0x000fe40000000f00 */
[----:B------:R-:W-:Y:S01]  /*07a0*/  ISETP.NE.AND P1, PT, R14, 0x3, PT ;  /* 0x000000030e00780c */ /* 0x000fe20003f25270 */
[----:B------:R-:W-:-:S04]  /*07b0*/  IMAD.U32 R14, RZ, RZ, UR4 ;  /* 0x00000004ff0e7e24 */ /* 0x000fc8000f8e00ff */
[----:B0-----:R-:W-:-:S08]  /*07c0*/  IMAD R3, R3, UR6, R14 ;  /* 0x0000000603037c24 */ /* 0x001fd0000f8e020e */
[----:B------:R-:W-:Y:S05]  /*07d0*/  @!P1 BRA `(.L_x_150) ;  /* 0x0000000400e09947 */ /* 0x000fea0003800000 */
[-C--:B------:R-:W-:Y:S02]  /*07e0*/  IABS R19, R8.reuse ;  /* 0x0000000800137213 */ /* 0x080fe40000000000 */
[----:B------:R-:W-:Y:S02]  /*07f0*/  IABS R21, R8 ;  /* 0x0000000800157213 */ /* 0x000fe40000000000 */
[----:B------:R-:W0:Y:S01]  /*0800*/  I2F.RP R16, R19 ;  /* 0x0000001300107306 */ /* 0x000e220000209400 */
[----:B------:R-:W-:Y:S02]  /*0810*/  ISETP.NE.AND P4, PT, R8, RZ, PT ;  /* 0x000000ff0800720c */ /* 0x000fe40003f85270 */
[----:B------:R-:W-:-:S05]  /*0820*/  IMAD.MOV R21, RZ, RZ, -R21 ;  /* 0x000000ffff157224 */ /* 0x000fca00078e0a15 */
[----:B0-----:R-:W0:Y:S02]  /*0830*/  MUFU.RCP R16, R16 ;  /* 0x0000001000107308 */ /* 0x001e240000001000 */
[----:B0-----:R-:W-:-:S06]  /*0840*/  VIADD R14, R16, 0xffffffe ;  /* 0x0ffffffe100e7836 */ /* 0x001fcc0000000000 */
[----:B------:R0:W1:Y:S02]  /*0850*/  F2I.FTZ.U32.TRUNC.NTZ R15, R14 ;  /* 0x0000000e000f7305 */ /* 0x000064000021f000 */
[----:B0-----:R-:W-:Y:S02]  /*0860*/  HFMA2 R14, -RZ, RZ, 0, 0 ;  /* 0x00000000ff0e7431 */ /* 0x001fe400000001ff */
[----:B-1----:R-:W-:-:S04]  /*0870*/  IMAD.MOV R20, RZ, RZ, -R15 ;  /* 0x000000ffff147224 */ /* 0x002fc800078e0a0f */
[----:B------:R-:W-:Y:S01]  /*0880*/  IMAD R17, R20, R19, RZ ;  /* 0x0000001314117224 */ /* 0x000fe200078e02ff */
[----:B------:R-:W-:-:S03]  /*0890*/  IABS R20, R7 ;  /* 0x0000000700147213 */ /* 0x000fc60000000000 */
[----:B------:R-:W-:-:S04]  /*08a0*/  IMAD.HI.U32 R22, R15, R17, R14 ;  /* 0x000000110f167227 */ /* 0x000fc800078e000e */
[----:B------:R-:W-:Y:S01]  /*08b0*/  IMAD.MOV.U32 R15, RZ, RZ, R20 ;  /* 0x000000ffff0f7224 */ /* 0x000fe200078e0014 */
[----:B------:R-:W-:-:S03]  /*08c0*/  LOP3.LUT R20, RZ, R8, RZ, 0x33, !PT ;  /* 0x00000008ff147212 */ /* 0x000fc600078e33ff */
[----:B------:R-:W-:-:S04]  /*08d0*/  IMAD.HI.U32 R14, R22, R15, RZ ;  /* 0x0000000f160e7227 */ /* 0x000fc800078e00ff */
[----:B------:R-:W-:Y:S01]  /*08e0*/  IMAD R16, R14, R21, R15 ;  /* 0x000000150e107224 */ /* 0x000fe200078e020f */
[----:B------:R-:W-:-:S04]  /*08f0*/  LOP3.LUT R15, R7, R8, RZ, 0x3c, !PT ;  /* 0x00000008070f7212 */ /* 0x000fc800078e3cff */
[----:B------:R-:W-:Y:S02]  /*0900*/  ISETP.GT.U32.AND P2, PT, R19, R16, PT ;  /* 0x000000101300720c */ /* 0x000fe40003f44070 */
[----:B------:R-:W-:-:S11]  /*0910*/  ISETP.GE.AND P5, PT, R15, RZ, PT ;  /* 0x000000ff0f00720c */ /* 0x000fd60003fa6270 */
[----:B------:R-:W-:Y:S02]  /*0920*/  @!P2 IMAD.IADD R16, R16, 0x1, -R19 ;  /* 0x000000011010a824 */ /* 0x000fe400078e0a13 */
[----:B------:R-:W-:-:S03]  /*0930*/  @!P2 VIADD R14, R14, 0x1 ;  /* 0x000000010e0ea836 */ /* 0x000fc60000000000 */
[----:B------:R-:W-:-:S13]  /*0940*/  ISETP.GE.U32.AND P1, PT, R16, R19, PT ;  /* 0x000000131000720c */ /* 0x000fda0003f26070 */
[----:B------:R-:W-:-:S05]  /*0950*/  @P1 IADD3 R14, PT, PT, R14, 0x1, RZ ;  /* 0x000000010e0e1810 */ /* 0x000fca0007ffe0ff */
[----:B------:R-:W-:Y:S02]  /*0960*/  IMAD.MOV.U32 R17, RZ, RZ, R14 ;  /* 0x000000ffff117224 */ /* 0x000fe400078e000e */
[----:B------:R-:W0:Y:S02]  /*0970*/  LDC.64 R14, c[0x0][0x3a8] ;  /* 0x0000ea00ff0e7b82 */ /* 0x000e240000000a00 */
[----:B------:R-:W-:-:S05]  /*0980*/  @!P5 IMAD.MOV R17, RZ, RZ, -R17 ;  /* 0x000000ffff11d224 */ /* 0x000fca00078e0a11 */
[----:B------:R-:W-:-:S04]  /*0990*/  SEL R17, R20, R17, !P4 ;  /* 0x0000001114117207 */ /* 0x000fc80006000000 */
[----:B------:R-:W-:Y:S01]  /*09a0*/  IADD3 R23, PT, PT, R17, UR5, RZ ;  /* 0x0000000511177c10 */ /* 0x000fe2000fffe0ff */
[----:B------:R-:W-:-:S04]  /*09b0*/  IMAD.MOV R16, RZ, RZ, -R17 ;  /* 0x000000ffff107224 */ /* 0x000fc800078e0a11 */
[----:B------:R-:W-:-:S04]  /*09c0*/  IMAD R16, R8, R16, R7 ;  /* 0x0000001008107224 */ /* 0x000fc800078e0207 */
[----:B------:R-:W-:Y:S01]  /*09d0*/  VIADD R26, R16, UR8 ;  /* 0x00000008101a7c36 */ /* 0x000fe20008000000 */
[----:B0-----:R-:W-:-:S04]  /*09e0*/  ISETP.GE.AND P2, PT, R23, R14, PT ;  /* 0x0000000e1700720c */ /* 0x001fc80003f46270 */
[C---:B------:R-:W-:Y:S02]  /*09f0*/  ISETP.GE.AND P1, PT, R26.reuse, R15, PT ;  /* 0x0000000f1a00720c */ /* 0x040fe40003f26270 */
[----:B------:R-:W-:Y:S02]  /*0a00*/  ISETP.GT.AND P2, PT, R23, -0x1, !P2 ;  /* 0xffffffff1700780c */ /* 0x000fe40005744270 */
[----:B------:R-:W-:-:S04]  /*0a10*/  ISETP.GT.AND P1, PT, R26, -0x1, !P1 ;  /* 0xffffffff1a00780c */ /* 0x000fc80004f24270 */
[----:B------:R-:W-:-:S13]  /*0a20*/  PLOP3.LUT P1, PT, P1, P2, PT, 0x80, 0x8 ;  /* 0x000000000008781c */ /* 0x000fda0000f25070 */
[----:B------:R-:W0:Y:S01]  /*0a30*/  @P1 LDC.64 R16, c[0x0][0x380] ;  /* 0x0000e000ff101b82 */ /* 0x000e220000000a00 */
[----:B------:R-:W-:-:S04]  /*0a40*/  @P1 IMAD R24, R3, R14, R23 ;  /* 0x0000000e03181224 */ /* 0x000fc800078e0217 */
[----:B------:R-:W-:Y:S02]  /*0a50*/  @P1 IMAD R23, R24, R15, R26 ;  /* 0x0000000f18171224 */ /* 0x000fe400078e021a */
[----:B------:R-:W-:Y:S02]  /*0a60*/  IMAD.MOV.U32 R24, RZ, RZ, RZ ;  /* 0x000000ffff187224 */ /* 0x000fe400078e00ff */
[----:B0-----:R-:W-:-:S05]  /*0a70*/  @P1 IMAD.WIDE R16, R23, 0x4, R16 ;  /* 0x0000000417101825 */ /* 0x001fca00078e0210 */
[----:B------:R-:W2:Y:S01]  /*0a80*/  @P1 LDG.E R24, desc[UR12][R16.64] ;  /* 0x0000000c10181981 */ /* 0x000ea2000c1e1900 */
[----:B------:R-:W0:Y:S01]  /*0a90*/  S2UR UR10, SR_CgaCtaId ;  /* 0x00000000000a79c3 */ /* 0x000e220000008800 */
[----:B------:R-:W-:Y:S01]  /*0aa0*/  UMOV UR9, 0x400 ;  /* 0x0000040000097882 */ /* 0x000fe20000000000 */
[----:B------:R-:W-:Y:S01]  /*0ab0*/  LOP3.LUT P1, RZ, R5, 0x3, RZ, 0xc0, !PT ;  /* 0x0000000305ff7812 */ /* 0x000fe2000782c0ff */
[----:B------:R-:W-:Y:S01]  /*0ac0*/  IMAD.IADD R25, R7, 0x1, R10 ;  /* 0x0000000107197824 */ /* 0x000fe200078e020a */
[----:B0-----:R-:W-:-:S06]  /*0ad0*/  ULEA UR9, UR10, UR9, 0x18 ;  /* 0x000000090a097291 */ /* 0x001fcc000f8ec0ff */
[----:B------:R-:W-:-:S05]  /*0ae0*/  LEA R23, R7, UR9, 0x2 ;  /* 0x0000000907177c11 */ /* 0x000fca000f8e10ff */
[----:B--2---:R0:W-:Y:S01]  /*0af0*/  STS [R23], R24 ;  /* 0x0000001817007388 */ /* 0x0041e20000000800 */
[----:B------:R-:W-:Y:S05]  /*0b00*/  @!P1 BRA `(.L_x_150) ;  /* 0x0000000400149947 */ /* 0x000fea0003800000 */
[----:B------:R-:W-:Y:S01]  /*0b10*/  IABS R17, R25 ;  /* 0x0000001900117213 */ /* 0x000fe20000000000 */
[----:B------:R-:W-:Y:S01]  /*0b20*/  BSSY.RECONVERGENT B2, `(.L_x_151) ;  /* 0x000001d000027945 */ /* 0x000fe20003800200 */
[----:B0-----:R-:W-:-:S03]  /*0b30*/  IMAD R23, R10, 0x4, R23 ;  /* 0x000000040a177824 */ /* 0x001fc600078e0217 */
[----:B------:R-:W-:-:S04]  /*0b40*/  IMAD.HI.U32 R16, R22, R17, RZ ;  /* 0x0000001116107227 */ /* 0x000fc800078e00ff */
[----:B------:R-:W-:Y:S01]  /*0b50*/  IMAD R24, R16, R21, R17 ;  /* 0x0000001510187224 */ /* 0x000fe200078e0211 */
[----:B------:R-:W-:-:S04]  /*0b60*/  LOP3.LUT R17, R25, R8, RZ, 0x3c, !PT ;  /* 0x0000000819117212 */ /* 0x000fc800078e3cff */
[----:B------:R-:W-:Y:S02]  /*0b70*/  ISETP.GT.U32.AND P2, PT, R19, R24, PT ;  /* 0x000000181300720c */ /* 0x000fe40003f44070 */
[----:B------:R-:W-:-:S11]  /*0b80*/  ISETP.GE.AND P5, PT, R17, RZ, PT ;  /* 0x000000ff1100720c */ /* 0x000fd60003fa6270 */
[----:B------:R-:W-:Y:S01]  /*0b90*/  @!P2 IADD3 R24, PT, PT, R24, -R19, RZ ;  /* 0x800000131818a210 */ /* 0x000fe20007ffe0ff */
[----:B------:R-:W-:-:S03]  /*0ba0*/  @!P2 VIADD R16, R16, 0x1 ;  /* 0x000000011010a836 */ /* 0x000fc60000000000 */
[----:B------:R-:W-:-:S13]  /*0bb0*/  ISETP.GE.U32.AND P1, PT, R24, R19, PT ;  /* 0x000000131800720c */ /* 0x000fda0003f26070 */
[----:B------:R-:W-:-:S04]  /*0bc0*/  @P1 VIADD R16, R16, 0x1 ;  /* 0x0000000110101836 */ /* 0x000fc80000000000 */
[----:B------:R-:W-:-:S05]  /*0bd0*/  @!P5 IMAD.MOV R16, RZ, RZ, -R16 ;  /* 0x000000ffff10d224 */ /* 0x000fca00078e0a10 */
[----:B------:R-:W-:-:S04]  /*0be0*/  SEL R16, R20, R16, !P4 ;  /* 0x0000001014107207 */ /* 0x000fc80006000000 */
[C---:B------:R-:W-:Y:S01]  /*0bf0*/  IADD3 R17, PT, PT, -R16.reuse, RZ, RZ ;  /* 0x000000ff10117210 */ /* 0x040fe20007ffe1ff */
[----:B------:R-:W-:Y:S01]  /*0c00*/  VIADD R27, R16, UR5 ;  /* 0x00000005101b7c36 */ /* 0x000fe20008000000 */
[----:B------:R-:W-:-:S03]  /*0c10*/  MOV R16, RZ ;  /* 0x000000ff00107202 */ /* 0x000fc60000000f00 */
[----:B------:R-:W-:Y:S01]  /*0c20*/  IMAD R17, R8, R17, R25 ;  /* 0x0000001108117224 */ /* 0x000fe200078e0219 */
[----:B------:R-:W-:-:S03]  /*0c30*/  ISETP.GE.AND P2, PT, R27, R14, PT ;  /* 0x0000000e1b00720c */ /* 0x000fc60003f46270 */
[----:B------:R-:W-:Y:S01]  /*0c40*/  VIADD R26, R17, UR8 ;  /* 0x00000008111a7c36 */ /* 0x000fe20008000000 */
[----:B------:R-:W-:-:S04]  /*0c50*/  ISETP.GT.AND P2, PT, R27, -0x1, !P2 ;  /* 0xffffffff1b00780c */ /* 0x000fc80005744270 */
        /* <DEDUP_REMOVED lines=8> */
[----:B------:R0:W5:Y:S02]  /*0ce0*/  LDG.E R16, desc[UR12][R16.64] ;  /* 0x0000000c10107981 */ /* 0x000164000c1e1900 */
.L_x_152:
[----:B------:R-:W-:Y:S05]  /*0cf0*/  BSYNC.RECONVERGENT B2 ;  /* 0x0000000000027941 */ /* 0x000fea0003800200 */
.L_x_151:
[----:B-----5:R1:W-:Y:S01]  /*0d00*/  STS [R23], R16 ;  /* 0x0000001017007388 */ /* 0x0203e20000000800 */
[----:B0-----:R-:W-:Y:S01]  /*0d10*/  LOP3.LUT R17, R5, 0x3, RZ, 0xc0, !PT ;  /* 0x0000000305117812 */ /* 0x001fe200078ec0ff */
[----:B------:R-:W-:-:S03]  /*0d20*/  IMAD.IADD R25, R10, 0x1, R25 ;  /* 0x000000010a197824 */ /* 0x000fc600078e0219 */
[----:B------:R-:W-:-:S13]  /*0d30*/  ISETP.NE.AND P1, PT, R17, 0x1, PT ;  /* 0x000000011100780c */ /* 0x000fda0003f25270 */
[----:B-1----:R-:W-:Y:S05]  /*0d40*/  @!P1 BRA `(.L_x_150) ;  /* 0x0000000000849947 */ /* 0x002fea0003800000 */
[----:B------:R-:W-:Y:S01]  /*0d50*/  IABS R17, R25 ;  /* 0x0000001900117213 */ /* 0x000fe20000000000 */
[----:B------:R-:W-:Y:S01]  /*0d60*/  BSSY.RECONVERGENT B2, `(.L_x_153) ;  /* 0x000001d000027945 */ /* 0x000fe20003800200 */
[----:B------:R-:W-:-:S03]  /*0d70*/  IMAD R23, R10, 0x4, R23 ;  /* 0x000000040a177824 */ /* 0x000fc600078e0217 */
[----:B------:R-:W-:-:S04]  /*0d80*/  IMAD.HI.U32 R22, R22, R17, RZ ;  /* 0x0000001116167227 */ /* 0x000fc800078e00ff */
[----:B------:R-:W-:-:S05]  /*0d90*/  IMAD R16, R22, R21, R17 ;  /* 0x0000001516107224 */ /* 0x000fca00078e0211 */
[----:B------:R-:W-:-:S13]  /*0da0*/  ISETP.GT.U32.AND P2, PT, R19, R16, PT ;  /* 0x000000101300720c */ /* 0x000fda0003f44070 */
[----:B------:R-:W-:Y:S02]  /*0db0*/  @!P2 IMAD.IADD R16, R16, 0x1, -R19 ;  /* 0x000000011010a824 */ /* 0x000fe400078e0a13 */
[----:B------:R-:W-:-:S03]  /*0dc0*/  @!P2 VIADD R22, R22, 0x1 ;  /* 0x000000011616a836 */ /* 0x000fc60000000000 */
[----:B------:R-:W-:Y:S02]  /*0dd0*/  ISETP.GE.U32.AND P1, PT, R16, R19, PT ;  /* 0x000000131000720c */ /* 0x000fe40003f26070 */
[----:B------:R-:W-:-:S04]  /*0de0*/  LOP3.LUT R16, R25, R8, RZ, 0x3c, !PT ;  /* 0x0000000819107212 */ /* 0x000fc800078e3cff */
[----:B------:R-:W-:-:S07]  /*0df0*/  ISETP.GE.AND P5, PT, R16, RZ, PT ;  /* 0x000000ff1000720c */ /* 0x000fce0003fa6270 */
[----:B------:R-:W-:-:S06]  /*0e00*/  @P1 IADD3 R22, PT, PT, R22, 0x1, RZ ;  /* 0x0000000116161810 */ /* 0x000fcc0007ffe0ff */
[----:B------:R-:W-:-:S05]  /*0e10*/  @!P5 IMAD.MOV R22, RZ, RZ, -R22 ;  /* 0x000000ffff16d224 */ /* 0x000fca00078e0a16 */
[----:B------:R-:W-:-:S05]  /*0e20*/  SEL R20, R20, R22, !P4 ;  /* 0x0000001614147207 */ /* 0x000fca0006000000 */
[----:B------:R-:W-:Y:S02]  /*0e30*/  IMAD.MOV R16, RZ, RZ, -R20 ;  /* 0x000000ffff107224 */ /* 0x000fe400078e0a14 */
[----:B------:R-:W-:Y:S02]  /*0e40*/  VIADD R19, R20, UR5 ;  /* 0x0000000514137c36 */ /* 0x000fe40008000000 */
[----:B------:R-:W-:-:S03]  /*0e50*/  IMAD R16, R8, R16, R25 ;  /* 0x0000001008107224 */ /* 0x000fc600078e0219 */
[C---:B------:R-:W-:Y:S02]  /*0e60*/  ISETP.GE.AND P2, PT, R19.reuse, R14, PT ;  /* 0x0000000e1300720c */ /* 0x040fe40003f46270 */
[----:B------:R-:W-:Y:S01]  /*0e70*/  IADD3 R20, PT, PT, R16, UR8, RZ ;  /* 0x0000000810147c10 */ /* 0x000fe2000fffe0ff */
[----:B------:R-:W-:Y:S01]  /*0e80*/  IMAD.MOV.U32 R16, RZ, RZ, RZ ;  /* 0x000000ffff107224 */ /* 0x000fe200078e00ff */
        /* <DEDUP_REMOVED lines=10> */
.L_x_154:
[----:B------:R-:W-:Y:S05]  /*0f30*/  BSYNC.RECONVERGENT B2 ;  /* 0x0000000000027941 */ /* 0x000fea0003800200 */
.L_x_153:
[----:B-----5:R1:W-:Y:S01]  /*0f40*/  STS [R23], R16 ;  /* 0x0000001017007388 */ /* 0x0203e20000000800 */
[----:B------:R-:W-:-:S07]  /*0f50*/  IMAD.IADD R25, R10, 0x1, R25 ;  /* 0x000000010a197824 */ /* 0x000fce00078e0219 */
.L_x_150:
[----:B------:R-:W-:Y:S05]  /*0f60*/  BSYNC.RECONVERGENT B0 ;  /* 0x0000000000007941 */ /* 0x000fea0003800200 */
.L_x_149:
[----:B------:R-:W-:-:S13]  /*0f70*/  ISETP.GE.U32.AND P1, PT, R5, 0x3, PT ;  /* 0x000000030500780c */ /* 0x000fda0003f26070 */
[----:B------:R-:W-:Y:S05]  /*0f80*/  @!P1 BRA `(.L_x_148) ;  /* 0x00000008005c9947 */ /* 0x000fea0003800000 */
[----:B------:R-:W-:Y:S01]  /*0f90*/  IABS R19, R8 ;  /* 0x0000000800137213 */ /* 0x000fe20000000000 */
[----:B------:R-:W-:-:S03]  /*0fa0*/  IMAD.MOV.U32 R20, RZ, RZ, RZ ;  /* 0x000000ffff147224 */ /* 0x000fc600078e00ff */
[----:B------:R-:W2:Y:S08]  /*0fb0*/  I2F.RP R14, R19 ;  /* 0x00000013000e7306 */ /* 0x000eb00000209400 */
[----:B--2---:R-:W2:Y:S02]  /*0fc0*/  MUFU.RCP R14, R14 ;  /* 0x0000000e000e7308 */ /* 0x004ea40000001000 */
[----:B--2---:R-:W-:-:S06]  /*0fd0*/  IADD3 R21, PT, PT, R14, 0xffffffe, RZ ;  /* 0x0ffffffe0e157810 */ /* 0x004fcc0007ffe0ff */
[----:B------:R-:W1:Y:S02]  /*0fe0*/  F2I.FTZ.U32.TRUNC.NTZ R21, R21 ;  /* 0x0000001500157305 */ /* 0x000e64000021f000 */
[----:B-1----:R-:W-:-:S04]  /*0ff0*/  IMAD.MOV R16, RZ, RZ, -R21 ;  /* 0x000000ffff107224 */ /* 0x002fc800078e0a15 */
[----:B------:R-:W-:-:S04]  /*1000*/  IMAD R15, R16, R19, RZ ;  /* 0x00000013100f7224 */ /* 0x000fc800078e02ff */
[----:B------:R-:W-:-:S07]  /*1010*/  IMAD.HI.U32 R20, R21, R15, R20 ;  /* 0x0000000f15147227 */ /* 0x000fce00078e0014 */
.L_x_155:
[----:B0-----:R-:W-:Y:S02]  /*1020*/  IABS R17, R25 ;  /* 0x0000001900117213 */ /* 0x001fe40000000000 */
[-C--:B------:R-:W-:Y:S02]  /*1030*/  IABS R14, R8.reuse ;  /* 0x00000008000e7213 */ /* 0x080fe40000000000 */
[----:B---3--:R-:W-:Y:S01]  /*1040*/  IABS R22, R8 ;  /* 0x0000000800167213 */ /* 0x008fe20000000000 */
[----:B------:R-:W-:Y:S01]  /*1050*/  IMAD.HI.U32 R15, R20, R17, RZ ;  /* 0x00000011140f7227 */ /* 0x000fe200078e00ff */
[----:B------:R-:W-:-:S03]  /*1060*/  ISETP.NE.AND P4, PT, R8, RZ, PT ;  /* 0x000000ff0800720c */ /* 0x000fc60003f85270 */
[----:B------:R-:W-:-:S04]  /*1070*/  IMAD.MOV R24, RZ, RZ, -R14 ;  /* 0x000000ffff187224 */ /* 0x000fc800078e0a0e */
[----:B------:R-:W-:Y:S01]  /*1080*/  IMAD R14, R15, R24, R17 ;  /* 0x000000180f0e7224 */ /* 0x000fe200078e0211 */
[----:B------:R-:W-:-:S04]  /*1090*/  LOP3.LUT R17, RZ, R8, RZ, 0x33, !PT ;  /* 0x00000008ff117212 */ /* 0x000fc800078e33ff */
[----:B------:R-:W-:-:S13]  /*10a0*/  ISETP.GT.U32.AND P2, PT, R19, R14, PT ;  /* 0x0000000e1300720c */ /* 0x000fda0003f44070 */
[----:B------:R-:W-:Y:S01]  /*10b0*/  @!P2 IADD3 R14, PT, PT, R14, -R22, RZ ;  /* 0x800000160e0ea210 */ /* 0x000fe20007ffe0ff */
[----:B------:R-:W-:-:S03]  /*10c0*/  @!P2 VIADD R15, R15, 0x1 ;  /* 0x000000010f0fa836 */ /* 0x000fc60000000000 */
[----:B------:R-:W-:Y:S02]  /*10d0*/  ISETP.GE.U32.AND P1, PT, R14, R19, PT ;  /* 0x000000130e00720c */ /* 0x000fe40003f26070 */
[----:B------:R-:W-:-:S04]  /*10e0*/  LOP3.LUT R14, R25, R8, RZ, 0x3c, !PT ;  /* 0x00000008190e7212 */ /* 0x000fc800078e3cff */
[----:B------:R-:W-:-:S07]  /*10f0*/  ISETP.GE.AND P5, PT, R14, RZ, PT ;  /* 0x000000ff0e00720c */ /* 0x000fce0003fa6270 */
[----:B------:R-:W-:-:S06]  /*1100*/  @P1 VIADD R15, R15, 0x1 ;  /* 0x000000010f0f1836 */ /* 0x000fcc0000000000 */
[----:B------:R-:W-:-:S05]  /*1110*/  @!P5 IMAD.MOV R15, RZ, RZ, -R15 ;  /* 0x000000ffff0fd224 */ /* 0x000fca00078e0a0f */
[----:B------:R-:W-:-:S04]  /*1120*/  SEL R15, R17, R15, !P4 ;  /* 0x0000000f110f7207 */ /* 0x000fc80006000000 */
[C---:B------:R-:W-:Y:S01]  /*1130*/  IADD3 R14, PT, PT, -R15.reuse, RZ, RZ ;  /* 0x000000ff0f0e7210 */ /* 0x040fe20007ffe1ff */
[----:B------:R-:W-:-:S04]  /*1140*/  VIADD R16, R15, UR5 ;  /* 0x000000050f107c36 */ /* 0x000fc80008000000 */
[----:B------:R-:W-:Y:S01]  /*1150*/  IMAD R14, R8, R14, R25 ;  /* 0x0000000e080e7224 */ /* 0x000fe200078e0219 */
[----:B------:R-:W-:-:S03]  /*1160*/  ISETP.GE.AND P2, PT, R16, UR16, PT ;  /* 0x0000001010007c0c */ /* 0x000fc6000bf46270 */
[----:B------:R-:W-:Y:S01]  /*1170*/  VIADD R19, R14, UR8 ;  /* 0x000000080e137c36 */ /* 0x000fe20008000000 */
[----:B------:R-:W-:-:S04]  /*1180*/  ISETP.GT.AND P2, PT, R16, -0x1, !P2 ;  /* 0xffffffff1000780c */ /* 0x000fc80005744270 */
[----:B------:R-:W-:-:S04]  /*1190*/  ISETP.GE.AND P1, PT, R19, UR17, PT ;  /* 0x0000001113007c0c */ /* 0x000fc8000bf26270 */
[----:B------:R-:W-:-:S04]  /*11a0*/  ISETP.GT.AND P1, PT, R19, -0x1, !P1 ;  /* 0xffffffff1300780c */ /* 0x000fc80004f24270 */
[----:B------:R-:W-:-:S13]  /*11b0*/  PLOP3.LUT P1, PT, P1, P2, PT, 0x80, 0x8 ;  /* 0x000000000008781c */ /* 0x000fda0000f25070 */
[----:B------:R-:W0:Y:S01]  /*11c0*/  @P1 LDC.64 R14, c[0x0][0x380] ;  /* 0x0000e000ff0e1b82 */ /* 0x000e220000000a00 */
[----:B------:R-:W-:-:S04]  /*11d0*/  @P1 IMAD R16, R3, UR16, R16 ;  /* 0x0000001003101c24 */ /* 0x000fc8000f8e0210 */
[----:B------:R-:W-:Y:S01]  /*11e0*/  @P1 IMAD R19, R16, UR17, R19 ;  /* 0x0000001110131c24 */ /* 0x000fe2000f8e0213 */
[----:B------:R-:W-:-:S03]  /*11f0*/  MOV R16, RZ ;  /* 0x000000ff00107202 */ /* 0x000fc60000000f00 */
[----:B0-----:R-:W-:-:S05]  /*1200*/  @P1 IMAD.WIDE R14, R19, 0x4, R14 ;  /* 0x00000004130e1825 */ /* 0x001fca00078e020e */
[----:B------:R0:W2:Y:S01]  /*1210*/  @P1 LDG.E R16, desc[UR12][R14.64] ;  /* 0x0000000c0e101981 */ /* 0x0000a2000c1e1900 */
[----:B------:R-:W1:Y:S01]  /*1220*/  I2F.RP R23, R22 ;  /* 0x0000001600177306 */ /* 0x000e620000209400 */
[----:B------:R-:W-:Y:S01]  /*1230*/  IADD3 R27, PT, PT, R10, R25, RZ ;  /* 0x000000190a1b7210 */ /* 0x000fe20007ffe0ff */
[----:B------:R-:W-:-:S03]  /*1240*/  IMAD.MOV.U32 R20, RZ, RZ, RZ ;  /* 0x000000ffff147224 */ /* 0x000fc600078e00ff */
[----:B------:R-:W-:-:S03]  /*1250*/  IABS R26, R27 ;  /* 0x0000001b001a7213 */ /* 0x000fc60000000000 */
[----:B-1----:R-:W1:Y:S02]  /*1260*/  MUFU.RCP R23, R23 ;  /* 0x0000001700177308 */ /* 0x002e640000001000 */
[----:B-1----:R-:W-:-:S06]  /*1270*/  VIADD R21, R23, 0xffffffe ;  /* 0x0ffffffe17157836 */ /* 0x002fcc0000000000 */
[----:B------:R-:W1:Y:S02]  /*1280*/  F2I.FTZ.U32.TRUNC.NTZ R21, R21 ;  /* 0x0000001500157305 */ /* 0x000e64000021f000 */
[----:B-1----:R-:W-:-:S04]  /*1290*/  IMAD.MOV R19, RZ, RZ, -R21 ;  /* 0x000000ffff137224 */ /* 0x002fc800078e0a15 */
[----:B------:R-:W-:-:S04]  /*12a0*/  IMAD R19, R19, R22, RZ ;  /* 0x0000001613137224 */ /* 0x000fc800078e02ff */
[----:B------:R-:W-:-:S04]  /*12b0*/  IMAD.HI.U32 R20, R21, R19, R20 ;  /* 0x0000001315147227 */ /* 0x000fc800078e0014 */
[----:B------:R-:W-:-:S04]  /*12c0*/  IMAD.MOV.U32 R19, RZ, RZ, R26 ;  /* 0x000000ffff137224 */ /* 0x000fc800078e001a */
[----:B0-----:R-:W-:-:S04]  /*12d0*/  IMAD.HI.U32 R15, R20, R19, RZ ;  /* 0x00000013140f7227 */ /* 0x001fc800078e00ff */
[----:B------:R-:W-:Y:S01]  /*12e0*/  IMAD R14, R15, R24, R19 ;  /* 0x000000180f0e7224 */ /* 0x000fe200078e0213 */
[----:B------:R-:W-:-:S04]  /*12f0*/  MOV R19, R22 ;  /* 0x0000001600137202 */ /* 0x000fc80000000f00 */
        /* <DEDUP_REMOVED lines=8> */
[----:B------:R-:W-:-:S04]  /*1380*/  SEL R15, R17, R15, !P4 ;  /* 0x0000000f110f7207 */ /* 0x000fc80006000000 */
[----:B------:R-:W-:Y:S01]  /*1390*/  IADD3 R28, PT, PT, R15, UR5, RZ ;  /* 0x000000050f1c7c10 */ /* 0x000fe2000fffe0ff */
[----:B------:R-:W-:-:S03]  /*13a0*/  IMAD.MOV R14, RZ, RZ, -R15 ;  /* 0x000000ffff0e7224 */ /* 0x000fc600078e0a0f */
[----:B------:R-:W-:Y:S01]  /*13b0*/  ISETP.GE.AND P2, PT, R28, UR16, PT ;  /* 0x000000101c007c0c */ /* 0x000fe2000bf46270 */
[--C-:B------:R-:W-:Y:S02]  /*13c0*/  IMAD R14, R8, R14, R27.reuse ;  /* 0x0000000e080e7224 */ /* 0x100fe400078e021b */
[----:B------:R-:W-:Y:S01]  /*13d0*/  IMAD.IADD R27, R10, 0x1, R27 ;  /* 0x000000010a1b7824 */ /* 0x000fe200078e021b */
[----:B------:R-:W-:Y:S01]  /*13e0*/  ISETP.GT.AND P2, PT, R28, -0x1, !P2 ;  /* 0xffffffff1c00780c */ /* 0x000fe20005744270 */
[----:B------:R-:W-:-:S03]  /*13f0*/  VIADD R26, R14, UR8 ;  /* 0x000000080e1a7c36 */ /* 0x000fc60008000000 */
[----:B------:R-:W-:Y:S02]  /*1400*/  IABS R29, R27 ;  /* 0x0000001b001d7213 */ /* 0x000fe40000000000 */
[----:B------:R-:W-:-:S04]  /*1410*/  ISETP.GE.AND P1, PT, R26, UR17, PT ;  /* 0x000000111a007c0c */ /* 0x000fc8000bf26270 */
[----:B------:R-:W-:-:S04]  /*1420*/  ISETP.GT.AND P1, PT, R26, -0x1, !P1 ;  /* 0xffffffff1a00780c */ /* 0x000fc80004f24270 */
[----:B------:R-:W-:Y:S01]  /*1430*/  PLOP3.LUT P1, PT, P1, P2, PT, 0x80, 0x8 ;  /* 0x000000000008781c */ /* 0x000fe20000f25070 */
[----:B------:R-:W-:-:S12]  /*1440*/  IMAD.HI.U32 R23, R20, R29, RZ ;  /* 0x0000001d14177227 */ /* 0x000fd800078e00ff */
[----:B------:R-:W0:Y:S01]  /*1450*/  @P1 LDC.64 R14, c[0x0][0x380] ;  /* 0x0000e000ff0e1b82 */ /* 0x000e220000000a00 */
[----:B------:R-:W-:-:S04]  /*1460*/  @P1 IMAD R21, R3, UR16, R28 ;  /* 0x0000001003151c24 */ /* 0x000fc8000f8e021c */
[----:B------:R-:W-:Y:S02]  /*1470*/  @P1 IMAD R21, R21, UR17, R26 ;  /* 0x0000001115151c24 */ /* 0x000fe4000f8e021a */
[----:B------:R-:W-:-:S05]  /*1480*/  IMAD R26, R23, R24, R29 ;  /* 0x00000018171a7224 */ /* 0x000fca00078e021d */
[----:B------:R-:W-:Y:S01]  /*1490*/  ISETP.GT.U32.AND P2, PT, R19, R26, PT ;  /* 0x0000001a1300720c */ /* 0x000fe20003f44070 */
[----:B------:R-:W1:Y:S01]  /*14a0*/  S2UR UR10, SR_CgaCtaId ;  /* 0x00000000000a79c3 */ /* 0x000e620000008800 */
[----:B0-----:R-:W-:-:S04]  /*14b0*/  @P1 IMAD.WIDE R14, R21, 0x4, R14 ;  /* 0x00000004150e1825 */ /* 0x001fc800078e020e */
[----:B------:R-:W-:-:S07]  /*14c0*/  HFMA2 R21, -RZ, RZ, 0, 0 ;  /* 0x00000000ff157431 */ /* 0x000fce00000001ff */
[----:B------:R-:W-:Y:S01]  /*14d0*/  @!P2 IMAD.IADD R26, R26, 0x1, -R22 ;  /* 0x000000011a1aa824 */ /* 0x000fe200078e0a16 */
[----:B------:R0:W3:Y:S04]  /*14e0*/  @P1 LDG.E R21, desc[UR12][R14.64] ;  /* 0x0000000c0e151981 */ /* 0x0000e8000c1e1900 */
[----:B------:R-:W-:Y:S01]  /*14f0*/  ISETP.GE.U32.AND P1, PT, R26, R19, PT ;  /* 0x000000131a00720c */ /* 0x000fe20003f26070 */
[----:B------:R-:W-:Y:S01]  /*1500*/  @!P2 VIADD R23, R23, 0x1 ;  /* 0x000000011717a836 */ /* 0x000fe20000000000 */
[----:B------:R-:W-:Y:S01]  /*1510*/  LOP3.LUT R26, R27, R8, RZ, 0x3c, !PT ;  /* 0x000000081b1a7212 */ /* 0x000fe200078e3cff */
[----:B------:R-:W-:Y:S02]  /*1520*/  UMOV UR9, 0x400 ;  /* 0x0000040000097882 */ /* 0x000fe40000000000 */
[----:B-1----:R-:W-:Y:S01]  /*1530*/  ULEA UR9, UR10, UR9, 0x18 ;  /* 0x000000090a097291 */ /* 0x002fe2000f8ec0ff */
[----:B------:R-:W-:-:S07]  /*1540*/  ISETP.GE.AND P5, PT, R26, RZ, PT ;  /* 0x000000ff1a00720c */ /* 0x000fce0003fa6270 */
[----:B------:R-:W-:-:S05]  /*1550*/  @P1 IADD3 R23, PT, PT, R23, 0x1, RZ ;  /* 0x0000000117171810 */ /* 0x000fca0007ffe0ff */
[----:B0-----:R-:W-:Y:S01]  /*1560*/  IMAD.MOV.U32 R14, RZ, RZ, R23 ;  /* 0x000000ffff0e7224 */ /* 0x001fe200078e0017 */
[----:B------:R-:W-:Y:S01]  /*1570*/  LEA R23, R25, UR9, 0x2 ;  /* 0x0000000919177c11 */ /* 0x000fe2000f8e10ff */
[----:B------:R-:W-:-:S03]  /*1580*/  IMAD.IADD R25, R10, 0x1, R27 ;  /* 0x000000010a197824 */ /* 0x000fc600078e021b */
[----:B------:R-:W-:Y:S02]  /*1590*/  @!P5 IADD3 R14, PT, PT, -R14, RZ, RZ ;  /* 0x000000ff0e0ed210 */ /* 0x000fe40007ffe1ff */
[----:B------:R-:W-:Y:S02]  /*15a0*/  IABS R29, R25 ;  /* 0x00000019001d7213 */ /* 0x000fe40000000000 */
[----:B------:R-:W-:-:S05]  /*15b0*/  SEL R14, R17, R14, !P4 ;  /* 0x0000000e110e7207 */ /* 0x000fca0006000000 */
[----:B------:R-:W-:-:S04]  /*15c0*/  IMAD.MOV R15, RZ, RZ, -R14 ;  /* 0x000000ffff0f7224 */ /* 0x000fc800078e0a0e */
[----:B------:R-:W-:Y:S02]  /*15d0*/  IMAD R27, R8, R15, R27 ;  /* 0x0000000f081b7224 */ /* 0x000fe400078e021b */
[----:B------:R-:W-:-:S04]  /*15e0*/  IMAD.HI.U32 R15, R20, R29, RZ ;  /* 0x0000001d140f7227 */ /* 0x000fc800078e00ff */
[----:B------:R-:W-:Y:S02]  /*15f0*/  IMAD R24, R15, R24, R29 ;  /* 0x000000180f187224 */ /* 0x000fe400078e021d */
[----:B------:R-:W-:-:S03]  /*1600*/  VIADD R27, R27, UR8 ;  /* 0x000000081b1b7c36 */ /* 0x000fc60008000000 */
[----:B------:R-:W-:-:S13]  /*1610*/  ISETP.GT.U32.AND P2, PT, R19, R24, PT ;  /* 0x000000181300720c */ /* 0x000fda0003f44070 */
[----:B------:R-:W-:Y:S01]  /*1620*/  @!P2 IMAD.IADD R24, R24, 0x1, -R22 ;  /* 0x000000011818a824 */ /* 0x000fe200078e0a16 */
[----:B------:R-:W-:Y:S02]  /*1630*/  @!P2 IADD3 R15, PT, PT, R15, 0x1, RZ ;  /* 0x000000010f0fa810 */ /* 0x000fe40007ffe0ff */
[----:B------:R-:W-:Y:S02]  /*1640*/  IADD3 R22, PT, PT, R14, UR5, RZ ;  /* 0x000000050e167c10 */ /* 0x000fe4000fffe0ff */
[----:B------:R-:W-:-:S13]  /*1650*/  ISETP.GE.U32.AND P1, PT, R24, R19, PT ;  /* 0x000000131800720c */ /* 0x000fda0003f26070 */
[----:B------:R-:W-:Y:S01]  /*1660*/  @P1 VIADD R15, R15, 0x1 ;  /* 0x000000010f0f1836 */ /* 0x000fe20000000000 */
[----:B------:R-:W-:-:S04]  /*1670*/  ISETP.GE.AND P1, PT, R27, UR17, PT ;  /* 0x000000111b007c0c */ /* 0x000fc8000bf26270 */
[----:B------:R-:W-:Y:S01]  /*1680*/  ISETP.GT.AND P1, PT, R27, -0x1, !P1 ;  /* 0xffffffff1b00780c */ /* 0x000fe20004f24270 */
[----:B--2---:R0:W-:Y:S02]  /*1690*/  STS [R23], R16 ;  /* 0x0000001017007388 */ /* 0x0041e40000000800 */
[----:B0-----:R-:W-:-:S04]  /*16a0*/  LOP3.LUT R16, R25, R8, RZ, 0x3c, !PT ;  /* 0x0000000819107212 */ /* 0x001fc800078e3cff */
[----:B------:R-:W-:-:S13]  /*16b0*/  ISETP.GE.AND P5, PT, R16, RZ, PT ;  /* 0x000000ff1000720c */ /* 0x000fda0003fa6270 */
[----:B------:R-:W-:Y:S01]  /*16c0*/  @!P5 IMAD.MOV R15, RZ, RZ, -R15 ;  /* 0x000000ffff0fd224 */ /* 0x000fe200078e0a0f */
[----:B------:R-:W-:-:S04]  /*16d0*/  ISETP.GE.AND P5, PT, R22, UR16, PT ;  /* 0x0000001016007c0c */ /* 0x000fc8000bfa6270 */
        /* <DEDUP_REMOVED lines=9> */
[----:B------:R-:W-:Y:S02]  /*1770*/  PLOP3.LUT P2, PT, P2, P4, PT, 0x80, 0x8 ;  /* 0x000000000008781c */ /* 0x000fe40001749070 */
[----:B------:R-:W-:-:S04]  /*1780*/  ISETP.GT.AND P4, PT, R22, -0x1, !P5 ;  /* 0xffffffff1600780c */ /* 0x000fc80006f84270 */
[----:B------:R-:W-:-:S07]  /*1790*/  PLOP3.LUT P1, PT, P1, P4, PT, 0x80, 0x8 ;  /* 0x000000000008781c */ /* 0x000fce0000f29070 */
[C---:B------:R-:W-:Y:S01]  /*17a0*/  @P2 IMAD R14, R3.reuse, UR16, R24 ;  /* 0x00000010030e2c24 */ /* 0x040fe2000f8e0218 */
[----:B------:R-:W0:Y:S01]  /*17b0*/  @P2 LDC.64 R16, c[0x0][0x380] ;  /* 0x0000e000ff102b82 */ /* 0x000e220000000a00 */
[----:B------:R-:W-:Y:S02]  /*17c0*/  MOV R24, RZ ;  /* 0x000000ff00187202 */ /* 0x000fe40000000f00 */
[----:B------:R-:W-:Y:S02]  /*17d0*/  @P2 IMAD R29, R14, UR17, R29 ;  /* 0x000000110e1d2c24 */ /* 0x000fe4000f8e021d */
[----:B------:R-:W-:-:S03]  /*17e0*/  @P1 IMAD R22, R3, UR16, R22 ;  /* 0x0000001003161c24 */ /* 0x000fc6000f8e0216 */
[----:B------:R-:W1:Y:S01]  /*17f0*/  @P1 LDC.64 R14, c[0x0][0x380] ;  /* 0x0000e000ff0e1b82 */ /* 0x000e620000000a00 */
[----:B------:R-:W-:Y:S02]  /*1800*/  @P1 IMAD R27, R22, UR17, R27 ;  /* 0x00000011161b1c24 */ /* 0x000fe4000f8e021b */
[----:B------:R-:W-:Y:S02]  /*1810*/  IMAD.MOV.U32 R22, RZ, RZ, RZ ;  /* 0x000000ffff167224 */ /* 0x000fe400078e00ff */
[----:B0-----:R-:W-:-:S05]  /*1820*/  @P2 IMAD.WIDE R16, R29, 0x4, R16 ;  /* 0x000000041d102825 */ /* 0x001fca00078e0210 */
[----:B------:R-:W2:Y:S01]  /*1830*/  @P2 LDG.E R24, desc[UR12][R16.64] ;  /* 0x0000000c10182981 */ /* 0x000ea2000c1e1900 */
[----:B-1----:R-:W-:-:S05]  /*1840*/  @P1 IMAD.WIDE R14, R27, 0x4, R14 ;  /* 0x000000041b0e1825 */ /* 0x002fca00078e020e */
[----:B------:R-:W4:Y:S01]  /*1850*/  @P1 LDG.E R22, desc[UR12][R14.64] ;  /* 0x0000000c0e161981 */ /* 0x000f22000c1e1900 */
[----:B------:R-:W-:-:S04]  /*1860*/  IMAD R26, R10, 0x4, R23 ;  /* 0x000000040a1a7824 */ /* 0x000fc800078e0217 */
[----:B------:R-:W-:-:S05]  /*1870*/  IMAD R27, R10, 0x4, R26 ;  /* 0x000000040a1b7824 */ /* 0x000fca00078e021a */
[----:B------:R-:W-:Y:S01]  /*1880*/  LEA R23, R10, R27, 0x2 ;  /* 0x0000001b0a177211 */ /* 0x000fe200078e10ff */
[----:B------:R-:W-:Y:S02]  /*1890*/  IMAD R28, R8, UR14, RZ ;  /* 0x0000000e081c7c24 */ /* 0x000fe4000f8e02ff */
[----:B------:R-:W-:-:S05]  /*18a0*/  IMAD.IADD R25, R10, 0x1, R25 ;  /* 0x000000010a197824 */ /* 0x000fca00078e0219 */
[----:B------:R-:W-:Y:S01]  /*18b0*/  ISETP.GE.AND P1, PT, R25, R28, PT ;  /* 0x0000001c1900720c */ /* 0x000fe20003f26270 */
[----:B---3--:R3:W-:Y:S04]  /*18c0*/  STS [R26], R21 ;  /* 0x000000151a007388 */ /* 0x0087e80000000800 */
[----:B----4-:R3:W-:Y:S04]  /*18d0*/  STS [R27], R22 ;  /* 0x000000161b007388 */ /* 0x0107e80000000800 */
[----:B--2---:R3:W-:Y:S04]  /*18e0*/  STS [R23], R24 ;  /* 0x0000001817007388 */ /* 0x0047e80000000800 */
[----:B------:R-:W-:Y:S05]  /*18f0*/  @!P1 BRA `(.L_x_155) ;  /* 0xfffffff400c89947 */ /* 0x000fea000383ffff */
.L_x_148:
[----:B------:R-:W-:Y:S05]  /*1900*/  BSYNC.RECONVERGENT B1 ;  /* 0x0000000000017941 */ /* 0x000fea0003800200 */
.L_x_147:
[----:B------:R-:W-:Y:S06]  /*1910*/  BAR.SYNC.DEFER_BLOCKING 0x0 ;  /* 0x0000000000007b1d */ /* 0x000fec0000010000 */
[----:B------:R-:W2:Y:S01]  /*1920*/  LDCU UR11, c[0x0][0x3c8] ;  /* 0x00007900ff0b77ac */ /* 0x000ea20008000800 */
[----:B------:R-:W-:Y:S01]  /*1930*/  BSSY.RECONVERGENT B0, `(.L_x_156) ;  /* 0x0000095000007945 */ /* 0x000fe20003800200 */
[----:B------:R-:W4:Y:S03]  /*1940*/  LDCU UR15, c[0x0][0x3c0] ;  /* 0x00007800ff0f77ac */ /* 0x000f260008000800 */
[----:B------:R-:W-:Y:S05]  /*1950*/  @P3 BRA `(.L_x_157) ;  /* 0x0000000800483947 */ /* 0x000fea0003800000 */
[----:B-1----:R-:W-:-:S07]  /*1960*/  IMAD.MOV.U32 R3, RZ, RZ, RZ ;  /* 0x000000ffff037224 */ /* 0x002fce00078e00ff */
.L_x_164:
[----:B------:R-:W1:Y:S01]  /*1970*/  LDCU.64 UR16, c[0x0][0x3c0] ;  /* 0x00007800ff1077ac */ /* 0x000e620008000a00 */
[--C-:B0-----:R-:W-:Y:S02]  /*1980*/  IMAD.MOV.U32 R17, RZ, RZ, R3.reuse ;  /* 0x000000ffff117224 */ /* 0x101fe400078e0003 */
[----:B------:R-:W-:Y:S01]  /*1990*/  HFMA2 R20, -RZ, RZ, 0, 0 ;  /* 0x00000000ff147431 */ /* 0x000fe200000001ff */
[----:B------:R-:W0:Y:S01]  /*19a0*/  LDCU UR9, c[0x0][0x3bc] ;  /* 0x00007780ff0977ac */ /* 0x000e220008000800 */
[----:B-1----:R-:W-:Y:S01]  /*19b0*/  MOV R14, UR16 ;  /* 0x00000010000e7c02 */ /* 0x002fe20008000f00 */
[----:B------:R-:W-:Y:S02]  /*19c0*/  IMAD R15, R18, UR17, R3 ;  /* 0x00000011120f7c24 */ /* 0x000fe4000f8e0203 */
[----:B------:R-:W-:Y:S01]  /*19d0*/  VIADD R3, R3, 0x1 ;  /* 0x0000000103037836 */ /* 0x000fe20000000000 */
[----:B------:R-:W-:Y:S01]  /*19e0*/  ISETP.GE.U32.AND P1, PT, R14, 0x8, PT ;  /* 0x000000080e00780c */ /* 0x000fe20003f26070 */
[----:B------:R-:W-:-:S03]  /*19f0*/  IMAD R16, R8, R15, RZ ;  /* 0x0000000f08107224 */ /* 0x000fc600078e02ff */
[----:B0-----:R-:W-:-:S09]  /*1a00*/  ISETP.NE.AND P2, PT, R3, UR9, PT ;  /* 0x0000000903007c0c */ /* 0x001fd2000bf45270 */
[----:B------:R-:W-:Y:S05]  /*1a10*/  @!P1 BRA `(.L_x_158) ;  /* 0x0000000000d89947 */ /* 0x000fea0003800000 */
[----:B------:R-:W0:Y:S01]  /*1a20*/  S2R R14, SR_CgaCtaId ;  /* 0x00000000000e7919 */ /* 0x000e220000008800 */
[----:B------:R-:W-:Y:S01]  /*1a30*/  MOV R19, 0x400 ;  /* 0x0000040000137802 */ /* 0x000fe20000000f00 */
[----:B------:R-:W-:Y:S01]  /*1a40*/  IMAD.MOV.U32 R20, RZ, RZ, RZ ;  /* 0x000000ffff147224 */ /* 0x000fe200078e00ff */
[----:B------:R-:W-:Y:S02]  /*1a50*/  ISETP.GE.AND P1, PT, R15, UR14, PT ;  /* 0x0000000e0f007c0c */ /* 0x000fe4000bf26270 */
[----:B0-----:R-:W-:-:S11]  /*1a60*/  LEA R19, R14, R19, 0x18 ;  /* 0x000000130e137211 */ /* 0x001fd600078ec0ff */
.L_x_159:
[----:B--23--:R-:W-:Y:S02]  /*1a70*/  IMAD R21, R13, UR11, R20 ;  /* 0x0000000b0d157c24 */ /* 0x00cfe4000f8e0214 */
[----:B----4-:R-:W-:-:S03]  /*1a80*/  IMAD.U32 R14, RZ, RZ, UR15 ;  /* 0x0000000fff0e7e24 */ /* 0x010fc6000f8e00ff */
[----:B------:R-:W-:Y:S01]  /*1a90*/  ISETP.GE.OR P4, PT, R21, R8, P1 ;  /* 0x000000081500720c */ /* 0x000fe20000f86670 */
[----:B------:R-:W-:Y:S01]  /*1aa0*/  IMAD R23, R17, R14, R20 ;  /* 0x0000000e11177224 */ /* 0x000fe200078e0214 */
[----:B------:R-:W-:Y:S01]  /*1ab0*/  IADD3 R22, PT, PT, R16, R21, RZ ;  /* 0x0000001510167210 */ /* 0x000fe20007ffe0ff */
[----:B------:R-:W-:Y:S01]  /*1ac0*/  VIADD R20, R20, 0x8 ;  /* 0x0000000814147836 */ /* 0x000fe20000000000 */
[----:B------:R-:W-:Y:S01]  /*1ad0*/  IADD3 R27, PT, PT, R21, 0x1, RZ ;  /* 0x00000001151b7810 */ /* 0x000fe20007ffe0ff */
[----:B------:R-:W-:Y:S02]  /*1ae0*/  IMAD R23, R23, 0x4, R6 ;  /* 0x0000000417177824 */ /* 0x000fe400078e0206 */
[----:B------:R-:W-:Y:S01]  /*1af0*/  IMAD R22, R22, 0x4, R19 ;  /* 0x0000000416167824 */ /* 0x000fe200078e0213 */
[----:B------:R-:W-:Y:S01]  /*1b00*/  ISETP.GE.OR P5, PT, R27, R8, P1 ;  /* 0x000000081b00720c */ /* 0x000fe20000fa6670 */
[----:B------:R-:W-:-:S04]  /*1b10*/  VIADD R27, R21, 0x2 ;  /* 0x00000002151b7836 */ /* 0x000fc80000000000 */
[----:B------:R-:W-:Y:S04]  /*1b20*/  @!P4 LDS R24, [R22] ;  /* 0x000000001618c984 */ /* 0x000fe80000000800 */
[----:B------:R-:W0:Y:S02]  /*1b30*/  @!P4 LDS R25, [R23] ;  /* 0x000000001719c984 */ /* 0x000e240000000800 */
[----:B0-----:R-:W-:Y:S01]  /*1b40*/  @!P4 FFMA R9, R24, R25, R9 ;  /* 0x000000191809c223 */ /* 0x001fe20000000009 */
[----:B------:R-:W-:Y:S01]  /*1b50*/  ISETP.GE.OR P4, PT, R27, R8, P1 ;  /* 0x000000081b00720c */ /* 0x000fe20000f86670 */
[----:B------:R-:W-:Y:S01]  /*1b60*/  @!P5 LDS R24, [R22+0x4] ;  /* 0x000004001618d984 */ /* 0x000fe20000000800 */
[----:B------:R-:W-:-:S03]  /*1b70*/  VIADD R27, R21, 0x3 ;  /* 0x00000003151b7836 */ /* 0x000fc60000000000 */
[----:B------:R-:W0:Y:S02]  /*1b80*/  @!P5 LDS R25, [R23+0x4] ;  /* 0x000004001719d984 */ /* 0x000e240000000800 */
[----:B0-----:R-:W-:Y:S01]  /*1b90*/  @!P5 FFMA R9, R24, R25, R9 ;  /* 0x000000191809d223 */ /* 0x001fe20000000009 */
[----:B------:R-:W-:-:S05]  /*1ba0*/  ISETP.GE.OR P5, PT, R27, R8, P1 ;  /* 0x000000081b00720c */ /* 0x000fca0000fa6670 */
[----:B------:R-:W-:Y:S01]  /*1bb0*/  @!P4 LDS R24, [R22+0x8] ;  /* 0x000008001618c984 */ /* 0x000fe20000000800 */
[----:B------:R-:W-:-:S03]  /*1bc0*/  IADD3 R27, PT, PT, R21, 0x4, RZ ;  /* 0x00000004151b7810 */ /* 0x000fc60007ffe0ff */
[----:B------:R-:W0:Y:S01]  /*1bd0*/  @!P4 LDS R25, [R23+0x8] ;  /* 0x000008001719c984 */ /* 0x000e220000000800 */
[-C--:B------:R-:W-:Y:S01]  /*1be0*/  ISETP.GE.OR P6, PT, R27, R8.reuse, P1 ;  /* 0x000000081b00720c */ /* 0x080fe20000fc6670 */
[----:B------:R-:W-:Y:S02]  /*1bf0*/  VIADD R27, R21, 0x5 ;  /* 0x00000005151b7836 */ /* 0x000fe40000000000 */
[----:B0-----:R-:W-:Y:S02]  /*1c00*/  @!P4 FFMA R9, R24, R25, R9 ;  /* 0x000000191809c223 */ /* 0x001fe40000000009 */
[----:B------:R-:W-:Y:S04]  /*1c10*/  @!P5 LDS R24, [R22+0xc] ;  /* 0x00000c001618d984 */ /* 0x000fe80000000800 */
[----:B------:R-:W0:Y:S02]  /*1c20*/  @!P5 LDS R25, [R23+0xc] ;  /* 0x00000c001719d984 */ /* 0x000e240000000800 */
[----:B0-----:R-:W-:Y:S01]  /*1c30*/  @!P5 FFMA R9, R24, R25, R9 ;  /* 0x000000191809d223 */ /* 0x001fe20000000009 */
[----:B------:R-:W-:Y:S01]  /*1c40*/  ISETP.GE.OR P5, PT, R27, R8, P1 ;  /* 0x000000081b00720c */ /* 0x000fe20000fa6670 */
[----:B------:R-:W-:Y:S01]  /*1c50*/  @!P6 LDS R24, [R22+0x10] ;  /* 0x000010001618e984 */ /* 0x000fe20000000800 */
[C---:B------:R-:W-:Y:S01]  /*1c60*/  VIADD R27, R21.reuse, 0x6 ;  /* 0x00000006151b7836 */ /* 0x040fe20000000000 */
[----:B------:R-:W-:-:S02]  /*1c70*/  IADD3 R21, PT, PT, R21, 0x7, RZ ;  /* 0x0000000715157810 */ /* 0x000fc40007ffe0ff */
[----:B------:R-:W0:Y:S02]  /*1c80*/  @!P6 LDS R25, [R23+0x10] ;  /* 0x000010001719e984 */ /* 0x000e240000000800 */
[----:B------:R-:W-:-:S13]  /*1c90*/  ISETP.GE.OR P4, PT, R27, R8, P1 ;  /* 0x000000081b00720c */ /* 0x000fda0000f86670 */
[----:B------:R-:W-:Y:S01]  /*1ca0*/  @!P4 LDS R26, [R22+0x18] ;  /* 0x00001800161ac984 */ /* 0x000fe20000000800 */
[----:B0-----:R-:W-:Y:S01]  /*1cb0*/  @!P6 FFMA R9, R24, R25, R9 ;  /* 0x000000191809e223 */ /* 0x001fe20000000009 */
[----:B------:R-:W-:Y:S02]  /*1cc0*/  ISETP.GE.OR P6, PT, R21, R8, P1 ;  /* 0x000000081500720c */ /* 0x000fe40000fc6670 */
[----:B------:R-:W-:Y:S04]  /*1cd0*/  @!P5 LDS R24, [R22+0x14] ;  /* 0x000014001618d984 */ /* 0x000fe80000000800 */
[----:B------:R-:W0:Y:S04]  /*1ce0*/  @!P5 LDS R21, [R23+0x14] ;  /* 0x000014001715d984 */ /* 0x000e280000000800 */
[----:B------:R-:W1:Y:S04]  /*1cf0*/  @!P4 LDS R25, [R23+0x18] ;  /* 0x000018001719c984 */ /* 0x000e680000000800 */
[----:B------:R-:W-:Y:S04]  /*1d00*/  @!P6 LDS R28, [R22+0x1c] ;  /* 0x00001c00161ce984 */ /* 0x000fe80000000800 */
[----:B------:R-:W2:Y:S01]  /*1d10*/  @!P6 LDS R27, [R23+0x1c] ;  /* 0x00001c00171be984 */ /* 0x000ea20000000800 */
[----:B0-----:R-:W-:Y:S01]  /*1d20*/  @!P5 FFMA R9, R24, R21, R9 ;  /* 0x000000151809d223 */ /* 0x001fe20000000009 */
[----:B------:R-:W-:-:S03]  /*1d30*/  ISETP.NE.AND P5, PT, R20, R0, PT ;  /* 0x000000001400720c */ /* 0x000fc60003fa5270 */
[----:B-1----:R-:W-:-:S04]  /*1d40*/  @!P4 FFMA R9, R26, R25, R9 ;  /* 0x000000191a09c223 */ /* 0x002fc80000000009 */
[----:B--2---:R-:W-:-:S06]  /*1d50*/  @!P6 FFMA R9, R28, R27, R9 ;  /* 0x0000001b1c09e223 */ /* 0x004fcc0000000009 */
[----:B------:R-:W-:Y:S05]  /*1d60*/  @P5 BRA `(.L_x_159) ;  /* 0xfffffffc00405947 */ /* 0x000fea000383ffff */
[----:B------:R-:W-:-:S07]  /*1d70*/  IMAD.MOV.U32 R20, RZ, RZ, R0 ;  /* 0x000000ffff147224 */ /* 0x000fce00078e0000 */
.L_x_158:
[----:B------:R-:W-:-:S13]  /*1d80*/  ISETP.NE.AND P1, PT, R4, RZ, PT ;  /* 0x000000ff0400720c */ /* 0x000fda0003f25270 */
[----:B------:R-:W-:Y:S05]  /*1d90*/  @!P1 BRA `(.L_x_160) ;  /* 0x0000000400349947 */ /* 0x000fea0003800000 */
[----:B------:R-:W-:Y:S02]  /*1da0*/  IADD3 R19, PT, PT, R4, -0x1, RZ ;  /* 0xffffffff04137810 */ /* 0x000fe40007ffe0ff */
[----:B------:R-:W-:Y:S02]  /*1db0*/  ISETP.NE.AND P4, PT, R2, RZ, PT ;  /* 0x000000ff0200720c */ /* 0x000fe40003f85270 */
[----:B------:R-:W-:-:S13]  /*1dc0*/  ISETP.GE.U32.AND P1, PT, R19, 0x3, PT ;  /* 0x000000031300780c */ /* 0x000fda0003f26070 */
[----:B------:R-:W-:Y:S05]  /*1dd0*/  @!P1 BRA `(.L_x_161) ;  /* 0x0000000000789947 */ /* 0x000fea0003800000 */
[----:B------:R-:W3:Y:S01]  /*1de0*/  LDCU UR9, c[0x0][0x3c8] ;  /* 0x00007900ff0977ac */ /* 0x000ee20008000800 */
[----:B------:R-:W0:Y:S01]  /*1df0*/  S2UR UR10, SR_CgaCtaId ;  /* 0x00000000000a79c3 */ /* 0x000e220000008800 */
[----:B------:R-:W-:Y:S01]  /*1e00*/  ISETP.GE.AND P1, PT, R15, UR14, PT ;  /* 0x0000000e0f007c0c */ /* 0x000fe2000bf26270 */
[----:B------:R-:W-:-:S04]  /*1e10*/  IMAD R19, R17, R14, R20 ;  /* 0x0000000e11137224 */ /* 0x000fc800078e0214 */
[----:B------:R-:W-:Y:S02]  /*1e20*/  IMAD R19, R19, 0x4, R6 ;  /* 0x0000000413137824 */ /* 0x000fe400078e0206 */
[----:B---3--:R-:W-:Y:S01]  /*1e30*/  IMAD R27, R13, UR9, R20 ;  /* 0x000000090d1b7c24 */ /* 0x008fe2000f8e0214 */
[----:B------:R-:W-:Y:S01]  /*1e40*/  UMOV UR9, 0x400 ;  /* 0x0000040000097882 */ /* 0x000fe20000000000 */
[----:B------:R-:W-:Y:S02]  /*1e50*/  IADD3 R20, PT, PT, R20, 0x4, RZ ;  /* 0x0000000414147810 */ /* 0x000fe40007ffe0ff */
[----:B------:R-:W-:Y:S01]  /*1e60*/  IMAD.IADD R21, R16, 0x1, R27 ;  /* 0x0000000110157824 */ /* 0x000fe200078e021b */
[C---:B------:R-:W-:Y:S01]  /*1e70*/  ISETP.GE.OR P5, PT, R27.reuse, R8, P1 ;  /* 0x000000081b00720c */ /* 0x040fe20000fa6670 */
[----:B0-----:R-:W-:Y:S01]  /*1e80*/  ULEA UR9, UR10, UR9, 0x18 ;  /* 0x000000090a097291 */ /* 0x001fe2000f8ec0ff */
[----:B------:R-:W-:-:S04]  /*1e90*/  IADD3 R25, PT, PT, R27, 0x1, RZ ;  /* 0x000000011b197810 */ /* 0x000fc80007ffe0ff */
[----:B------:R-:W-:Y:S01]  /*1ea0*/  ISETP.GE.OR P6, PT, R25, R8, P1 ;  /* 0x000000081900720c */ /* 0x000fe20000fc6670 */
[----:B------:R-:W-:Y:S01]  /*1eb0*/  VIADD R25, R27, 0x2 ;  /* 0x000000021b197836 */ /* 0x000fe20000000000 */
[----:B------:R-:W-:-:S05]  /*1ec0*/  LEA R21, R21, UR9, 0x2 ;  /* 0x0000000915157c11 */ /* 0x000fca000f8e10ff */
[----:B------:R-:W-:Y:S04]  /*1ed0*/  @!P5 LDS R23, [R19] ;  /* 0x000000001317d984 */ /* 0x000fe80000000800 */
[----:B------:R-:W0:Y:S02]  /*1ee0*/  @!P5 LDS R22, [R21] ;  /* 0x000000001516d984 */ /* 0x000e240000000800 */
[----:B0-----:R-:W-:Y:S01]  /*1ef0*/  @!P5 FFMA R9, R22, R23, R9 ;  /* 0x000000171609d223 */ /* 0x001fe20000000009 */
[----:B------:R-:W-:Y:S01]  /*1f00*/  VIADD R23, R27, 0x3 ;  /* 0x000000031b177836 */ /* 0x000fe20000000000 */
[-C--:B------:R-:W-:Y:S01]  /*1f10*/  ISETP.GE.OR P5, PT, R25, R8.reuse, P1 ;  /* 0x000000081900720c */ /* 0x080fe20000fa6670 */
[----:B------:R-:W-:Y:S03]  /*1f20*/  @!P6 LDS R22, [R21+0x4] ;  /* 0x000004001516e984 */ /* 0x000fe60000000800 */
[----:B------:R-:W-:-:S02]  /*1f30*/  ISETP.GE.OR P1, PT, R23, R8, P1 ;  /* 0x000000081700720c */ /* 0x000fc40000f26670 */
[----:B------:R-:W0:Y:S07]  /*1f40*/  @!P6 LDS R23, [R19+0x4] ;  /* 0x000004001317e984 */ /* 0x000e2e0000000800 */
[----:B------:R-:W-:Y:S04]  /*1f50*/  @!P5 LDS R24, [R21+0x8] ;  /* 0x000008001518d984 */ /* 0x000fe80000000800 */
[----:B------:R-:W1:Y:S04]  /*1f60*/  @!P5 LDS R25, [R19+0x8] ;  /* 0x000008001319d984 */ /* 0x000e680000000800 */
[----:B------:R-:W-:Y:S04]  /*1f70*/  @!P1 LDS R26, [R21+0xc] ;  /* 0x00000c00151a9984 */ /* 0x000fe80000000800 */
[----:B------:R-:W3:Y:S01]  /*1f80*/  @!P1 LDS R27, [R19+0xc] ;  /* 0x00000c00131b9984 */ /* 0x000ee20000000800 */
[----:B0-----:R-:W-:-:S04]  /*1f90*/  @!P6 FFMA R9, R22, R23, R9 ;  /* 0x000000171609e223 */ /* 0x001fc80000000009 */
[----:B-1----:R-:W-:-:S04]  /*1fa0*/  @!P5 FFMA R9, R24, R25, R9 ;  /* 0x000000191809d223 */ /* 0x002fc80000000009 */
[----:B---3--:R-:W-:-:S07]  /*1fb0*/  @!P1 FFMA R9, R26, R27, R9 ;  /* 0x0000001b1a099223 */ /* 0x008fce0000000009 */
.L_x_161:
[----:B------:R-:W-:Y:S04]  /*1fc0*/  BSSY.RECONVERGENT B1, `(.L_x_160) ;  /* 0x000002a000017945 */ /* 0x000fe80003800200 */
        /* <DEDUP_REMOVED lines=8> */
[----:B---3--:R-:W-:-:S05]  /*2050*/  IMAD R23, R17, R14, R20 ;  /* 0x0000000e11177224 */ /* 0x008fca00078e0214 */
[----:B------:R-:W-:Y:S01]  /*2060*/  LEA R25, R23, R6, 0x2 ;  /* 0x0000000617197211 */ /* 0x000fe200078e10ff */
[----:B0-----:R-:W-:Y:S01]  /*2070*/  IMAD R21, R13, UR9, R20 ;  /* 0x000000090d157c24 */ /* 0x001fe2000f8e0214 */
[----:B------:R-:W-:Y:S01]  /*2080*/  UMOV UR9, 0x400 ;  /* 0x0000040000097882 */ /* 0x000fe20000000000 */
[----:B------:R-:W-:Y:S02]  /*2090*/  VIADD R20, R20, 0x2 ;  /* 0x0000000214147836 */ /* 0x000fe40000000000 */
[C---:B------:R-:W-:Y:S01]  /*20a0*/  VIADD R19, R21.reuse, 0x1 ;  /* 0x0000000115137836 */ /* 0x040fe20000000000 */
[----:B------:R-:W-:Y:S01]  /*20b0*/  ISETP.GE.OR P5, PT, R21, R8, P1 ;  /* 0x000000081500720c */ /* 0x000fe20000fa6670 */
[----:B-1----:R-:W-:-:S03]  /*20c0*/  ULEA UR9, UR10, UR9, 0x18 ;  /* 0x000000090a097291 */ /* 0x002fc6000f8ec0ff */
[----:B------:R-:W-:Y:S01]  /*20d0*/  ISETP.GE.OR P1, PT, R19, R8, P1 ;  /* 0x000000081300720c */ /* 0x000fe20000f26670 */
[----:B------:R-:W-:-:S05]  /*20e0*/  IMAD.IADD R19, R16, 0x1, R21 ;  /* 0x0000000110137824 */ /* 0x000fca00078e0215 */
[----:B------:R-:W-:-:S03]  /*20f0*/  LEA R23, R19, UR9, 0x2 ;  /* 0x0000000913177c11 */ /* 0x000fc6000f8e10ff */
[----:B------:R-:W-:Y:S04]  /*2100*/  @!P5 LDS R19, [R25] ;  /* 0x000000001913d984 */ /* 0x000fe80000000800 */
[----:B------:R-:W0:Y:S04]  /*2110*/  @!P5 LDS R22, [R23] ;  /* 0x000000001716d984 */ /* 0x000e280000000800 */
[----:B------:R-:W-:Y:S04]  /*2120*/  @!P1 LDS R24, [R23+0x4] ;  /* 0x0000040017189984 */ /* 0x000fe80000000800 */
[----:B------:R-:W1:Y:S01]  /*2130*/  @!P1 LDS R21, [R25+0x4] ;  /* 0x0000040019159984 */ /* 0x000e620000000800 */
[----:B0-----:R-:W-:-:S04]  /*2140*/  @!P5 FFMA R9, R22, R19, R9 ;  /* 0x000000131609d223 */ /* 0x001fc80000000009 */
[----:B-1----:R-:W-:-:S07]  /*2150*/  @!P1 FFMA R9, R24, R21, R9 ;  /* 0x0000001518099223 */ /* 0x002fce0000000009 */
.L_x_163:
[----:B------:R-:W-:Y:S05]  /*2160*/  @P4 BRA `(.L_x_162) ;  /* 0x00000000003c4947 */ /* 0x000fea0003800000 */
[----:B------:R-:W0:Y:S02]  /*2170*/  LDCU UR9, c[0x0][0x3c8] ;  /* 0x00007900ff0977ac */ /* 0x000e240008000800 */
[----:B0-----:R-:W-:-:S05]  /*2180*/  IMAD R19, R13, UR9, R20 ;  /* 0x000000090d137c24 */ /* 0x001fca000f8e0214 */
[----:B------:R-:W-:-:S04]  /*2190*/  ISETP.GE.AND P1, PT, R19, R8, PT ;  /* 0x000000081300720c */ /* 0x000fc80003f26270 */
[----:B------:R-:W-:-:S13]  /*21a0*/  ISETP.GE.OR P1, PT, R15, UR14, P1 ;  /* 0x0000000e0f007c0c */ /* 0x000fda0008f26670 */
[----:B------:R-:W-:Y:S05]  /*21b0*/  @P1 BRA `(.L_x_162) ;  /* 0x0000000000281947 */ /* 0x000fea0003800000 */
[----:B------:R-:W0:Y:S01]  /*21c0*/  S2UR UR10, SR_CgaCtaId ;  /* 0x00000000000a79c3 */ /* 0x000e220000008800 */
[----:B------:R-:W-:Y:S01]  /*21d0*/  UMOV UR9, 0x400 ;  /* 0x0000040000097882 */ /* 0x000fe20000000000 */
[----:B------:R-:W-:Y:S02]  /*21e0*/  IMAD R15, R17, R14, R20 ;  /* 0x0000000e110f7224 */ /* 0x000fe400078e0214 */
[----:B------:R-:W-:-:S03]  /*21f0*/  IMAD.IADD R16, R16, 0x1, R19 ;  /* 0x0000000110107824 */ /* 0x000fc600078e0213 */
[----:B------:R-:W-:-:S06]  /*2200*/  LEA R15, R15, R6, 0x2 ;  /* 0x000000060f0f7211 */ /* 0x000fcc00078e10ff */
[----:B------:R-:W-:Y:S01]  /*2210*/  LDS R15, [R15] ;  /* 0x000000000f0f7984 */ /* 0x000fe20000000800 */
[----:B0-----:R-:W-:-:S06]  /*2220*/  ULEA UR9, UR10, UR9, 0x18 ;  /* 0x000000090a097291 */ /* 0x001fcc000f8ec0ff */
[----:B------:R-:W-:-:S06]  /*2230*/  LEA R16, R16, UR9, 0x2 ;  /* 0x0000000910107c11 */ /* 0x000fcc000f8e10ff */
[----:B------:R-:W0:Y:S02]  /*2240*/  LDS R16, [R16] ;  /* 0x0000000010107984 */ /* 0x000e240000000800 */
[----:B0-----:R-:W-:-:S07]  /*2250*/  FFMA R9, R16, R15, R9 ;  /* 0x0000000f10097223 */ /* 0x001fce0000000009 */
.L_x_162:
[----:B--2-4-:R-:W-:Y:S05]  /*2260*/  BSYNC.RECONVERGENT B1 ;  /* 0x0000000000017941 */ /* 0x014fea0003800200 */
.L_x_160:
[----:B------:R-:W-:Y:S05]  /*2270*/  @P2 BRA `(.L_x_164) ;  /* 0xfffffff400bc2947 */ /* 0x000fea000383ffff */
.L_x_157:
[----:B--2-4-:R-:W-:Y:S05]  /*2280*/  BSYNC.RECONVERGENT B0 ;  /* 0x0000000000007941 */ /* 0x014fea0003800200 */
.L_x_156:
[----:B------:R-:W2:Y:S01]  /*2290*/  LDCU UR9, c[0x0][0x3a4] ;  /* 0x00007480ff0977ac */ /* 0x000ea20008000800 */
[----:B------:R-:W-:-:S04]  /*22a0*/  UIADD3 UR4, UPT, UPT, UR4, 0x1, URZ ;  /* 0x0000000104047890 */ /* 0x000fc8000fffe0ff */
[----:B--2---:R-:W-:Y:S01]  /*22b0*/  UISETP.NE.AND UP0, UPT, UR4, UR9, UPT ;  /* 0x000000090400728c */ /* 0x004fe2000bf05270 */
[----:B------:R-:W-:Y:S08]  /*22c0*/  BAR.SYNC.DEFER_BLOCKING 0x0 ;  /* 0x0000000000007b1d */ /* 0x000ff00000010000 */
[----:B------:R-:W-:Y:S05]  /*22d0*/  BRA.U UP0, `(.L_x_165) ;  /* 0xffffffe100b87547 */ /* 0x000fea000b83ffff */
.L_x_143:
[----:B0-----:R-:W-:Y:S05]  /*22e0*/  @P0 EXIT ;  /* 0x000000000000094d */ /* 0x001fea0003800000 */
[----:B------:R-:W0:Y:S01]  /*22f0*/  LDCU.64 UR4, c[0x0][0x390] ;  /* 0x00007200ff0477ac */ /* 0x000e220008000a00 */
[----:B-1----:R-:W1:Y:S01]  /*2300*/  LDC.64 R2, c[0x0][0x398] ;  /* 0x0000e600ff027b82 */ /* 0x002e620000000a00 */
[----:B------:R-:W2:Y:S01]  /*2310*/  LDCU UR8, c[0x0][0x3b8] ;  /* 0x00007700ff0877ac */ /* 0x000ea20008000800 */
[----:B0-----:R-:W-:-:S04]  /*2320*/  UISETP.NE.U32.AND UP0, UPT, UR4, URZ, UPT ;  /* 0x000000ff0400728c */ /* 0x001fc8000bf05070 */
[----:B------:R-:W-:-:S06]  /*2330*/  UISETP.NE.AND.EX UP0, UPT, UR5, URZ, UPT, UP0 ;  /* 0x000000ff0500728c */ /* 0x000fcc000bf05300 */
[----:B------:R-:W-:-:S05]  /*2340*/  PLOP3.LUT P0, PT, PT, PT, UP0, 0x80, 0x8 ;  /* 0x000000000008781c */ /* 0x000fca0003f0f008 */
[----:B------:R-:W0:Y:S02]  /*2350*/  @UP0 LDCU.64 UR4, c[0x0][0x390] ;  /* 0x00007200ff0407ac */ /* 0x000e240008000a00 */
[----:B0-----:R-:W-:-:S06]  /*2360*/  @UP0 UIMAD.WIDE.U32 UR4, UR7, 0x4, UR4 ;  /* 0x00000004070408a5 */ /* 0x001fcc000f8e0004 */
[----:B------:R-:W-:Y:S02]  /*2370*/  IMAD.U32 R4, RZ, RZ, UR4 ;  /* 0x00000004ff047e24 */ /* 0x000fe4000f8e00ff */
[----:B------:R-:W-:-:S03]  /*2380*/  IMAD.U32 R5, RZ, RZ, UR5 ;  /* 0x00000005ff057e24 */ /* 0x000fc6000f8e00ff */
[----:B------:R-:W0:Y:S02]  /*2390*/  LDCU.64 UR4, c[0x0][0x3b0] ;  /* 0x00007600ff0477ac */ /* 0x000e240008000a00 */
[----:B------:R-:W4:Y:S01]  /*23a0*/  @P0 LDG.E R4, desc[UR12][R4.64] ;  /* 0x0000000c04040981 */ /* 0x000f22000c1e1900 */
[----:B------:R-:W-:Y:S02]  /*23b0*/  PLOP3.LUT P0, PT, PT, PT, UP0, 0x80, 0x8 ;  /* 0x000000000008781c */ /* 0x000fe40003f0f008 */
[----:B------:R-:W-:Y:S01]  /*23c0*/  PLOP3.LUT P1, PT, PT, PT, UP0, 0x80, 0x8 ;  /* 0x000000000008781c */ /* 0x000fe20003f2f008 */
[----:B0-----:R-:W-:Y:S01]  /*23d0*/  UIMAD UR4, UR6, UR4, UR7 ;  /* 0x00000004060472a4 */ /* 0x001fe2000f8e0207 */
[----:B------:R-:W-:-:S05]  /*23e0*/  MOV R7, UR5 ;  /* 0x0000000500077c02 */ /* 0x000fca0008000f00 */
[----:B------:R-:W-:-:S04]  /*23f0*/  IMAD R12, R7, UR4, R12 ;  /* 0x00000004070c7c24 */ /* 0x000fc8000f8e020c */
[----:B--2---:R-:W-:-:S04]  /*2400*/  IMAD R11, R12, UR8, R11 ;  /* 0x000000080c0b7c24 */ /* 0x004fc8000f8e020b */
[----:B-1----:R-:W-:-:S04]  /*2410*/  IMAD.WIDE R2, R11, 0x4, R2 ;  /* 0x000000040b027825 */ /* 0x002fc800078e0202 */
[----:B----4-:R-:W-:-:S04]  /*2420*/  @P0 FADD R4, R4, R9 ;  /* 0x0000000904040221 */ /* 0x010fc80000000000 */
[----:B------:R-:W-:-:S05]  /*2430*/  @P1 IMAD.MOV.U32 R9, RZ, RZ, R4 ;  /* 0x000000ffff091224 */ /* 0x000fca00078e0004 */
[----:B------:R-:W-:Y:S01]  /*2440*/  STG.E desc[UR12][R2.64], R9 ;  /* 0x0000000902007986 */ /* 0x000fe2000c10190c */
[----:B------:R-:W-:Y:S05]  /*2450*/  EXIT ;  /* 0x000000000000794d */ /* 0x000fea0003800000 */
.L_x_166:
        /* <DEDUP_REMOVED lines=10> */
.L_x_185:


//--------------------- .text._Z14conv2d_forwardPKfS0_S0_Pfiiiiiiiiiiiii --------------------------
	.section	.text._Z14conv2d_forwardPKfS0_S0_Pfiiiiiiiiiiiii,"ax",@progbits
	.align	128
        .global         _Z14conv2d_forwardPKfS0_S0_Pfiiiiiiiiiiiii
        .type           _Z14conv2d_forwardPKfS0_S0_Pfiiiiiiiiiiiii,@function
        .size           _Z14conv2d_forwardPKfS0_S0_Pfiiiiiiiiiiiii,(.L_x_186 - _Z14conv2d_forwardPKfS0_S0_Pfiiiiiiiiiiiii)
        .other          _Z14conv2d_forwardPKfS0_S0_Pfiiiiiiiiiiiii,@"STO_CUDA_ENTRY STV_DEFAULT"
_Z14conv2d_forwardPKfS0_S0_Pfiiiiiiiiiiiii:
.text._Z14conv2d_forwardPKfS0_S0_Pfiiiiiiiiiiiii:
        /* <DEDUP_REMOVED lines=26> */
[----:B------:R-:W3:Y:S07]  /*01a0*/  LDCU.64 UR8, c[0x0][0x358] ;  /* 0x00006b00ff0877ac */ /* 0x000eee0008000a00 */
[----:B--2---:R-:W2:Y:S02]  /*01b0*/  MUFU.RCP R2, R2 ;  /* 0x0000000200027308 */ /* 0x004ea40000001000 */
[----:B--2---:R-:W-:-:S06]  /*01c0*/  VIADD R6, R2, 0xffffffe ;  /* 0x0ffffffe02067836 */ /* 0x004fcc0000000000 */
[----:B------:R2:W4:Y:S02]  /*01d0*/  F2I.FTZ.U32.TRUNC.NTZ R7, R6 ;  /* 0x0000000600077305 */ /* 0x000524000021f000 */
[----:B--2---:R-:W-:Y:S02]  /*01e0*/  IMAD.MOV.U32 R6, RZ, RZ, RZ ;  /* 0x000000ffff067224 */ /* 0x004fe400078e00ff */
[----:B----4-:R-:W-:-:S04]  /*01f0*/  IMAD.MOV R9, RZ, RZ, -R7 ;  /* 0x000000ffff097224 */ /* 0x010fc800078e0a07 */
[----:B------:R-:W-:-:S04]  /*0200*/  IMAD R9, R9, R8, RZ ;  /* 0x0000000809097224 */ /* 0x000fc800078e02ff */
[----:B------:R-:W-:Y:S01]  /*0210*/  IMAD.HI.U32 R7, R7, R9, R6 ;  /* 0x0000000907077227 */ /* 0x000fe200078e0006 */
[----:B------:R-:W-:Y:S02]  /*0220*/  MOV R9, R10 ;  /* 0x0000000a00097202 */ /* 0x000fe40000000f00 */
[----:B------:R-:W0:Y:S01]  /*0230*/  LDC.64 R10, c[0x0][0x3c0] ;  /* 0x0000f000ff0a7b82 */ /* 0x000e220000000a00 */
[----:B------:R-:W-:Y:S02]  /*0240*/  LOP3.LUT R6, R5, R4, RZ, 0x3c, !PT ;  /* 0x0000000405067212 */ /* 0x000fe400078e3cff */
[----:B------:R-:W-:Y:S02]  /*0250*/  IMAD.HI.U32 R2, R7, R9, RZ ;  /* 0x0000000907027227 */ /* 0x000fe400078e00ff */
[----:B------:R-:W-:Y:S02]  /*0260*/  ISETP.GE.AND P2, PT, R6, RZ, PT ;  /* 0x000000ff0600720c */ /* 0x000fe40003f46270 */
[----:B------:R-:W-:-:S04]  /*0270*/  IMAD.MOV R7, RZ, RZ, -R2 ;  /* 0x000000ffff077224 */ /* 0x000fc800078e0a02 */
[----:B------:R-:W-:-:S05]  /*0280*/  IMAD R7, R8, R7, R9 ;  /* 0x0000000708077224 */ /* 0x000fca00078e0209 */
[----:B------:R-:W-:Y:S02]  /*0290*/  ISETP.GT.U32.AND P1, PT, R8, R7, PT ;  /* 0x000000070800720c */ /* 0x000fe40003f24070 */
[----:B0-----:R-:W-:-:S11]  /*02a0*/  VIMNMX R6, PT, PT, R13, R10, PT ;  /* 0x0000000a0d067248 */ /* 0x001fd60003fe0100 */
[----:B------:R-:W-:Y:S02]  /*02b0*/  @!P1 IMAD.IADD R7, R7, 0x1, -R8 ;  /* 0x0000000107079824 */ /* 0x000fe400078e0a08 */
[----:B------:R-:W-:Y:S01]  /*02c0*/  @!P1 VIADD R2, R2, 0x1 ;  /* 0x0000000102029836 */ /* 0x000fe20000000000 */
[----:B------:R-:W-:Y:S02]  /*02d0*/  ISETP.NE.AND P1, PT, R4, RZ, PT ;  /* 0x000000ff0400720c */ /* 0x000fe40003f25270 */
[----:B------:R-:W-:Y:S02]  /*02e0*/  ISETP.GE.U32.AND P0, PT, R7, R8, PT ;  /* 0x000000080700720c */ /* 0x000fe40003f06070 */
[----:B------:R-:W0:Y:S08]  /*02f0*/  LDC R7, c[0x0][0x3a4] ;  /* 0x0000e900ff077b82 */ /* 0x000e300000000800 */
[----:B------:R-:W1:Y:S03]  /*0300*/  LDC.64 R8, c[0x0][0x3c8] ;  /* 0x0000f200ff087b82 */ /* 0x000e660000000a00 */
[----:B------:R-:W-:-:S02]  /*0310*/  @P0 IADD3 R2, PT, PT, R2, 0x1, RZ ;  /* 0x0000000102020810 */ /* 0x000fc40007ffe0ff */
[----:B------:R-:W-:-:S03]  /*0320*/  ISETP.GE.AND P0, PT, R6, 0x1, PT ;  /* 0x000000010600780c */ /* 0x000fc60003f06270 */
[----:B------:R-:W-:Y:S01]  /*0330*/  @!P2 IMAD.MOV R2, RZ, RZ, -R2 ;  /* 0x000000ffff02a224 */ /* 0x000fe200078e0a02 */
[----:B------:R-:W-:-:S05]  /*0340*/  @!P1 LOP3.LUT R2, RZ, R4, RZ, 0x33, !PT ;  /* 0x00000004ff029212 */ /* 0x000fca00078e33ff */
[----:B------:R-:W-:Y:S01]  /*0350*/  IMAD.MOV R6, RZ, RZ, -R2 ;  /* 0x000000ffff067224 */ /* 0x000fe200078e0a02 */
[----:B0-----:R-:W-:Y:S01]  /*0360*/  ISETP.LT.OR P0, PT, R7, 0x1, !P0 ;  /* 0x000000010700780c */ /* 0x001fe20004701670 */
[----:B------:R-:W-:Y:S02]  /*0370*/  IMAD.MOV.U32 R7, RZ, RZ, RZ ;  /* 0x000000ffff077224 */ /* 0x000fe400078e00ff */
[----:B------:R-:W-:Y:S02]  /*0380*/  IMAD R5, R4, R6, R5 ;  /* 0x0000000604057224 */ /* 0x000fe400078e0205 */
[----:B-1----:R-:W-:Y:S02]  /*0390*/  IMAD R6, R3, R8, -UR4 ;  /* 0x8000000403067e24 */ /* 0x002fe4000f8e0208 */
[----:B------:R-:W-:-:S06]  /*03a0*/  IMAD R4, R0, R11, -R9 ;  /* 0x0000000b00047224 */ /* 0x000fcc00078e0a09 */
[----:B---3--:R-:W-:Y:S05]  /*03b0*/  @P0 BRA `(.L_x_167) ;  /* 0x0000000800d00947 */ /* 0x008fea0003800000 */
[----:B------:R-:W-:Y:S01]  /*03c0*/  HFMA2 R7, -RZ, RZ, 0, 0 ;  /* 0x00000000ff077431 */ /* 0x000fe200000001ff */
[C---:B------:R-:W-:Y:S01]  /*03d0*/  LOP3.LUT R8, R10.reuse, 0x7, RZ, 0xc0, !PT ;  /* 0x000000070a087812 */ /* 0x040fe200078ec0ff */
[----:B------:R-:W-:Y:S01]  /*03e0*/  UMOV UR4, URZ ;  /* 0x000000ff00047c82 */ /* 0x000fe20008000000 */
[----:B------:R-:W-:-:S07]  /*03f0*/  LOP3.LUT R9, R10, 0x7ffffff8, RZ, 0xc0, !PT ;  /* 0x7ffffff80a097812 */ /* 0x000fce00078ec0ff */
.L_x_175:
[----:B------:R-:W0:Y:S01]  /*0400*/  LDC R12, c[0x0][0x3a4] ;  /* 0x0000e900ff0c7b82 */ /* 0x000e220000000800 */
[----:B------:R-:W-:Y:S01]  /*0410*/  UMOV UR5, URZ ;  /* 0x000000ff00057c82 */ /* 0x000fe20008000000 */
[-C--:B0-----:R-:W-:Y:S02]  /*0420*/  IMAD R10, R2, R12.reuse, UR4 ;  /* 0x00000004020a7e24 */ /* 0x081fe4000f8e020c */
[----:B------:R-:W-:Y:S01]  /*0430*/  IMAD R11, R5, R12, UR4 ;  /* 0x00000004050b7e24 */ /* 0x000fe2000f8e020c */
[----:B------:R-:W-:-:S06]  /*0440*/  UIADD3 UR4, UPT, UPT, UR4, 0x1, URZ ;  /* 0x0000000104047890 */ /* 0x000fcc000fffe0ff */
[----:B------:R-:W-:-:S13]  /*0450*/  ISETP.NE.AND P5, PT, R12, UR4, PT ;  /* 0x000000040c007c0c */ /* 0x000fda000bfa5270 */
.L_x_174:
[----:B------:R-:W0:Y:S01]  /*0460*/  LDC R14, c[0x0][0x3bc] ;  /* 0x0000ef00ff0e7b82 */ /* 0x000e220000000800 */
[----:B------:R-:W1:Y:S01]  /*0470*/  LDCU UR6, c[0x0][0x3c0] ;  /* 0x00007800ff0677ac */ /* 0x000e620008000800 */
[----:B------:R-:W-:Y:S02]  /*0480*/  VIADD R13, R4, UR5 ;  /* 0x00000005040d7c36 */ /* 0x000fe40008000000 */
[----:B------:R-:W-:Y:S01]  /*0490*/  IMAD.MOV.U32 R19, RZ, RZ, RZ ;  /* 0x000000ffff137224 */ /* 0x000fe200078e00ff */
[----:B------:R-:W2:Y:S01]  /*04a0*/  LDCU UR7, c[0x0][0x3a8] ;  /* 0x00007500ff0777ac */ /* 0x000ea20008000800 */
[----:B-1----:R-:W-:Y:S01]  /*04b0*/  UISETP.GE.U32.AND UP0, UPT, UR6, 0x8, UPT ;  /* 0x000000080600788c */ /* 0x002fe2000bf06070 */
[----:B--2---:R-:W-:Y:S01]  /*04c0*/  ISETP.GE.AND P0, PT, R13, UR7, PT ;  /* 0x000000070d007c0c */ /* 0x004fe2000bf06270 */
[----:B0-----:R-:W-:Y:S01]  /*04d0*/  IMAD R12, R11, R14, UR5 ;  /* 0x000000050b0c7e24 */ /* 0x001fe2000f8e020e */
[----:B------:R-:W-:Y:S02]  /*04e0*/  UIADD3 UR5, UPT, UPT, UR5, 0x1, URZ ;  /* 0x0000000105057890 */ /* 0x000fe4000fffe0ff */
[----:B------:R-:W-:Y:S01]  /*04f0*/  ISETP.GT.AND P0, PT, R13, -0x1, !P0 ;  /* 0xffffffff0d00780c */ /* 0x000fe20004704270 */
[----:B------:R-:W-:-:S03]  /*0500*/  IMAD R13, R10, UR7, R13 ;  /* 0x000000070a0d7c24 */ /* 0x000fc6000f8e020d */
[----:B------:R-:W-:Y:S01]  /*0510*/  ISETP.NE.AND P6, PT, R14, UR5, PT ;  /* 0x000000050e007c0c */ /* 0x000fe2000bfc5270 */
[----:B------:R-:W-:-:S12]  /*0520*/  BRA.U !UP0, `(.L_x_168) ;  /* 0x0000000508147547 */ /* 0x000fd8000b800000 */
[----:B------:R-:W-:Y:S01]  /*0530*/  IMAD.MOV.U32 R19, RZ, RZ, RZ ;  /* 0x000000ffff137224 */ /* 0x000fe200078e00ff */
[----:B------:R-:W0:Y:S01]  /*0540*/  LDCU UR7, c[0x0][0x3ac] ;  /* 0x00007580ff0777ac */ /* 0x000e220008000800 */
[----:B------:R-:W1:Y:S05]  /*0550*/  LDCU UR6, c[0x0][0x3c0] ;  /* 0x00007800ff0677ac */ /* 0x000e6a0008000800 */
.L_x_169:
        /* <DEDUP_REMOVED lines=14> */
[----:B------:R-:W-:Y:S01]  /*0640*/  ISETP.GT.AND P2, PT, R22, -0x1, !P2 ;  /* 0xffffffff1600780c */ /* 0x000fe20005744270 */
[----:B------:R-:W-:-:S03]  /*0650*/  VIADD R23, R18, 0x2 ;  /* 0x0000000212177836 */ /* 0x000fc60000000000 */
[----:B------:R-:W-:Y:S02]  /*0660*/  PLOP3.LUT P2, PT, P0, P2, PT, 0x80, 0x8 ;  /* 0x000000000008781c */ /* 0x000fe40000745070 */
[----:B------:R-:W-:Y:S02]  /*0670*/  IADD3 R22, PT, PT, R18, 0x3, RZ ;  /* 0x0000000312167810 */ /* 0x000fe40007ffe0ff */
[C---:B------:R-:W-:Y:S02]  /*0680*/  ISETP.GE.AND P3, PT, R23.reuse, UR7, PT ;  /* 0x0000000717007c0c */ /* 0x040fe4000bf66270 */
[C---:B------:R-:W-:Y:S02]  /*0690*/  ISETP.GE.AND P4, PT, R22.reuse, UR7, PT ;  /* 0x0000000716007c0c */ /* 0x040fe4000bf86270 */
[----:B------:R-:W-:Y:S02]  /*06a0*/  ISETP.GT.AND P3, PT, R23, -0x1, !P3 ;  /* 0xffffffff1700780c */ /* 0x000fe40005f64270 */
[----:B------:R-:W-:-:S03]  /*06b0*/  ISETP.GT.AND P4, PT, R22, -0x1, !P4 ;  /* 0xffffffff1600780c */ /* 0x000fc60006784270 */
[----:B------:R-:W3:Y:S01]  /*06c0*/  @P2 LDG.E R22, desc[UR8][R16.64+0x4] ;  /* 0x0000040810162981 */ /* 0x000ee2000c1e1900 */
[----:B------:R-:W-:-:S03]  /*06d0*/  PLOP3.LUT P3, PT, P0, P3, PT, 0x80, 0x8 ;  /* 0x000000000008781c */ /* 0x000fc60000767070 */
[----:B------:R-:W3:Y:S01]  /*06e0*/  @P2 LDG.E R23, desc[UR8][R14.64+0x4] ;  /* 0x000004080e172981 */ /* 0x000ee2000c1e1900 */
[----:B------:R-:W-:-:S09]  /*06f0*/  PLOP3.LUT P4, PT, P0, P4, PT, 0x80, 0x8 ;  /* 0x000000000008781c */ /* 0x000fd20000789070 */
[----:B------:R-:W4:Y:S04]  /*0700*/  @P3 LDG.E R24, desc[UR8][R16.64+0x8] ;  /* 0x0000080810183981 */ /* 0x000f28000c1e1900 */
[----:B------:R-:W4:Y:S01]  /*0710*/  @P3 LDG.E R25, desc[UR8][R14.64+0x8] ;  /* 0x000008080e193981 */ /* 0x000f22000c1e1900 */
[----:B--2---:R-:W-:-:S03]  /*0720*/  @P1 FFMA R7, R20, R21, R7 ;  /* 0x0000001514071223 */ /* 0x004fc60000000007 */
[----:B------:R-:W2:Y:S04]  /*0730*/  @P4 LDG.E R20, desc[UR8][R16.64+0xc] ;  /* 0x00000c0810144981 */ /* 0x000ea8000c1e1900 */
[----:B------:R-:W2:Y:S01]  /*0740*/  @P4 LDG.E R21, desc[UR8][R14.64+0xc] ;  /* 0x00000c080e154981 */ /* 0x000ea2000c1e1900 */
[----:B---3--:R-:W-:Y:S01]  /*0750*/  @P2 FFMA R7, R22, R23, R7 ;  /* 0x0000001716072223 */ /* 0x008fe20000000007 */
[C---:B------:R-:W-:Y:S02]  /*0760*/  VIADD R22, R18.reuse, 0x4 ;  /* 0x0000000412167836 */ /* 0x040fe40000000000 */
[----:B------:R-:W-:-:S03]  /*0770*/  VIADD R23, R18, 0x5 ;  /* 0x0000000512177836 */ /* 0x000fc60000000000 */
[C---:B------:R-:W-:Y:S02]  /*0780*/  ISETP.GE.AND P2, PT, R22.reuse, UR7, PT ;  /* 0x0000000716007c0c */ /* 0x040fe4000bf46270 */
[C---:B------:R-:W-:Y:S02]  /*0790*/  ISETP.GE.AND P1, PT, R23.reuse, UR7, PT ;  /* 0x0000000717007c0c */ /* 0x040fe4000bf26270 */
[----:B------:R-:W-:Y:S02]  /*07a0*/  ISETP.GT.AND P2, PT, R22, -0x1, !P2 ;  /* 0xffffffff1600780c */ /* 0x000fe40005744270 */
[----:B------:R-:W-:Y:S02]  /*07b0*/  ISETP.GT.AND P1, PT, R23, -0x1, !P1 ;  /* 0xffffffff1700780c */ /* 0x000fe40004f24270 */
[----:B------:R-:W-:Y:S01]  /*07c0*/  PLOP3.LUT P2, PT, P0, P2, PT, 0x80, 0x8 ;  /* 0x000000000008781c */ /* 0x000fe20000745070 */
[----:B----4-:R-:W-:Y:S01]  /*07d0*/  @P3 FFMA R7, R24, R25, R7 ;  /* 0x0000001918073223 */ /* 0x010fe20000000007 */
[C---:B------:R-:W-:Y:S01]  /*07e0*/  IADD3 R24, PT, PT, R18.reuse, 0x6, RZ ;  /* 0x0000000612187810 */ /* 0x040fe20007ffe0ff */
[----:B------:R-:W-:Y:S01]  /*07f0*/  VIADD R18, R18, 0x7 ;  /* 0x0000000712127836 */ /* 0x000fe20000000000 */
[----:B------:R-:W-:-:S02]  /*0800*/  PLOP3.LUT P1, PT, P0, P1, PT, 0x80, 0x8 ;  /* 0x000000000008781c */ /* 0x000fc40000723070 */
[----:B------:R-:W-:-:S04]  /*0810*/  ISETP.GE.AND P3, PT, R24, UR7, PT ;  /* 0x0000000718007c0c */ /* 0x000fc8000bf66270 */
[----:B------:R-:W-:-:S04]  /*0820*/  ISETP.GT.AND P3, PT, R24, -0x1, !P3 ;  /* 0xffffffff1800780c */ /* 0x000fc80005f64270 */
[----:B------:R-:W-:-:S03]  /*0830*/  PLOP3.LUT P3, PT, P0, P3, PT, 0x80, 0x8 ;  /* 0x000000000008781c */ /* 0x000fc60000767070 */
[----:B------:R-:W3:Y:S10]  /*0840*/  @P1 LDG.E R22, desc[UR8][R16.64+0x14] ;  /* 0x0000140810161981 */ /* 0x000ef4000c1e1900 */
[----:B------:R-:W4:Y:S04]  /*0850*/  @P3 LDG.E R24, desc[UR8][R16.64+0x18] ;  /* 0x0000180810183981 */ /* 0x000f28000c1e1900 */
[----:B------:R-:W4:Y:S01]  /*0860*/  @P3 LDG.E R23, desc[UR8][R14.64+0x18] ;  /* 0x000018080e173981 */ /* 0x000f22000c1e1900 */
[----:B--2---:R-:W-:Y:S01]  /*0870*/  @P4 FFMA R7, R20, R21, R7 ;  /* 0x0000001514074223 */ /* 0x004fe20000000007 */
[----:B------:R-:W-:-:S02]  /*0880*/  ISETP.GE.AND P4, PT, R18, UR7, PT ;  /* 0x0000000712007c0c */ /* 0x000fc4000bf86270 */
[----:B------:R-:W2:Y:S02]  /*0890*/  @P2 LDG.E R20, desc[UR8][R14.64+0x10] ;  /* 0x000010080e142981 */ /* 0x000ea4000c1e1900 */
[----:B------:R-:W-:Y:S02]  /*08a0*/  ISETP.GT.AND P4, PT, R18, -0x1, !P4 ;  /* 0xffffffff1200780c */ /* 0x000fe40006784270 */
[----:B------:R-:W3:Y:S04]  /*08b0*/  @P1 LDG.E R21, desc[UR8][R14.64+0x14] ;  /* 0x000014080e151981 */ /* 0x000ee8000c1e1900 */
[----:B------:R-:W2:Y:S01]  /*08c0*/  @P2 LDG.E R18, desc[UR8][R16.64+0x10] ;  /* 0x0000100810122981 */ /* 0x000ea2000c1e1900 */
[----:B------:R-:W-:-:S13]  /*08d0*/  PLOP3.LUT P4, PT, P0, P4, PT, 0x80, 0x8 ;  /* 0x000000000008781c */ /* 0x000fda0000789070 */
[----:B------:R-:W5:Y:S04]  /*08e0*/  @P4 LDG.E R26, desc[UR8][R16.64+0x1c] ;  /* 0x00001c08101a4981 */ /* 0x000f68000c1e1900 */
[----:B------:R-:W5:Y:S01]  /*08f0*/  @P4 LDG.E R25, desc[UR8][R14.64+0x1c] ;  /* 0x00001c080e194981 */ /* 0x000f62000c1e1900 */
[----:B------:R-:W-:Y:S02]  /*0900*/  VIADD R19, R19, 0x8 ;  /* 0x0000000813137836 */ /* 0x000fe40000000000 */
[----:B--2---:R-:W-:-:S04]  /*0910*/  @P2 FFMA R7, R18, R20, R7 ;  /* 0x0000001412072223 */ /* 0x004fc80000000007 */
[----:B---3--:R-:W-:Y:S01]  /*0920*/  @P1 FFMA R7, R22, R21, R7 ;  /* 0x0000001516071223 */ /* 0x008fe20000000007 */
[----:B------:R-:W-:-:S03]  /*0930*/  ISETP.NE.AND P1, PT, R19, R9, PT ;  /* 0x000000091300720c */ /* 0x000fc60003f25270 */
[----:B----4-:R-:W-:-:S04]  /*0940*/  @P3 FFMA R7, R24, R23, R7 ;  /* 0x0000001718073223 */ /* 0x010fc80000000007 */
[----:B-----5:R-:W-:-:S06]  /*0950*/  @P4 FFMA R7, R26, R25, R7 ;  /* 0x000000191a074223 */ /* 0x020fcc0000000007 */
[----:B------:R-:W-:Y:S05]  /*0960*/  @P1 BRA `(.L_x_169) ;  /* 0xfffffff800fc1947 */ /* 0x000fea000383ffff */
[----:B------:R-:W-:-:S07]  /*0970*/  MOV R19, R9 ;  /* 0x0000000900137202 */ /* 0x000fce0000000f00 */
.L_x_168:
        /* <DEDUP_REMOVED lines=9> */
[----:B------:R-:W-:Y:S02]  /*0a10*/  IMAD R23, R12, UR6, R19 ;  /* 0x000000060c177c24 */ /* 0x000fe4000f8e0213 */
[C---:B------:R-:W-:Y:S01]  /*0a20*/  VIADD R21, R18.reuse, 0x2 ;  /* 0x0000000212157836 */ /* 0x040fe20000000000 */
[C---:B------:R-:W-:Y:S01]  /*0a30*/  IADD3 R20, PT, PT, R18.reuse, 0x1, RZ ;  /* 0x0000000112147810 */ /* 0x040fe20007ffe0ff */
[C---:B------:R-:W-:Y:S01]  /*0a40*/  VIADD R22, R18.reuse, 0x3 ;  /* 0x0000000312167836 */ /* 0x040fe20000000000 */
[----:B------:R-:W2:Y:S01]  /*0a50*/  LDC.64 R14, c[0x0][0x388] ;  /* 0x0000e200ff0e7b82 */ /* 0x000ea20000000a00 */
[----:B0-----:R-:W-:-:S02]  /*0a60*/  ISETP.GE.AND P1, PT, R18, UR10, PT ;  /* 0x0000000a12007c0c */ /* 0x001fc4000bf26270 */
[----:B------:R-:W-:Y:S02]  /*0a70*/  ISETP.GE.AND P2, PT, R20, UR10, PT ;  /* 0x0000000a14007c0c */ /* 0x000fe4000bf46270 */
[----:B------:R-:W-:Y:S02]  /*0a80*/  ISETP.GT.AND P1, PT, R18, -0x1, !P1 ;  /* 0xffffffff1200780c */ /* 0x000fe40004f24270 */
[C---:B------:R-:W-:Y:S02]  /*0a90*/  ISETP.GE.AND P3, PT, R21.reuse, UR10, PT ;  /* 0x0000000a15007c0c */ /* 0x040fe4000bf66270 */
[----:B------:R-:W-:Y:S02]  /*0aa0*/  ISETP.GT.AND P2, PT, R20, -0x1, !P2 ;  /* 0xffffffff1400780c */ /* 0x000fe40005744270 */
[----:B------:R-:W-:Y:S02]  /*0ab0*/  PLOP3.LUT P1, PT, P0, P1, PT, 0x80, 0x8 ;  /* 0x000000000008781c */ /* 0x000fe40000723070 */
[----:B------:R-:W-:Y:S01]  /*0ac0*/  ISETP.GT.AND P3, PT, R21, -0x1, !P3 ;  /* 0xffffffff1500780c */ /* 0x000fe20005f64270 */
[----:B------:R-:W-:Y:S01]  /*0ad0*/  IMAD R21, R13, UR10, R18 ;  /* 0x0000000a0d157c24 */ /* 0x000fe2000f8e0212 */
[----:B------:R-:W-:Y:S01]  /*0ae0*/  ISETP.GE.AND P4, PT, R22, UR10, PT ;  /* 0x0000000a16007c0c */ /* 0x000fe2000bf86270 */
[----:B--2---:R-:W-:Y:S01]  /*0af0*/  IMAD.WIDE R14, R23, 0x4, R14 ;  /* 0x00000004170e7825 */ /* 0x004fe200078e020e */
[----:B------:R-:W-:-:S02]  /*0b00*/  PLOP3.LUT P2, PT, P0, P2, PT, 0x80, 0x8 ;  /* 0x000000000008781c */ /* 0x000fc40000745070 */
        /* <DEDUP_REMOVED lines=17> */
.L_x_171:
[----:B------:R-:W-:Y:S05]  /*0c20*/  BRA.U !UP0, `(.L_x_170) ;  /* 0x0000000108ac7547 */ /* 0x000fea000b800000 */
[----:B------:R-:W-:Y:S02]  /*0c30*/  UISETP.NE.AND UP0, UPT, UR7, 0x1, UPT ;  /* 0x000000010700788c */ /* 0x000fe4000bf05270 */
[----:B------:R-:W-:-:S07]  /*0c40*/  ULOP3.LUT UP1, URZ, UR6, 0x1, URZ, 0xc0, !UPT ;  /* 0x0000000106ff7892 */ /* 0x000fce000f82c0ff */
[----:B------:R-:W-:Y:S05]  /*0c50*/  BRA.U !UP0, `(.L_x_172) ;  /* 0x0000000108587547 */ /* 0x000fea000b800000 */
[----:B------:R-:W0:Y:S01]  /*0c60*/  LDCU UR7, c[0x0][0x3ac] ;  /* 0x00007580ff0777ac */ /* 0x000e220008000800 */
[----:B------:R-:W1:Y:S01]  /*0c70*/  LDC.64 R16, c[0x0][0x380] ;  /* 0x0000e000ff107b82 */ /* 0x000e620000000a00 */
[--C-:B------:R-:W-:Y:S02]  /*0c80*/  IMAD.IADD R18, R6, 0x1, R19.reuse ;  /* 0x0000000106127824 */ /* 0x100fe400078e0213 */
[----:B------:R-:W-:Y:S02]  /*0c90*/  IMAD R23, R12, UR6, R19 ;  /* 0x000000060c177c24 */ /* 0x000fe4000f8e0213 */
[----:B------:R-:W-:-:S03]  /*0ca0*/  VIADD R20, R18, 0x1 ;  /* 0x0000000112147836 */ /* 0x000fc60000000000 */
[----:B------:R-:W2:Y:S01]  /*0cb0*/  LDC.64 R14, c[0x0][0x388] ;  /* 0x0000e200ff0e7b82 */ /* 0x000ea20000000a00 */
[----:B0-----:R-:W-:Y:S01]  /*0cc0*/  ISETP.GE.AND P1, PT, R18, UR7, PT ;  /* 0x0000000712007c0c */ /* 0x001fe2000bf26270 */
[----:B------:R-:W-:Y:S01]  /*0cd0*/  IMAD R21, R13, UR7, R18 ;  /* 0x000000070d157c24 */ /* 0x000fe2000f8e0212 */
[----:B------:R-:W-:Y:S02]  /*0ce0*/  ISETP.GE.AND P2, PT, R20, UR7, PT ;  /* 0x0000000714007c0c */ /* 0x000fe4000bf46270 */
[----:B------:R-:W-:Y:S02]  /*0cf0*/  ISETP.GT.AND P1, PT, R18, -0x1, !P1 ;  /* 0xffffffff1200780c */ /* 0x000fe40004f24270 */
[----:B------:R-:W-:Y:S01]  /*0d00*/  ISETP.GT.AND P2, PT, R20, -0x1, !P2 ;  /* 0xffffffff1400780c */ /* 0x000fe20005744270 */
[----:B-1----:R-:W-:Y:S01]  /*0d10*/  IMAD.WIDE R16, R21, 0x4, R16 ;  /* 0x0000000415107825 */ /* 0x002fe200078e0210 */
[----:B------:R-:W-:Y:S02]  /*0d20*/  PLOP3.LUT P1, PT, P0, P1, PT, 0x80, 0x8 ;  /* 0x000000000008781c */ /* 0x000fe40000723070 */
        /* <DEDUP_REMOVED lines=9> */
.L_x_172:
[----:B------:R-:W-:Y:S05]  /*0dc0*/  BRA.U !UP1, `(.L_x_170) ;  /* 0x0000000109447547 */ /* 0x000fea000b800000 */
        /* <DEDUP_REMOVED lines=16> */
.L_x_173:
[----:B------:R-:W-:Y:S05]  /*0ed0*/  BSYNC.RECONVERGENT B0 ;  /* 0x0000000000007941 */ /* 0x000fea0003800200 */
.L_x_170:
[----:B------:R-:W-:Y:S05]  /*0ee0*/  @P6 BRA `(.L_x_174) ;  /* 0xfffffff4005c6947 */ /* 0x000fea000383ffff */
[----:B------:R-:W-:Y:S05]  /*0ef0*/  @P5 BRA `(.L_x_175) ;  /* 0xfffffff400405947 */ /* 0x000fea000383ffff */
.L_x_167:
        /* <DEDUP_REMOVED lines=8> */
[----:B------:R-:W3:Y:S01]  /*0f80*/  @P0 LDG.E R8, desc[UR8][R8.64] ;  /* 0x0000000808080981 */ /* 0x000ee2000c1e1900 */
[----:B0-----:R-:W-:-:S04]  /*0f90*/  IMAD R5, R2, UR6, R5 ;  /* 0x0000000602057c24 */ /* 0x001fc8000f8e0205 */
[----:B------:R-:W-:-:S04]  /*0fa0*/  IMAD R0, R5, UR7, R0 ;  /* 0x0000000705007c24 */ /* 0x000fc8000f8e0200 */
[----:B--2---:R-:W-:-:S04]  /*0fb0*/  IMAD R3, R0, UR5, R3 ;  /* 0x0000000500037c24 */ /* 0x004fc8000f8e0203 */
[----:B-1----:R-:W-:-:S04]  /*0fc0*/  IMAD.WIDE R2, R3, 0x4, R10 ;  /* 0x0000000403027825 */ /* 0x002fc800078e020a */
[----:B---3--:R-:W-:-:S05]  /*0fd0*/  @P0 FADD R7, R8, R7 ;  /* 0x0000000708070221 */ /* 0x008fca0000000000 */
[----:B------:R-:W-:Y:S01]  /*0fe0*/  STG.E desc[UR8][R2.64], R7 ;  /* 0x0000000702007986 */ /* 0x000fe2000c101908 */
[----:B------:R-:W-:Y:S05]  /*0ff0*/  EXIT ;  /* 0x000000000000794d */ /* 0x000fea0003800000 */
.L_x_176:
        /* <DEDUP_REMOVED lines=16> */
.L_x_186:


//--------------------- .nv.shared.depthwise_separable_conv2d_fused_f64 --------------------------
	.section	.nv.shared.depthwise_separable_conv2d_fused_f64,"aw",@nobits
	.sectionflags	@""
	.align	16
	.zero		1024


//--------------------- .nv.shared.reserved.0     --------------------------
	.section	.nv.shared.reserved.0,"aw",@nobits
	.weak		__nv_reservedSMEM_offset_0_alias
	.size		__nv_reservedSMEM_offset_0_alias, 0, 64
	.other		__nv_reservedSMEM_offset_0_alias,@"STO_CUDA_RESERVED_SHARED STV_DEFAULT"
__nv_reservedSMEM_offset_0_alias:
	.zero		0
	.zero		64


//--------------------- .nv.shared.pointwise_conv2d_forward_f64 --------------------------
	.section	.nv.shared.pointwise_conv2d_forward_f64,"aw",@nobits
	.sectionflags	@""
	.align	16
	.zero		1024


//--------------------- .nv.shared.depthwise_conv2d_forward_f64 --------------------------
	.section	.nv.shared.depthwise_conv2d_forward_f64,"aw",@nobits
	.sectionflags	@""
	.align	16
	.zero		1024


//--------------------- .nv.shared.conv2d_forward_shared_f64 --------------------------
	.section	.nv.shared.conv2d_forward_shared_f64,"aw",@nobits
	.sectionflags	@""
	.align	16
	.zero		1024


//--------------------- .nv.shared._Z18conv2d_forward_f64PKdS0_S0_Pdiiiiiiiiiiiii --------------------------
	.section	.nv.shared._Z18conv2d_forward_f64PKdS0_S0_Pdiiiiiiiiiiiii,"aw",@nobits
	.sectionflags	@""
	.align	16
	.zero		1024


//--------------------- .nv.shared.depthwise_separable_conv2d_fused --------------------------
	.section	.nv.shared.depthwise_separable_conv2d_fused,"aw",@nobits
	.sectionflags	@""
	.align	16
	.zero		1024


//--------------------- .nv.shared.pointwise_conv2d_forward --------------------------
	.section	.nv.shared.pointwise_conv2d_forward,"aw",@nobits
	.sectionflags	@""
	.align	16
	.zero		1024


//--------------------- .nv.shared.depthwise_conv2d_forward --------------------------
	.section	.nv.shared.depthwise_conv2d_forward,"aw",@nobits
	.sectionflags	@""
	.align	16
	.zero		1024


//--------------------- .nv.shared.conv2d_forward_shared --------------------------
	.section	.nv.shared.conv2d_forward_shared,"aw",@nobits
	.sectionflags	@""
	.align	16
	.zero		1024


//--------------------- .nv.shared._Z14conv2d_forwardPKfS0_S0_Pfiiiiiiiiiiiii --------------------------
	.section	.nv.shared._Z14conv2d_forwardPKfS0_S0_Pfiiiiiiiiiiiii,"aw",@nobits
	.sectionflags	@""
	.align	16
	.zero		1024


//--------------------- .nv.constant0.depthwise_separable_conv2d_fused_f64 --------------------------
	.section	.nv.constant0.depthwise_separable_conv2d_fused_f64,"a",@progbits
	.sectionflags	@""
	.align	4
.nv.constant0.depthwise_separable_conv2d_fused_f64:
	.zero		988


//--------------------- .nv.constant0.pointwise_conv2d_forward_f64 --------------------------
	.section	.nv.constant0.pointwise_conv2d_forward_f64,"a",@progbits
	.sectionflags	@""
	.align	4
.nv.constant0.pointwise_conv2d_forward_f64:
	.zero		948


//--------------------- .nv.constant0.depthwise_conv2d_forward_f64 --------------------------
	.section	.nv.constant0.depthwise_conv2d_forward_f64,"a",@progbits
	.sectionflags	@""
	.align	4
.nv.constant0.depthwise_conv2d_forward_f64:
	.zero		976


//--------------------- .nv.constant0.conv2d_forward_shared_f64 --------------------------
	.section	.nv.constant0.conv2d_forward_shared_f64,"a",@progbits
	.sectionflags	@""
	.align	4
.nv.constant0.conv2d_forward_shared_f64:
	.zero		980


//--------------------- .nv.constant0._Z18conv2d_forward_f64PKdS0_S0_Pdiiiiiiiiiiiii --------------------------
	.section	.nv.constant0._Z18conv2d_forward_f64PKdS0_S0_Pdiiiiiiiiiiiii,"a",@progbits
	.sectionflags	@""
	.align	4
.nv.constant0._Z18conv2d_forward_f64PKdS0_S0_Pdiiiiiiiiiiiii:
	.zero		980


//--------------------- .nv.constant0.depthwise_separable_conv2d_fused --------------------------
	.section	.nv.constant0.depthwise_separable_conv2d_fused,"a",@progbits
	.sectionflags	@""
	.align	4
.nv.constant0.depthwise_separable_conv2d_fused:
	.zero		988


//--------------------- .nv.constant0.pointwise_conv2d_forward --------------------------
	.section	.nv.constant0.pointwise_conv2d_forward,"a",@progbits
	.sectionflags	@""
	.align	4
.nv.constant0.pointwise_conv2d_forward:
	.zero		948


//--------------------- .nv.constant0.depthwise_conv2d_forward --------------------------
	.section	.nv.constant0.depthwise_conv2d_forward,"a",@progbits
	.sectionflags	@""
	.align	4
.nv.constant0.depthwise_conv2d_forward:
	.zero		976


//--------------------- .nv.constant0.conv2d_forward_shared --------------------------
	.section	.nv.constant0.conv2d_forward_shared,"a",@progbits
	.sectionflags	@""
	.align	4
.nv.constant0.conv2d_forward_shared:
	.zero		980


//--------------------- .nv.constant0._Z14conv2d_forwardPKfS0_S0_Pfiiiiiiiiiiiii --------------------------
	.section	.nv.constant0._Z14conv2d_forwardPKfS0_S0_Pfiiiiiiiiiiiii,"a",@progbits
	.sectionflags	@""
	.align	4
.nv.constant0._Z14conv2d_forwardPKfS0_S0_Pfiiiiiiiiiiiii:
	.zero		980


//--------------------- SYMBOLS --------------------------

	.type		.nv.reservedSmem.offset0,@object
	.size		.nv.reservedSmem.offset0,0x4
	.type		.nv.reservedSmem.cap,@object
	.size		.nv.reservedSmem.cap,0x4
